	.target	sm_90a

	.elftype	@"ET_EXEC"


//--------------------- .note.nv.tkinfo           --------------------------
	.section	.note.nv.tkinfo,"",@"SHT_NOTE"
	.sectionflags	@"SHF_NOTE_NV_TKINFO"
	.tkinfo
        /*0018*/ 	.word	0x00000002
        /*0030*/ 	.string	""
        /*0030*/ 	.string	"ptxas"
        /*0030*/ 	.string	"Cuda compilation tools, release 13.0, V13.0.88"
        /*0030*/ 	.string	"Build cuda_13.0.r13.0/compiler.36424714_0"
        /*0030*/ 	.string	"-arch sm_90a -m 64 "



//--------------------- .note.nv.cuinfo           --------------------------
	.section	.note.nv.cuinfo,"",@"SHT_NOTE"
	.sectionflags	@"SHF_NOTE_NV_CUINFO"
        /*0018*/ 	.short	0x0002
        /*001a*/ 	.short	0x005a
        /*001c*/ 	.short	0x0082
	.zero		2


//--------------------- .nv.info                  --------------------------
	.section	.nv.info,"",@"SHT_CUDA_INFO"
	.align	4


	//----- nvinfo : EIATTR_REGCOUNT
	.align		4
        /*0000*/ 	.byte	0x04, 0x2f
        /*0002*/ 	.short	(.L_16 - .L_15)
	.align		4
.L_15:
        /*0004*/ 	.word	index@(_ZN7cutlass13device_kernelINS_4gemm6kernel13GemmUniversalIN4cute5tupleIJiiiiEEENS1_10collective13CollectiveMmaINS1_37MainloopSm90TmaGmmaWarpSpecializedFP8ILi8ENS5_IJNS4_1CILi1EEESB_SB_EEENS1_35KernelTmaWarpSpecializedCooperativeEEENS5_IJNSA_ILi128EEENSA_ILi256EEENSA_ILi64EEEEEENS_12float_e4m3_tENS5_IJlSB_lEEESJ_SK_NS4_8TiledMMAINS4_8MMA_AtomIJNS4_4SM904GMMA31MMA_64x256x32_F32E4M3E4M3_SS_TNILNSO_7ScaleInE1ELSQ_1EEEEEENS4_6LayoutINS5_IJNSA_ILi2EEESB_SB_EEENS5_IJSB_NSA_ILi0EEESW_EEEEENS5_IJNS4_10UnderscoreESZ_SZ_EEEEENS4_13SM90_TMA_LOADENS4_14ComposedLayoutINS4_7SwizzleILi2ELi4ELi3EEENS4_18smem_ptr_flag_bitsILi8EEENST_INS5_IJNSA_ILi8EEESH_EEENS5_IJSH_SB_EEEEEEEvNS4_8identityES12_S1C_vS1D_EENS_8epilogue10collective18CollectiveEpilogueINS1F_22Sm90TmaWarpSpecializedILi4ELi2ELi16ELb0ELb0EEEJSI_NS5_IJSF_NSA_ILi32EEEEEESJ_SK_SJ_SK_NS1F_6fusion15FusionCallbacksIS1J_NS1M_17LinCombPerRowBiasISJ_fSJ_SJ_fLi16ELNS_15FloatRoundStyleE2EEESI_S1L_JEEES12_NS13_INS14_ILi1ELi4ELi3EEES17_NST_INS5_IJS18_S1K_EEENS5_IJS1K_SB_EEEEEEENS4_39AutoVectorizingCopyWithAssumedAlignmentILi128EEENS4_14SM90_TMA_STOREES1W_S1Y_NS4_9Copy_AtomIJNS4_17SM90_U32x4_STSM_NENS_6half_tEEEEvEEEvvEEEEvNT_6ParamsE)
        /*0008*/ 	.word	0x000000a8


	//----- nvinfo : EIATTR_FRAME_SIZE
	.align		4
.L_16:
        /*000c*/ 	.byte	0x04, 0x11
        /*000e*/ 	.short	(.L_18 - .L_17)
	.align		4
.L_17:
        /*0010*/ 	.word	index@(_ZN7cutlass13device_kernelINS_4gemm6kernel13GemmUniversalIN4cute5tupleIJiiiiEEENS1_10collective13CollectiveMmaINS1_37MainloopSm90TmaGmmaWarpSpecializedFP8ILi8ENS5_IJNS4_1CILi1EEESB_SB_EEENS1_35KernelTmaWarpSpecializedCooperativeEEENS5_IJNSA_ILi128EEENSA_ILi256EEENSA_ILi64EEEEEENS_12float_e4m3_tENS5_IJlSB_lEEESJ_SK_NS4_8TiledMMAINS4_8MMA_AtomIJNS4_4SM904GMMA31MMA_64x256x32_F32E4M3E4M3_SS_TNILNSO_7ScaleInE1ELSQ_1EEEEEENS4_6LayoutINS5_IJNSA_ILi2EEESB_SB_EEENS5_IJSB_NSA_ILi0EEESW_EEEEENS5_IJNS4_10UnderscoreESZ_SZ_EEEEENS4_13SM90_TMA_LOADENS4_14ComposedLayoutINS4_7SwizzleILi2ELi4ELi3EEENS4_18smem_ptr_flag_bitsILi8EEENST_INS5_IJNSA_ILi8EEESH_EEENS5_IJSH_SB_EEEEEEEvNS4_8identityES12_S1C_vS1D_EENS_8epilogue10collective18CollectiveEpilogueINS1F_22Sm90TmaWarpSpecializedILi4ELi2ELi16ELb0ELb0EEEJSI_NS5_IJSF_NSA_ILi32EEEEEESJ_SK_SJ_SK_NS1F_6fusion15FusionCallbacksIS1J_NS1M_17LinCombPerRowBiasISJ_fSJ_SJ_fLi16ELNS_15FloatRoundStyleE2EEESI_S1L_JEEES12_NS13_INS14_ILi1ELi4ELi3EEES17_NST_INS5_IJS18_S1K_EEENS5_IJS1K_SB_EEEEEEENS4_39AutoVectorizingCopyWithAssumedAlignmentILi128EEENS4_14SM90_TMA_STOREES1W_S1Y_NS4_9Copy_AtomIJNS4_17SM90_U32x4_STSM_NENS_6half_tEEEEvEEEvvEEEEvNT_6ParamsE)
        /*0014*/ 	.word	0x000000e8


	//----- nvinfo : EIATTR_MIN_STACK_SIZE
	.align		4
.L_18:
        /*0018*/ 	.byte	0x04, 0x12
        /*001a*/ 	.short	(.L_20 - .L_19)
	.align		4
.L_19:
        /*001c*/ 	.word	index@(_ZN7cutlass13device_kernelINS_4gemm6kernel13GemmUniversalIN4cute5tupleIJiiiiEEENS1_10collective13CollectiveMmaINS1_37MainloopSm90TmaGmmaWarpSpecializedFP8ILi8ENS5_IJNS4_1CILi1EEESB_SB_EEENS1_35KernelTmaWarpSpecializedCooperativeEEENS5_IJNSA_ILi128EEENSA_ILi256EEENSA_ILi64EEEEEENS_12float_e4m3_tENS5_IJlSB_lEEESJ_SK_NS4_8TiledMMAINS4_8MMA_AtomIJNS4_4SM904GMMA31MMA_64x256x32_F32E4M3E4M3_SS_TNILNSO_7ScaleInE1ELSQ_1EEEEEENS4_6LayoutINS5_IJNSA_ILi2EEESB_SB_EEENS5_IJSB_NSA_ILi0EEESW_EEEEENS5_IJNS4_10UnderscoreESZ_SZ_EEEEENS4_13SM90_TMA_LOADENS4_14ComposedLayoutINS4_7SwizzleILi2ELi4ELi3EEENS4_18smem_ptr_flag_bitsILi8EEENST_INS5_IJNSA_ILi8EEESH_EEENS5_IJSH_SB_EEEEEEEvNS4_8identityES12_S1C_vS1D_EENS_8epilogue10collective18CollectiveEpilogueINS1F_22Sm90TmaWarpSpecializedILi4ELi2ELi16ELb0ELb0EEEJSI_NS5_IJSF_NSA_ILi32EEEEEESJ_SK_SJ_SK_NS1F_6fusion15FusionCallbacksIS1J_NS1M_17LinCombPerRowBiasISJ_fSJ_SJ_fLi16ELNS_15FloatRoundStyleE2EEESI_S1L_JEEES12_NS13_INS14_ILi1ELi4ELi3EEES17_NST_INS5_IJS18_S1K_EEENS5_IJS1K_SB_EEEEEEENS4_39AutoVectorizingCopyWithAssumedAlignmentILi128EEENS4_14SM90_TMA_STOREES1W_S1Y_NS4_9Copy_AtomIJNS4_17SM90_U32x4_STSM_NENS_6half_tEEEEvEEEvvEEEEvNT_6ParamsE)
        /*0020*/ 	.word	0x000000e8
.L_20:


//--------------------- .nv.compat                --------------------------
	.section	.nv.compat,"",@"SHT_CUDA_COMPAT_INFO"
	.align	4
        /*0000*/ 	.byte	0x02, 0x09, 0x01, 0x00, 0x02, 0x02, 0x04, 0x00, 0x02, 0x05, 0x05, 0x00, 0x03, 0x07, 0x01, 0x01
        /*0010*/ 	.byte	0x02, 0x03, 0x01, 0x00, 0x02, 0x06, 0x01, 0x00, 0x04, 0x0b, 0x08, 0x00, 0x00, 0x00, 0x00, 0x00
        /*0020*/ 	.byte	0x00, 0x00, 0x00, 0x00


//--------------------- .nv.info._ZN7cutlass13device_kernelINS_4gemm6kernel13GemmUniversalIN4cute5tupleIJiiiiEEENS1_10collective13CollectiveMmaINS1_37MainloopSm90TmaGmmaWarpSpecializedFP8ILi8ENS5_IJNS4_1CILi1EEESB_SB_EEENS1_35KernelTmaWarpSpecializedCooperativeEEENS5_IJNSA_ILi128EEENSA_ILi256EEENSA_ILi64EEEEEENS_12float_e4m3_tENS5_IJlSB_lEEESJ_SK_NS4_8TiledMMAINS4_8MMA_AtomIJNS4_4SM904GMMA31MMA_64x256x32_F32E4M3E4M3_SS_TNILNSO_7ScaleInE1ELSQ_1EEEEEENS4_6LayoutINS5_IJNSA_ILi2EEESB_SB_EEENS5_IJSB_NSA_ILi0EEESW_EEEEENS5_IJNS4_10UnderscoreESZ_SZ_EEEEENS4_13SM90_TMA_LOADENS4_14ComposedLayoutINS4_7SwizzleILi2ELi4ELi3EEENS4_18smem_ptr_flag_bitsILi8EEENST_INS5_IJNSA_ILi8EEESH_EEENS5_IJSH_SB_EEEEEEEvNS4_8identityES12_S1C_vS1D_EENS_8epilogue10collective18CollectiveEpilogueINS1F_22Sm90TmaWarpSpecializedILi4ELi2ELi16ELb0ELb0EEEJSI_NS5_IJSF_NSA_ILi32EEEEEESJ_SK_SJ_SK_NS1F_6fusion15FusionCallbacksIS1J_NS1M_17LinCombPerRowBiasISJ_fSJ_SJ_fLi16ELNS_15FloatRoundStyleE2EEESI_S1L_JEEES12_NS13_INS14_ILi1ELi4ELi3EEES17_NST_INS5_IJS18_S1K_EEENS5_IJS1K_SB_EEEEEEENS4_39AutoVectorizingCopyWithAssumedAlignmentILi128EEENS4_14SM90_TMA_STOREES1W_S1Y_NS4_9Copy_AtomIJNS4_17SM90_U32x4_STSM_NENS_6half_tEEEEvEEEvvEEEEvNT_6ParamsE --------------------------
	.section	.nv.info._ZN7cutlass13device_kernelINS_4gemm6kernel13GemmUniversalIN4cute5tupleIJiiiiEEENS1_10collective13CollectiveMmaINS1_37MainloopSm90TmaGmmaWarpSpecializedFP8ILi8ENS5_IJNS4_1CILi1EEESB_SB_EEENS1_35KernelTmaWarpSpecializedCooperativeEEENS5_IJNSA_ILi128EEENSA_ILi256EEENSA_ILi64EEEEEENS_12float_e4m3_tENS5_IJlSB_lEEESJ_SK_NS4_8TiledMMAINS4_8MMA_AtomIJNS4_4SM904GMMA31MMA_64x256x32_F32E4M3E4M3_SS_TNILNSO_7ScaleInE1ELSQ_1EEEEEENS4_6LayoutINS5_IJNSA_ILi2EEESB_SB_EEENS5_IJSB_NSA_ILi0EEESW_EEEEENS5_IJNS4_10UnderscoreESZ_SZ_EEEEENS4_13SM90_TMA_LOADENS4_14ComposedLayoutINS4_7SwizzleILi2ELi4ELi3EEENS4_18smem_ptr_flag_bitsILi8EEENST_INS5_IJNSA_ILi8EEESH_EEENS5_IJSH_SB_EEEEEEEvNS4_8identityES12_S1C_vS1D_EENS_8epilogue10collective18CollectiveEpilogueINS1F_22Sm90TmaWarpSpecializedILi4ELi2ELi16ELb0ELb0EEEJSI_NS5_IJSF_NSA_ILi32EEEEEESJ_SK_SJ_SK_NS1F_6fusion15FusionCallbacksIS1J_NS1M_17LinCombPerRowBiasISJ_fSJ_SJ_fLi16ELNS_15FloatRoundStyleE2EEESI_S1L_JEEES12_NS13_INS14_ILi1ELi4ELi3EEES17_NST_INS5_IJS18_S1K_EEENS5_IJS1K_SB_EEEEEEENS4_39AutoVectorizingCopyWithAssumedAlignmentILi128EEENS4_14SM90_TMA_STOREES1W_S1Y_NS4_9Copy_AtomIJNS4_17SM90_U32x4_STSM_NENS_6half_tEEEEvEEEvvEEEEvNT_6ParamsE,"",@"SHT_CUDA_INFO"
	.sectionflags	@""
	.align	4


	//----- nvinfo : EIATTR_CUDA_API_VERSION
	.align		4
        /*0000*/ 	.byte	0x04, 0x37
        /*0002*/ 	.short	(.L_22 - .L_21)
.L_21:
        /*0004*/ 	.word	0x00000082


	//----- nvinfo : EIATTR_KPARAM_INFO
	.align		4
.L_22:
        /*0008*/ 	.byte	0x04, 0x17
        /*000a*/ 	.short	(.L_24 - .L_23)
.L_23:
        /*000c*/ 	.word	0x00000000
        /*0010*/ 	.short	0x0000
        /*0012*/ 	.short	0x0070
        /*0014*/ 	.byte	0x00, 0xf0, 0x01, 0x1c


	//----- nvinfo : EIATTR_SPARSE_MMA_MASK
	.align		4
.L_24:
        /*0018*/ 	.byte	0x03, 0x50
        /*001a*/ 	.short	0x0000


	//----- nvinfo : EIATTR_MAXREG_COUNT
	.align		4
        /*001c*/ 	.byte	0x03, 0x1b
        /*001e*/ 	.short	0x00a8


	//----- nvinfo : EIATTR_NUM_BARRIERS
	.align		4
        /*0020*/ 	.byte	0x02, 0x4c
        /*0022*/ 	.byte	0x02
	.zero		1


	//----- nvinfo : EIATTR_EXTERNS
	.align		4
        /*0024*/ 	.byte	0x04, 0x0f
        /*0026*/ 	.short	(.L_26 - .L_25)


	//   ....[0]....
	.align		4
.L_25:
        /*0028*/ 	.word	index@(__assertfail)


	//----- nvinfo : EIATTR_ANNOTATIONS
	.align		4
.L_26:
        /*002c*/ 	.byte	0x04, 0x55
        /*002e*/ 	.short	(.L_28 - .L_27)


	//   ....[0]....
.L_27:
        /*0030*/ 	.word	0x00000001
        /*0034*/ 	.byte	0x50, 0x0b, 0x00, 0x00, 0x01, 0x00, 0x00, 0x00, 0x70, 0x0b, 0x00, 0x00, 0x01, 0x00, 0x00, 0x00
        /* <DEDUP_REMOVED lines=236> */
        /*0f04*/ 	.byte	0x90, 0xe2, 0x00, 0x00, 0x01, 0x00, 0x00, 0x00, 0xb0, 0xe2, 0x00, 0x00


	//----- nvinfo : EIATTR_MERCURY_ISA_VERSION
	.align		4
.L_28:
        /*0f10*/ 	.byte	0x03, 0x5f
        /*0f12*/ 	.short	0x0101


	//----- nvinfo : EIATTR_INT_WARP_WIDE_INSTR_OFFSETS
	.align		4
        /*0f14*/ 	.byte	0x04, 0x31
        /*0f16*/ 	.short	(.L_30 - .L_29)


	//   ....[0]....
.L_29:
        /*0f18*/ 	.word	0x000009f0


	//   ....[1]....
        /*0f1c*/ 	.word	0x00000a10


	//   ....[2]....
        /*0f20*/ 	.word	0x00000a80


	//----- nvinfo : EIATTR_COOP_GROUP_MASK_REGIDS
	.align		4
.L_30:
        /*0f24*/ 	.byte	0x04, 0x29
        /*0f26*/ 	.short	(.L_32 - .L_31)


	//   ....[0]....
.L_31:
        /*0f28*/ 	.word	0xffffffff


	//   ....[1]....
        /*0f2c*/ 	.word	0xffffffff


	//   ....[2]....
        /*0f30*/ 	.word	0xffffffff


	//   ....[3]....
        /*0f34*/ 	.word	0xffffffff


	//   ....[4]....
        /*0f38*/ 	.word	0xffffffff


	//   ....[5]....
        /*0f3c*/ 	.word	0xffffffff


	//----- nvinfo : EIATTR_COOP_GROUP_INSTR_OFFSETS
	.align		4
.L_32:
        /*0f40*/ 	.byte	0x04, 0x28
        /*0f42*/ 	.short	(.L_34 - .L_33)


	//   ....[0]....
.L_33:
        /*0f44*/ 	.word	0x00000070


	//   ....[1]....
        /*0f48*/ 	.word	0x000000a0


	//   ....[2]....
        /*0f4c*/ 	.word	0x00000460


	//   ....[3]....
        /*0f50*/ 	.word	0x00000730


	//   ....[4]....
        /*0f54*/ 	.word	0x00000910


	//   ....[5]....
        /*0f58*/ 	.word	0x00001900


	//----- nvinfo : EIATTR_REG_RECONFIG
	.align		4
.L_34:
        /*0f5c*/ 	.byte	0x01, 0x54
	.zero		2


	//----- nvinfo : EIATTR_SYSCALL_OFFSETS
	.align		4
        /*0f60*/ 	.byte	0x04, 0x46
        /*0f62*/ 	.short	(.L_36 - .L_35)


	//   ....[0]....
.L_35:
        /*0f64*/ 	.word	0x00005720


	//   ....[1]....
        /*0f68*/ 	.word	0x00005860


	//----- nvinfo : EIATTR_MBARRIER_INSTR_OFFSETS
	.align		4
.L_36:
        /*0f6c*/ 	.byte	0x04, 0x39
        /*0f6e*/ 	.short	(.L_38 - .L_37)


	//   ....[0]....
.L_37:
        /*0f70*/ 	.word	0x00000610
        /*0f74*/ 	.word	0x000000ff
        /*0f78*/ 	.word	0x00000000
        /*0f7c*/ 	.short	0x0100
        /*0f7e*/ 	.byte	0x08
	.zero		1


	//   ....[1]....
        /*0f80*/ 	.word	0x00000620
        /*0f84*/ 	.word	0x000000ff
        /*0f88*/ 	.word	0x00000040
        /*0f8c*/ 	.short	0x0100
        /*0f8e*/ 	.byte	0x08
	.zero		1


	//   ....[2]....
        /*0f90*/ 	.word	0x00000630
        /*0f94*/ 	.word	0x000000ff
        /*0f98*/ 	.word	0x00000008
        /*0f9c*/ 	.short	0x0100
        /*0f9e*/ 	.byte	0x08
	.zero		1


	//   ....[3]....
        /*0fa0*/ 	.word	0x00000640
        /*0fa4*/ 	.word	0x000000ff
        /*0fa8*/ 	.word	0x00000048
        /*0fac*/ 	.short	0x0100
        /*0fae*/ 	.byte	0x08
	.zero		1


	//   ....[4]....
        /*0fb0*/ 	.word	0x00000650
        /*0fb4*/ 	.word	0x000000ff
        /*0fb8*/ 	.word	0x00000010
        /*0fbc*/ 	.short	0x0100
        /*0fbe*/ 	.byte	0x08
	.zero		1


	//   ....[5]....
        /*0fc0*/ 	.word	0x00000660
        /*0fc4*/ 	.word	0x000000ff
        /*0fc8*/ 	.word	0x00000050
        /*0fcc*/ 	.short	0x0100
        /*0fce*/ 	.byte	0x08
	.zero		1


	//   ....[6]....
        /*0fd0*/ 	.word	0x00000670
        /*0fd4*/ 	.word	0x000000ff
        /*0fd8*/ 	.word	0x00000018
        /*0fdc*/ 	.short	0x0100
        /*0fde*/ 	.byte	0x08
	.zero		1


	//   ....[7]....
        /*0fe0*/ 	.word	0x00000680
        /*0fe4*/ 	.word	0x000000ff
        /*0fe8*/ 	.word	0x00000058
        /*0fec*/ 	.short	0x0100
        /*0fee*/ 	.byte	0x08
	.zero		1


	//   ....[8]....
        /*0ff0*/ 	.word	0x00000690
        /*0ff4*/ 	.word	0x000000ff
        /*0ff8*/ 	.word	0x00000020
        /*0ffc*/ 	.short	0x0100
        /*0ffe*/ 	.byte	0x08
	.zero		1


	//   ....[9]....
        /*1000*/ 	.word	0x000006a0
        /*1004*/ 	.word	0x000000ff
        /*1008*/ 	.word	0x00000060
        /*100c*/ 	.short	0x0100
        /*100e*/ 	.byte	0x08
	.zero		1


	//   ....[10]....
        /*1010*/ 	.word	0x000006b0
        /*1014*/ 	.word	0x000000ff
        /*1018*/ 	.word	0x00000028
        /*101c*/ 	.short	0x0100
        /*101e*/ 	.byte	0x08
	.zero		1


	//   ....[11]....
        /*1020*/ 	.word	0x000006c0
        /*1024*/ 	.word	0x000000ff
        /*1028*/ 	.word	0x00000068
        /*102c*/ 	.short	0x0100
        /*102e*/ 	.byte	0x08
	.zero		1


	//   ....[12]....
        /*1030*/ 	.word	0x000006d0
        /*1034*/ 	.word	0x000000ff
        /*1038*/ 	.word	0x00000030
        /*103c*/ 	.short	0x0100
        /*103e*/ 	.byte	0x08
	.zero		1


	//   ....[13]....
        /*1040*/ 	.word	0x000006e0
        /*1044*/ 	.word	0x000000ff
        /*1048*/ 	.word	0x00000070
        /*104c*/ 	.short	0x0100
        /*104e*/ 	.byte	0x08
	.zero		1


	//   ....[14]....
        /*1050*/ 	.word	0x000006f0
        /*1054*/ 	.word	0x000000ff
        /*1058*/ 	.word	0x00000038
        /*105c*/ 	.short	0x0100
        /*105e*/ 	.byte	0x08
	.zero		1


	//   ....[15]....
        /*1060*/ 	.word	0x00000700
        /*1064*/ 	.word	0x000000ff
        /*1068*/ 	.word	0x00000078
        /*106c*/ 	.short	0x0100
        /*106e*/ 	.byte	0x08
	.zero		1


	//   ....[16]....
        /*1070*/ 	.word	0x00000870
        /*1074*/ 	.word	0x000000ff
        /*1078*/ 	.word	0x00000080
        /*107c*/ 	.short	0x0100
        /*107e*/ 	.byte	0x08
	.zero		1


	//   ....[17]....
        /*1080*/ 	.word	0x00000880
        /*1084*/ 	.word	0x000000ff
        /*1088*/ 	.word	0x000000a0
        /*108c*/ 	.short	0x0100
        /*108e*/ 	.byte	0x08
	.zero		1


	//   ....[18]....
        /*1090*/ 	.word	0x00000890
        /*1094*/ 	.word	0x000000ff
        /*1098*/ 	.word	0x00000088
        /*109c*/ 	.short	0x0100
        /*109e*/ 	.byte	0x08
	.zero		1


	//   ....[19]....
        /*10a0*/ 	.word	0x000008a0
        /*10a4*/ 	.word	0x000000ff
        /*10a8*/ 	.word	0x000000a8
        /*10ac*/ 	.short	0x0100
        /*10ae*/ 	.byte	0x08
	.zero		1


	//   ....[20]....
        /*10b0*/ 	.word	0x000008b0
        /*10b4*/ 	.word	0x000000ff
        /*10b8*/ 	.word	0x00000090
        /*10bc*/ 	.short	0x0100
        /*10be*/ 	.byte	0x08
	.zero		1


	//   ....[21]....
        /*10c0*/ 	.word	0x000008c0
        /*10c4*/ 	.word	0x000000ff
        /*10c8*/ 	.word	0x000000b0
        /*10cc*/ 	.short	0x0100
        /*10ce*/ 	.byte	0x08
	.zero		1


	//   ....[22]....
        /*10d0*/ 	.word	0x000008d0
        /*10d4*/ 	.word	0x000000ff
        /*10d8*/ 	.word	0x00000098
        /*10dc*/ 	.short	0x0100
        /*10de*/ 	.byte	0x08
	.zero		1


	//   ....[23]....
        /*10e0*/ 	.word	0x000008e0
        /*10e4*/ 	.word	0x000000ff
        /*10e8*/ 	.word	0x000000b8
        /*10ec*/ 	.short	0x0100
        /*10ee*/ 	.byte	0x08
	.zero		1


	//   ....[24]....
        /*10f0*/ 	.word	0x00000ae0
        /*10f4*/ 	.word	0x000000ff
        /*10f8*/ 	.word	0x000000c0
        /*10fc*/ 	.short	0x0100
        /*10fe*/ 	.byte	0x08
	.zero		1


	//   ....[25]....
        /*1100*/ 	.word	0x00000b40
        /*1104*/ 	.word	0x000000ff
        /*1108*/ 	.word	0x000000c8
        /*110c*/ 	.short	0x0100
        /*110e*/ 	.byte	0x08
	.zero		1


	//   ....[26]....
        /*1110*/ 	.word	0x00002180
        /*1114*/ 	.word	0x000000ff
        /*1118*/ 	.word	0x00000000
        /*111c*/ 	.short	0x010a
        /*111e*/ 	.byte	0x04
	.zero		1


	//   ....[27]....
        /*1120*/ 	.word	0x000021c0
        /*1124*/ 	.word	0x000000ff
        /*1128*/ 	.word	0x00000000
        /*112c*/ 	.short	0x010a
        /*112e*/ 	.byte	0x04
	.zero		1


	//   ....[28]....
        /*1130*/ 	.word	0x00003520
        /*1134*/ 	.word	0x000000ff
        /*1138*/ 	.word	0x00000000
        /*113c*/ 	.short	0x010a
        /*113e*/ 	.byte	0x06
	.zero		1


	//   ....[29]....
        /*1140*/ 	.word	0x00003560
        /*1144*/ 	.word	0x000000ff
        /*1148*/ 	.word	0x00000000
        /*114c*/ 	.short	0x010a
        /*114e*/ 	.byte	0x06
	.zero		1


	//   ....[30]....
        /*1150*/ 	.word	0x000045a0
        /*1154*/ 	.word	0x000000ff
        /*1158*/ 	.word	0x00000000
        /*115c*/ 	.short	0x0101
        /*115e*/ 	.byte	0x05
	.zero		1


	//   ....[31]....
        /*1160*/ 	.word	0x00005580
        /*1164*/ 	.word	0x000000ff
        /*1168*/ 	.word	0x00000000
        /*116c*/ 	.short	0x0101
        /*116e*/ 	.byte	0x04
	.zero		1


	//   ....[32]....
        /*1170*/ 	.word	0x00006350
        /*1174*/ 	.word	0x00000015
        /*1178*/ 	.word	0x00000080
        /*117c*/ 	.short	0x010a
        /*117e*/ 	.byte	0x3f
	.zero		1


	//   ....[33]....
        /*1180*/ 	.word	0x00006670
        /*1184*/ 	.word	0x00000008
        /*1188*/ 	.word	0x00000000
        /*118c*/ 	.short	0x0101
        /*118e*/ 	.byte	0x3f
	.zero		1


	//   ....[34]....
        /*1190*/ 	.word	0x00006e90
        /*1194*/ 	.word	0x00000018
        /*1198*/ 	.word	0x00000080
        /*119c*/ 	.short	0x010a
        /*119e*/ 	.byte	0x3f
	.zero		1


	//   ....[35]....
        /*11a0*/ 	.word	0x000070c0
        /*11a4*/ 	.word	0x0000000d
        /*11a8*/ 	.word	0x00000000
        /*11ac*/ 	.short	0x0101
        /*11ae*/ 	.byte	0x3f
	.zero		1


	//   ....[36]....
        /*11b0*/ 	.word	0x00007800
        /*11b4*/ 	.word	0x00000014
        /*11b8*/ 	.word	0x00000080
        /*11bc*/ 	.short	0x010a
        /*11be*/ 	.byte	0x3f
	.zero		1


	//   ....[37]....
        /*11c0*/ 	.word	0x00007a30
        /*11c4*/ 	.word	0x0000000d
        /*11c8*/ 	.word	0x00000000
        /*11cc*/ 	.short	0x0101
        /*11ce*/ 	.byte	0x3f
	.zero		1


	//   ....[38]....
        /*11d0*/ 	.word	0x00008150
        /*11d4*/ 	.word	0x0000000f
        /*11d8*/ 	.word	0x00000080
        /*11dc*/ 	.short	0x010a
        /*11de*/ 	.byte	0x3f
	.zero		1


	//   ....[39]....
        /*11e0*/ 	.word	0x000083d0
        /*11e4*/ 	.word	0x0000000f
        /*11e8*/ 	.word	0x00000000
        /*11ec*/ 	.short	0x0101
        /*11ee*/ 	.byte	0x3f
	.zero		1


	//   ....[40]....
        /*11f0*/ 	.word	0x00008b00
        /*11f4*/ 	.word	0x0000000f
        /*11f8*/ 	.word	0x00000080
        /*11fc*/ 	.short	0x010a
        /*11fe*/ 	.byte	0x3f
	.zero		1


	//   ....[41]....
        /*1200*/ 	.word	0x00008d80
        /*1204*/ 	.word	0x0000000f
        /*1208*/ 	.word	0x00000000
        /*120c*/ 	.short	0x0101
        /*120e*/ 	.byte	0x3f
	.zero		1


	//   ....[42]....
        /*1210*/ 	.word	0x000094b0
        /*1214*/ 	.word	0x0000000f
        /*1218*/ 	.word	0x00000080
        /*121c*/ 	.short	0x010a
        /*121e*/ 	.byte	0x3f
	.zero		1


	//   ....[43]....
        /*1220*/ 	.word	0x00009730
        /*1224*/ 	.word	0x0000000f
        /*1228*/ 	.word	0x00000000
        /*122c*/ 	.short	0x0101
        /*122e*/ 	.byte	0x3f
	.zero		1


	//   ....[44]....
        /*1230*/ 	.word	0x00009f30
        /*1234*/ 	.word	0x0000000f
        /*1238*/ 	.word	0x00000080
        /*123c*/ 	.short	0x010a
        /*123e*/ 	.byte	0x3f
	.zero		1


	//   ....[45]....
        /*1240*/ 	.word	0x0000a1b0
        /*1244*/ 	.word	0x0000000f
        /*1248*/ 	.word	0x00000000
        /*124c*/ 	.short	0x0101
        /*124e*/ 	.byte	0x3f
	.zero		1


	//   ....[46]....
        /*1250*/ 	.word	0x0000a9e0
        /*1254*/ 	.word	0x00000012
        /*1258*/ 	.word	0x00000080
        /*125c*/ 	.short	0x010a
        /*125e*/ 	.byte	0x3f
	.zero		1


	//   ....[47]....
        /*1260*/ 	.word	0x0000ac40
        /*1264*/ 	.word	0x0000000b
        /*1268*/ 	.word	0x00000000
        /*126c*/ 	.short	0x0101
        /*126e*/ 	.byte	0x3f
	.zero		1


	//   ....[48]....
        /*1270*/ 	.word	0x0000c2c0
        /*1274*/ 	.word	0x000000ff
        /*1278*/ 	.word	0x000000c8
        /*127c*/ 	.short	0x010a
        /*127e*/ 	.byte	0x04
	.zero		1


	//   ....[49]....
        /*1280*/ 	.word	0x0000c6c0
        /*1284*/ 	.word	0x000000ff
        /*1288*/ 	.word	0x000000a0
        /*128c*/ 	.short	0x010a
        /*128e*/ 	.byte	0x0d
	.zero		1


	//   ....[50]....
        /*1290*/ 	.word	0x0000c7b0
        /*1294*/ 	.word	0x000000ff
        /*1298*/ 	.word	0x00000080
        /*129c*/ 	.short	0x010b
        /*129e*/ 	.byte	0x0d
	.zero		1


	//   ....[51]....
        /*12a0*/ 	.word	0x0000c810
        /*12a4*/ 	.word	0x000000ff
        /*12a8*/ 	.word	0x00000000
        /*12ac*/ 	.short	0x0101
        /*12ae*/ 	.byte	0x10
	.zero		1


	//   ....[52]....
        /*12b0*/ 	.word	0x0000c840
        /*12b4*/ 	.word	0x000000ff
        /*12b8*/ 	.word	0x000000a8
        /*12bc*/ 	.short	0x010a
        /*12be*/ 	.byte	0x0d
	.zero		1


	//   ....[53]....
        /*12c0*/ 	.word	0x0000c950
        /*12c4*/ 	.word	0x000000ff
        /*12c8*/ 	.word	0x00000088
        /*12cc*/ 	.short	0x010b
        /*12ce*/ 	.byte	0x0d
	.zero		1


	//   ....[54]....
        /*12d0*/ 	.word	0x0000c9b0
        /*12d4*/ 	.word	0x000000ff
        /*12d8*/ 	.word	0x00000000
        /*12dc*/ 	.short	0x0101
        /*12de*/ 	.byte	0x12
	.zero		1


	//   ....[55]....
        /*12e0*/ 	.word	0x0000c9e0
        /*12e4*/ 	.word	0x000000ff
        /*12e8*/ 	.word	0x000000b0
        /*12ec*/ 	.short	0x010a
        /*12ee*/ 	.byte	0x0d
	.zero		1


	//   ....[56]....
        /*12f0*/ 	.word	0x0000caf0
        /*12f4*/ 	.word	0x000000ff
        /*12f8*/ 	.word	0x00000090
        /*12fc*/ 	.short	0x010b
        /*12fe*/ 	.byte	0x0d
	.zero		1


	//   ....[57]....
        /*1300*/ 	.word	0x0000cb50
        /*1304*/ 	.word	0x000000ff
        /*1308*/ 	.word	0x00000000
        /*130c*/ 	.short	0x0101
        /*130e*/ 	.byte	0x17
	.zero		1


	//   ....[58]....
        /*1310*/ 	.word	0x0000cb80
        /*1314*/ 	.word	0x000000ff
        /*1318*/ 	.word	0x000000b8
        /*131c*/ 	.short	0x010a
        /*131e*/ 	.byte	0x0d
	.zero		1


	//   ....[59]....
        /*1320*/ 	.word	0x0000cc90
        /*1324*/ 	.word	0x000000ff
        /*1328*/ 	.word	0x00000098
        /*132c*/ 	.short	0x010b
        /*132e*/ 	.byte	0x0d
	.zero		1


	//   ....[60]....
        /*1330*/ 	.word	0x0000ccf0
        /*1334*/ 	.word	0x000000ff
        /*1338*/ 	.word	0x00000000
        /*133c*/ 	.short	0x0101
        /*133e*/ 	.byte	0x1d
	.zero		1


	//   ....[61]....
        /*1340*/ 	.word	0x0000cd30
        /*1344*/ 	.word	0x000000ff
        /*1348*/ 	.word	0x000000a0
        /*134c*/ 	.short	0x010a
        /*134e*/ 	.byte	0x0d
	.zero		1


	//   ....[62]....
        /*1350*/ 	.word	0x0000ce30
        /*1354*/ 	.word	0x000000ff
        /*1358*/ 	.word	0x00000080
        /*135c*/ 	.short	0x010b
        /*135e*/ 	.byte	0x0d
	.zero		1


	//   ....[63]....
        /*1360*/ 	.word	0x0000ce70
        /*1364*/ 	.word	0x000000ff
        /*1368*/ 	.word	0x00000000
        /*136c*/ 	.short	0x0101
        /*136e*/ 	.byte	0x10
	.zero		1


	//   ....[64]....
        /*1370*/ 	.word	0x0000cea0
        /*1374*/ 	.word	0x000000ff
        /*1378*/ 	.word	0x000000a8
        /*137c*/ 	.short	0x010a
        /*137e*/ 	.byte	0x0d
	.zero		1


	//   ....[65]....
        /*1380*/ 	.word	0x0000cfa0
        /*1384*/ 	.word	0x000000ff
        /*1388*/ 	.word	0x00000088
        /*138c*/ 	.short	0x010b
        /*138e*/ 	.byte	0x0d
	.zero		1


	//   ....[66]....
        /*1390*/ 	.word	0x0000cfe0
        /*1394*/ 	.word	0x000000ff
        /*1398*/ 	.word	0x00000000
        /*139c*/ 	.short	0x0101
        /*139e*/ 	.byte	0x12
	.zero		1


	//   ....[67]....
        /*13a0*/ 	.word	0x0000d010
        /*13a4*/ 	.word	0x000000ff
        /*13a8*/ 	.word	0x000000b0
        /*13ac*/ 	.short	0x010a
        /*13ae*/ 	.byte	0x0d
	.zero		1


	//   ....[68]....
        /*13b0*/ 	.word	0x0000d110
        /*13b4*/ 	.word	0x000000ff
        /*13b8*/ 	.word	0x00000090
        /*13bc*/ 	.short	0x010b
        /*13be*/ 	.byte	0x0d
	.zero		1


	//   ....[69]....
        /*13c0*/ 	.word	0x0000d150
        /*13c4*/ 	.word	0x000000ff
        /*13c8*/ 	.word	0x00000000
        /*13cc*/ 	.short	0x0101
        /*13ce*/ 	.byte	0x17
	.zero		1


	//   ....[70]....
        /*13d0*/ 	.word	0x0000d180
        /*13d4*/ 	.word	0x000000ff
        /*13d8*/ 	.word	0x000000b8
        /*13dc*/ 	.short	0x010a
        /*13de*/ 	.byte	0x0d
	.zero		1


	//   ....[71]....
        /*13e0*/ 	.word	0x0000d280
        /*13e4*/ 	.word	0x000000ff
        /*13e8*/ 	.word	0x00000098
        /*13ec*/ 	.short	0x010b
        /*13ee*/ 	.byte	0x0d
	.zero		1


	//   ....[72]....
        /*13f0*/ 	.word	0x0000d2d0
        /*13f4*/ 	.word	0x000000ff
        /*13f8*/ 	.word	0x00000000
        /*13fc*/ 	.short	0x0101
        /*13fe*/ 	.byte	0x1d
	.zero		1


	//   ....[73]....
        /*1400*/ 	.word	0x0000da00
        /*1404*/ 	.word	0x00000000
        /*1408*/ 	.word	0x000000a0
        /*140c*/ 	.short	0x010a
        /*140e*/ 	.byte	0x3f
	.zero		1


	//   ....[74]....
        /*1410*/ 	.word	0x0000da40
        /*1414*/ 	.word	0x00000000
        /*1418*/ 	.word	0x000000a8
        /*141c*/ 	.short	0x010a
        /*141e*/ 	.byte	0x3f
	.zero		1


	//   ....[75]....
        /*1420*/ 	.word	0x0000da80
        /*1424*/ 	.word	0x00000000
        /*1428*/ 	.word	0x000000b0
        /*142c*/ 	.short	0x010a
        /*142e*/ 	.byte	0x3f
	.zero		1


	//   ....[76]....
        /*1430*/ 	.word	0x0000dae0
        /*1434*/ 	.word	0x00000000
        /*1438*/ 	.word	0x000000b8
        /*143c*/ 	.short	0x010a
        /*143e*/ 	.byte	0x3f
	.zero		1


	//   ....[77]....
        /*1440*/ 	.word	0x0000de20
        /*1444*/ 	.word	0x0000000a
        /*1448*/ 	.word	0x00000040
        /*144c*/ 	.short	0x010a
        /*144e*/ 	.byte	0x3f
	.zero		1


	//   ....[78]....
        /*1450*/ 	.word	0x0000e230
        /*1454*/ 	.word	0x00000003
        /*1458*/ 	.word	0x000000c8
        /*145c*/ 	.short	0x0101
        /*145e*/ 	.byte	0x3f
	.zero		1


	//   ....[79]....
        /*1460*/ 	.word	0x0000e990
        /*1464*/ 	.word	0x00000007
        /*1468*/ 	.word	0x00000000
        /*146c*/ 	.short	0x010a
        /*146e*/ 	.byte	0x3f
	.zero		1


	//   ....[80]....
        /*1470*/ 	.word	0x0000ea10
        /*1474*/ 	.word	0x00000009
        /*1478*/ 	.word	0x00000000
        /*147c*/ 	.short	0x010a
        /*147e*/ 	.byte	0x3f
	.zero		1


	//   ....[81]....
        /*1480*/ 	.word	0x0000eaa0
        /*1484*/ 	.word	0x00000006
        /*1488*/ 	.word	0x00000000
        /*148c*/ 	.short	0x010a
        /*148e*/ 	.byte	0x3f
	.zero		1


	//   ....[82]....
        /*1490*/ 	.word	0x0000eb30
        /*1494*/ 	.word	0x00000009
        /*1498*/ 	.word	0x00000000
        /*149c*/ 	.short	0x010a
        /*149e*/ 	.byte	0x3f
	.zero		1


	//   ....[83]....
        /*14a0*/ 	.word	0x0000ebc0
        /*14a4*/ 	.word	0x00000006
        /*14a8*/ 	.word	0x00000000
        /*14ac*/ 	.short	0x010a
        /*14ae*/ 	.byte	0x3f
	.zero		1


	//   ....[84]....
        /*14b0*/ 	.word	0x0000ec50
        /*14b4*/ 	.word	0x00000009
        /*14b8*/ 	.word	0x00000000
        /*14bc*/ 	.short	0x010a
        /*14be*/ 	.byte	0x3f
	.zero		1


	//   ....[85]....
        /*14c0*/ 	.word	0x0000ece0
        /*14c4*/ 	.word	0x00000006
        /*14c8*/ 	.word	0x00000000
        /*14cc*/ 	.short	0x010a
        /*14ce*/ 	.byte	0x3f
	.zero		1


	//   ....[86]....
        /*14d0*/ 	.word	0x0000ed70
        /*14d4*/ 	.word	0x00000003
        /*14d8*/ 	.word	0x00000000
        /*14dc*/ 	.short	0x010a
        /*14de*/ 	.byte	0x3f
	.zero		1


	//   ....[87]....
        /*14e0*/ 	.word	0x0000ede0
        /*14e4*/ 	.word	0x00000003
        /*14e8*/ 	.word	0x00000000
        /*14ec*/ 	.short	0x010a
        /*14ee*/ 	.byte	0x3f
	.zero		1


	//   ....[88]....
        /*14f0*/ 	.word	0x0000ee40
        /*14f4*/ 	.word	0x00000004
        /*14f8*/ 	.word	0x00000000
        /*14fc*/ 	.short	0x010a
        /*14fe*/ 	.byte	0x3f
	.zero		1


	//   ....[89]....
        /*1500*/ 	.word	0x0000ee90
        /*1504*/ 	.word	0x00000015
        /*1508*/ 	.word	0x00000080
        /*150c*/ 	.short	0x010a
        /*150e*/ 	.byte	0x3f
	.zero		1


	//   ....[90]....
        /*1510*/ 	.word	0x0000eee0
        /*1514*/ 	.word	0x00000018
        /*1518*/ 	.word	0x00000080
        /*151c*/ 	.short	0x010a
        /*151e*/ 	.byte	0x3f
	.zero		1


	//   ....[91]....
        /*1520*/ 	.word	0x0000ef30
        /*1524*/ 	.word	0x00000014
        /*1528*/ 	.word	0x00000080
        /*152c*/ 	.short	0x010a
        /*152e*/ 	.byte	0x3f
	.zero		1


	//   ....[92]....
        /*1530*/ 	.word	0x0000ef80
        /*1534*/ 	.word	0x0000000f
        /*1538*/ 	.word	0x00000080
        /*153c*/ 	.short	0x010a
        /*153e*/ 	.byte	0x3f
	.zero		1


	//   ....[93]....
        /*1540*/ 	.word	0x0000efd0
        /*1544*/ 	.word	0x0000000f
        /*1548*/ 	.word	0x00000080
        /*154c*/ 	.short	0x010a
        /*154e*/ 	.byte	0x3f
	.zero		1


	//   ....[94]....
        /*1550*/ 	.word	0x0000f020
        /*1554*/ 	.word	0x0000000f
        /*1558*/ 	.word	0x00000080
        /*155c*/ 	.short	0x010a
        /*155e*/ 	.byte	0x3f
	.zero		1


	//   ....[95]....
        /*1560*/ 	.word	0x0000f070
        /*1564*/ 	.word	0x0000000f
        /*1568*/ 	.word	0x00000080
        /*156c*/ 	.short	0x010a
        /*156e*/ 	.byte	0x3f
	.zero		1


	//   ....[96]....
        /*1570*/ 	.word	0x0000f0c0
        /*1574*/ 	.word	0x00000012
        /*1578*/ 	.word	0x00000080
        /*157c*/ 	.short	0x010a
        /*157e*/ 	.byte	0x3f
	.zero		1


	//   ....[97]....
        /*1580*/ 	.word	0x0000f120
        /*1584*/ 	.word	0x00000005
        /*1588*/ 	.word	0x000000c8
        /*158c*/ 	.short	0x010a
        /*158e*/ 	.byte	0x3f
	.zero		1


	//   ....[98]....
        /*1590*/ 	.word	0x0000f180
        /*1594*/ 	.word	0x00000003
        /*1598*/ 	.word	0x000000a0
        /*159c*/ 	.short	0x010a
        /*159e*/ 	.byte	0x3f
	.zero		1


	//   ....[99]....
        /*15a0*/ 	.word	0x0000f1e0
        /*15a4*/ 	.word	0x00000003
        /*15a8*/ 	.word	0x000000a8
        /*15ac*/ 	.short	0x010a
        /*15ae*/ 	.byte	0x3f
	.zero		1


	//   ....[100]....
        /*15b0*/ 	.word	0x0000f240
        /*15b4*/ 	.word	0x00000003
        /*15b8*/ 	.word	0x000000b0
        /*15bc*/ 	.short	0x010a
        /*15be*/ 	.byte	0x3f
	.zero		1


	//   ....[101]....
        /*15c0*/ 	.word	0x0000f2a0
        /*15c4*/ 	.word	0x00000003
        /*15c8*/ 	.word	0x000000b8
        /*15cc*/ 	.short	0x010a
        /*15ce*/ 	.byte	0x3f
	.zero		1


	//   ....[102]....
        /*15d0*/ 	.word	0x0000f300
        /*15d4*/ 	.word	0x00000003
        /*15d8*/ 	.word	0x000000a0
        /*15dc*/ 	.short	0x010a
        /*15de*/ 	.byte	0x3f
	.zero		1


	//   ....[103]....
        /*15e0*/ 	.word	0x0000f360
        /*15e4*/ 	.word	0x00000003
        /*15e8*/ 	.word	0x000000a8
        /*15ec*/ 	.short	0x010a
        /*15ee*/ 	.byte	0x3f
	.zero		1


	//   ....[104]....
        /*15f0*/ 	.word	0x0000f3c0
        /*15f4*/ 	.word	0x00000003
        /*15f8*/ 	.word	0x000000b0
        /*15fc*/ 	.short	0x010a
        /*15fe*/ 	.byte	0x3f
	.zero		1


	//   ....[105]....
        /*1600*/ 	.word	0x0000f420
        /*1604*/ 	.word	0x00000003
        /*1608*/ 	.word	0x000000b8
        /*160c*/ 	.short	0x010a
        /*160e*/ 	.byte	0x3f
	.zero		1


	//   ....[106]....
        /*1610*/ 	.word	0x0000f470
        /*1614*/ 	.word	0x00000000
        /*1618*/ 	.word	0x000000a0
        /*161c*/ 	.short	0x010a
        /*161e*/ 	.byte	0x3f
	.zero		1


	//   ....[107]....
        /*1620*/ 	.word	0x0000f4c0
        /*1624*/ 	.word	0x00000000
        /*1628*/ 	.word	0x000000a8
        /*162c*/ 	.short	0x010a
        /*162e*/ 	.byte	0x3f
	.zero		1


	//   ....[108]....
        /*1630*/ 	.word	0x0000f510
        /*1634*/ 	.word	0x00000000
        /*1638*/ 	.word	0x000000b0
        /*163c*/ 	.short	0x010a
        /*163e*/ 	.byte	0x3f
	.zero		1


	//   ....[109]....
        /*1640*/ 	.word	0x0000f5f0
        /*1644*/ 	.word	0x0000000a
        /*1648*/ 	.word	0x00000040
        /*164c*/ 	.short	0x010a
        /*164e*/ 	.byte	0x3f
	.zero		1


	//   ....[110]....
        /*1650*/ 	.word	0x0000f6d0
        /*1654*/ 	.word	0x00000007
        /*1658*/ 	.word	0x00000000
        /*165c*/ 	.short	0x010a
        /*165e*/ 	.byte	0x3f
	.zero		1


	//   ....[111]....
        /*1660*/ 	.word	0x0000f720
        /*1664*/ 	.word	0x00000009
        /*1668*/ 	.word	0x00000000
        /*166c*/ 	.short	0x010a
        /*166e*/ 	.byte	0x3f
	.zero		1


	//   ....[112]....
        /*1670*/ 	.word	0x0000f770
        /*1674*/ 	.word	0x00000006
        /*1678*/ 	.word	0x00000000
        /*167c*/ 	.short	0x010a
        /*167e*/ 	.byte	0x3f
	.zero		1


	//   ....[113]....
        /*1680*/ 	.word	0x0000f7c0
        /*1684*/ 	.word	0x00000009
        /*1688*/ 	.word	0x00000000
        /*168c*/ 	.short	0x010a
        /*168e*/ 	.byte	0x3f
	.zero		1


	//   ....[114]....
        /*1690*/ 	.word	0x0000f810
        /*1694*/ 	.word	0x00000006
        /*1698*/ 	.word	0x00000000
        /*169c*/ 	.short	0x010a
        /*169e*/ 	.byte	0x3f
	.zero		1


	//   ....[115]....
        /*16a0*/ 	.word	0x0000f860
        /*16a4*/ 	.word	0x00000009
        /*16a8*/ 	.word	0x00000000
        /*16ac*/ 	.short	0x010a
        /*16ae*/ 	.byte	0x3f
	.zero		1


	//   ....[116]....
        /*16b0*/ 	.word	0x0000f8b0
        /*16b4*/ 	.word	0x00000006
        /*16b8*/ 	.word	0x00000000
        /*16bc*/ 	.short	0x010a
        /*16be*/ 	.byte	0x3f
	.zero		1


	//----- nvinfo : EIATTR_NUM_MBARRIERS
	.align		4
.L_38:
        /*16c0*/ 	.byte	0x03, 0x38
        /*16c2*/ 	.short	0x001a


	//----- nvinfo : EIATTR_EXIT_INSTR_OFFSETS
	.align		4
        /*16c4*/ 	.byte	0x04, 0x1c
        /*16c6*/ 	.short	(.L_40 - .L_39)


	//   ....[0]....
.L_39:
        /*16c8*/ 	.word	0x00000c10


	//   ....[1]....
        /*16cc*/ 	.word	0x000014f0


	//   ....[2]....
        /*16d0*/ 	.word	0x0000bb40


	//   ....[3]....
        /*16d4*/ 	.word	0x0000c1c0


	//   ....[4]....
        /*16d8*/ 	.word	0x0000c250


	//   ....[5]....
        /*16dc*/ 	.word	0x0000db30


	//   ....[6]....
        /*16e0*/ 	.word	0x0000edc0


	//----- nvinfo : EIATTR_MAX_THREADS
	.align		4
.L_40:
        /*16e4*/ 	.byte	0x04, 0x05
        /*16e6*/ 	.short	(.L_42 - .L_41)
.L_41:
        /*16e8*/ 	.word	0x00000180
        /*16ec*/ 	.word	0x00000001
        /*16f0*/ 	.word	0x00000001


	//----- nvinfo : EIATTR_CRS_STACK_SIZE
	.align		4
.L_42:
        /*16f4*/ 	.byte	0x04, 0x1e
        /*16f6*/ 	.short	(.L_44 - .L_43)
.L_43:
        /*16f8*/ 	.word	0x00000000


	//----- nvinfo : EIATTR_CBANK_PARAM_SIZE
	.align		4
.L_44:
        /*16fc*/ 	.byte	0x03, 0x19
        /*16fe*/ 	.short	0x0770


	//----- nvinfo : EIATTR_PARAM_CBANK
	.align		4
        /*1700*/ 	.byte	0x04, 0x0a
        /*1702*/ 	.short	(.L_46 - .L_45)
	.align		4
.L_45:
        /*1704*/ 	.word	index@(.nv.constant0._ZN7cutlass13device_kernelINS_4gemm6kernel13GemmUniversalIN4cute5tupleIJiiiiEEENS1_10collective13CollectiveMmaINS1_37MainloopSm90TmaGmmaWarpSpecializedFP8ILi8ENS5_IJNS4_1CILi1EEESB_SB_EEENS1_35KernelTmaWarpSpecializedCooperativeEEENS5_IJNSA_ILi128EEENSA_ILi256EEENSA_ILi64EEEEEENS_12float_e4m3_tENS5_IJlSB_lEEESJ_SK_NS4_8TiledMMAINS4_8MMA_AtomIJNS4_4SM904GMMA31MMA_64x256x32_F32E4M3E4M3_SS_TNILNSO_7ScaleInE1ELSQ_1EEEEEENS4_6LayoutINS5_IJNSA_ILi2EEESB_SB_EEENS5_IJSB_NSA_ILi0EEESW_EEEEENS5_IJNS4_10UnderscoreESZ_SZ_EEEEENS4_13SM90_TMA_LOADENS4_14ComposedLayoutINS4_7SwizzleILi2ELi4ELi3EEENS4_18smem_ptr_flag_bitsILi8EEENST_INS5_IJNSA_ILi8EEESH_EEENS5_IJSH_SB_EEEEEEEvNS4_8identityES12_S1C_vS1D_EENS_8epilogue10collective18CollectiveEpilogueINS1F_22Sm90TmaWarpSpecializedILi4ELi2ELi16ELb0ELb0EEEJSI_NS5_IJSF_NSA_ILi32EEEEEESJ_SK_SJ_SK_NS1F_6fusion15FusionCallbacksIS1J_NS1M_17LinCombPerRowBiasISJ_fSJ_SJ_fLi16ELNS_15FloatRoundStyleE2EEESI_S1L_JEEES12_NS13_INS14_ILi1ELi4ELi3EEES17_NST_INS5_IJS18_S1K_EEENS5_IJS1K_SB_EEEEEEENS4_39AutoVectorizingCopyWithAssumedAlignmentILi128EEENS4_14SM90_TMA_STOREES1W_S1Y_NS4_9Copy_AtomIJNS4_17SM90_U32x4_STSM_NENS_6half_tEEEEvEEEvvEEEEvNT_6ParamsE)
        /*1708*/ 	.short	0x0210
        /*170a*/ 	.short	0x0770


	//----- nvinfo : EIATTR_SW_WAR
	.align		4
.L_46:
        /*170c*/ 	.byte	0x04, 0x36
        /*170e*/ 	.short	(.L_48 - .L_47)
.L_47:
        /*1710*/ 	.word	0x00000008
.L_48:


//--------------------- .nv.callgraph             --------------------------
	.section	.nv.callgraph,"",@"SHT_CUDA_CALLGRAPH"
	.align	4
	.sectionentsize	8
	.align		4
        /*0000*/ 	.word	0x00000000
	.align		4
        /*0004*/ 	.word	0xffffffff
	.align		4
        /*0008*/ 	.word	index@(_ZN7cutlass13device_kernelINS_4gemm6kernel13GemmUniversalIN4cute5tupleIJiiiiEEENS1_10collective13CollectiveMmaINS1_37MainloopSm90TmaGmmaWarpSpecializedFP8ILi8ENS5_IJNS4_1CILi1EEESB_SB_EEENS1_35KernelTmaWarpSpecializedCooperativeEEENS5_IJNSA_ILi128EEENSA_ILi256EEENSA_ILi64EEEEEENS_12float_e4m3_tENS5_IJlSB_lEEESJ_SK_NS4_8TiledMMAINS4_8MMA_AtomIJNS4_4SM904GMMA31MMA_64x256x32_F32E4M3E4M3_SS_TNILNSO_7ScaleInE1ELSQ_1EEEEEENS4_6LayoutINS5_IJNSA_ILi2EEESB_SB_EEENS5_IJSB_NSA_ILi0EEESW_EEEEENS5_IJNS4_10UnderscoreESZ_SZ_EEEEENS4_13SM90_TMA_LOADENS4_14ComposedLayoutINS4_7SwizzleILi2ELi4ELi3EEENS4_18smem_ptr_flag_bitsILi8EEENST_INS5_IJNSA_ILi8EEESH_EEENS5_IJSH_SB_EEEEEEEvNS4_8identityES12_S1C_vS1D_EENS_8epilogue10collective18CollectiveEpilogueINS1F_22Sm90TmaWarpSpecializedILi4ELi2ELi16ELb0ELb0EEEJSI_NS5_IJSF_NSA_ILi32EEEEEESJ_SK_SJ_SK_NS1F_6fusion15FusionCallbacksIS1J_NS1M_17LinCombPerRowBiasISJ_fSJ_SJ_fLi16ELNS_15FloatRoundStyleE2EEESI_S1L_JEEES12_NS13_INS14_ILi1ELi4ELi3EEES17_NST_INS5_IJS18_S1K_EEENS5_IJS1K_SB_EEEEEEENS4_39AutoVectorizingCopyWithAssumedAlignmentILi128EEENS4_14SM90_TMA_STOREES1W_S1Y_NS4_9Copy_AtomIJNS4_17SM90_U32x4_STSM_NENS_6half_tEEEEvEEEvvEEEEvNT_6ParamsE)
	.align		4
        /*000c*/ 	.word	index@(__assertfail)
	.align		4
        /*0010*/ 	.word	0x00000000
	.align		4
        /*0014*/ 	.word	0xfffffffe
	.align		4
        /*0018*/ 	.word	0x00000000
	.align		4
        /*001c*/ 	.word	0xfffffffd
	.align		4
        /*0020*/ 	.word	0x00000000
	.align		4
        /*0024*/ 	.word	0xfffffffc


//--------------------- .nv.constant4             --------------------------
	.section	.nv.constant4,"a",@progbits
	.align	8
	.align		8
.nv.constant4:
        /*0000*/ 	.dword	__assertfail
	.align		8
        /*0008*/ 	.dword	__unnamed_1
	.align		8
        /*0010*/ 	.dword	__unnamed_2
	.align		8
        /*0018*/ 	.dword	_ZN39_INTERNAL_8330598a_4_k_cu_cd4f7c6d_27174cuda3std3__45__cpo5beginE
	.align		8
        /*0020*/ 	.dword	_ZN39_INTERNAL_8330598a_4_k_cu_cd4f7c6d_27174cuda3std3__45__cpo3endE
	.align		8
        /*0028*/ 	.dword	_ZN39_INTERNAL_8330598a_4_k_cu_cd4f7c6d_27174cuda3std3__45__cpo6cbeginE
	.align		8
        /*0030*/ 	.dword	_ZN39_INTERNAL_8330598a_4_k_cu_cd4f7c6d_27174cuda3std3__45__cpo4cendE
	.align		8
        /*0038*/ 	.dword	_ZN39_INTERNAL_8330598a_4_k_cu_cd4f7c6d_27174cuda3std3__441_GLOBAL__N__8330598a_4_k_cu_cd4f7c6d_27176ignoreE
	.align		8
        /*0040*/ 	.dword	_ZN39_INTERNAL_8330598a_4_k_cu_cd4f7c6d_27174cuda3std3__419piecewise_constructE
	.align		8
        /*0048*/ 	.dword	_ZN39_INTERNAL_8330598a_4_k_cu_cd4f7c6d_27174cuda3std3__48in_placeE
	.align		8
        /*0050*/ 	.dword	_ZN39_INTERNAL_8330598a_4_k_cu_cd4f7c6d_27174cuda3std6ranges3__45__cpo4swapE
	.align		8
        /*0058*/ 	.dword	_ZN39_INTERNAL_8330598a_4_k_cu_cd4f7c6d_27174cuda3std6ranges3__45__cpo9iter_moveE
	.align		8
        /*0060*/ 	.dword	_ZN39_INTERNAL_8330598a_4_k_cu_cd4f7c6d_27174cute7productE
	.align		8
        /*0068*/ 	.dword	_ZN39_INTERNAL_8330598a_4_k_cu_cd4f7c6d_27174cute1_E
	.align		8
        /*0070*/ 	.dword	$str$24
	.align		8
        /*0078*/ 	.dword	$str$25


//--------------------- .text._ZN7cutlass13device_kernelINS_4gemm6kernel13GemmUniversalIN4cute5tupleIJiiiiEEENS1_10collective13CollectiveMmaINS1_37MainloopSm90TmaGmmaWarpSpecializedFP8ILi8ENS5_IJNS4_1CILi1EEESB_SB_EEENS1_35KernelTmaWarpSpecializedCooperativeEEENS5_IJNSA_ILi128EEENSA_ILi256EEENSA_ILi64EEEEEENS_12float_e4m3_tENS5_IJlSB_lEEESJ_SK_NS4_8TiledMMAINS4_8MMA_AtomIJNS4_4SM904GMMA31MMA_64x256x32_F32E4M3E4M3_SS_TNILNSO_7ScaleInE1ELSQ_1EEEEEENS4_6LayoutINS5_IJNSA_ILi2EEESB_SB_EEENS5_IJSB_NSA_ILi0EEESW_EEEEENS5_IJNS4_10UnderscoreESZ_SZ_EEEEENS4_13SM90_TMA_LOADENS4_14ComposedLayoutINS4_7SwizzleILi2ELi4ELi3EEENS4_18smem_ptr_flag_bitsILi8EEENST_INS5_IJNSA_ILi8EEESH_EEENS5_IJSH_SB_EEEEEEEvNS4_8identityES12_S1C_vS1D_EENS_8epilogue10collective18CollectiveEpilogueINS1F_22Sm90TmaWarpSpecializedILi4ELi2ELi16ELb0ELb0EEEJSI_NS5_IJSF_NSA_ILi32EEEEEESJ_SK_SJ_SK_NS1F_6fusion15FusionCallbacksIS1J_NS1M_17LinCombPerRowBiasISJ_fSJ_SJ_fLi16ELNS_15FloatRoundStyleE2EEESI_S1L_JEEES12_NS13_INS14_ILi1ELi4ELi3EEES17_NST_INS5_IJS18_S1K_EEENS5_IJS1K_SB_EEEEEEENS4_39AutoVectorizingCopyWithAssumedAlignmentILi128EEENS4_14SM90_TMA_STOREES1W_S1Y_NS4_9Copy_AtomIJNS4_17SM90_U32x4_STSM_NENS_6half_tEEEEvEEEvvEEEEvNT_6ParamsE --------------------------
	.section	.text._ZN7cutlass13device_kernelINS_4gemm6kernel13GemmUniversalIN4cute5tupleIJiiiiEEENS1_10collective13CollectiveMmaINS1_37MainloopSm90TmaGmmaWarpSpecializedFP8ILi8ENS5_IJNS4_1CILi1EEESB_SB_EEENS1_35KernelTmaWarpSpecializedCooperativeEEENS5_IJNSA_ILi128EEENSA_ILi256EEENSA_ILi64EEEEEENS_12float_e4m3_tENS5_IJlSB_lEEESJ_SK_NS4_8TiledMMAINS4_8MMA_AtomIJNS4_4SM904GMMA31MMA_64x256x32_F32E4M3E4M3_SS_TNILNSO_7ScaleInE1ELSQ_1EEEEEENS4_6LayoutINS5_IJNSA_ILi2EEESB_SB_EEENS5_IJSB_NSA_ILi0EEESW_EEEEENS5_IJNS4_10UnderscoreESZ_SZ_EEEEENS4_13SM90_TMA_LOADENS4_14ComposedLayoutINS4_7SwizzleILi2ELi4ELi3EEENS4_18smem_ptr_flag_bitsILi8EEENST_INS5_IJNSA_ILi8EEESH_EEENS5_IJSH_SB_EEEEEEEvNS4_8identityES12_S1C_vS1D_EENS_8epilogue10collective18CollectiveEpilogueINS1F_22Sm90TmaWarpSpecializedILi4ELi2ELi16ELb0ELb0EEEJSI_NS5_IJSF_NSA_ILi32EEEEEESJ_SK_SJ_SK_NS1F_6fusion15FusionCallbacksIS1J_NS1M_17LinCombPerRowBiasISJ_fSJ_SJ_fLi16ELNS_15FloatRoundStyleE2EEESI_S1L_JEEES12_NS13_INS14_ILi1ELi4ELi3EEES17_NST_INS5_IJS18_S1K_EEENS5_IJS1K_SB_EEEEEEENS4_39AutoVectorizingCopyWithAssumedAlignmentILi128EEENS4_14SM90_TMA_STOREES1W_S1Y_NS4_9Copy_AtomIJNS4_17SM90_U32x4_STSM_NENS_6half_tEEEEvEEEvvEEEEvNT_6ParamsE,"ax",@progbits
	.align	128
.text._ZN7cutlass13device_kernelINS_4gemm6kernel13GemmUniversalIN4cute5tupleIJiiiiEEENS1_10collective13CollectiveMmaINS1_37MainloopSm90TmaGmmaWarpSpecializedFP8ILi8ENS5_IJNS4_1CILi1EEESB_SB_EEENS1_35KernelTmaWarpSpecializedCooperativeEEENS5_IJNSA_ILi128EEENSA_ILi256EEENSA_ILi64EEEEEENS_12float_e4m3_tENS5_IJlSB_lEEESJ_SK_NS4_8TiledMMAINS4_8MMA_AtomIJNS4_4SM904GMMA31MMA_64x256x32_F32E4M3E4M3_SS_TNILNSO_7ScaleInE1ELSQ_1EEEEEENS4_6LayoutINS5_IJNSA_ILi2EEESB_SB_EEENS5_IJSB_NSA_ILi0EEESW_EEEEENS5_IJNS4_10UnderscoreESZ_SZ_EEEEENS4_13SM90_TMA_LOADENS4_14ComposedLayoutINS4_7SwizzleILi2ELi4ELi3EEENS4_18smem_ptr_flag_bitsILi8EEENST_INS5_IJNSA_ILi8EEESH_EEENS5_IJSH_SB_EEEEEEEvNS4_8identityES12_S1C_vS1D_EENS_8epilogue10collective18CollectiveEpilogueINS1F_22Sm90TmaWarpSpecializedILi4ELi2ELi16ELb0ELb0EEEJSI_NS5_IJSF_NSA_ILi32EEEEEESJ_SK_SJ_SK_NS1F_6fusion15FusionCallbacksIS1J_NS1M_17LinCombPerRowBiasISJ_fSJ_SJ_fLi16ELNS_15FloatRoundStyleE2EEESI_S1L_JEEES12_NS13_INS14_ILi1ELi4ELi3EEES17_NST_INS5_IJS18_S1K_EEENS5_IJS1K_SB_EEEEEEENS4_39AutoVectorizingCopyWithAssumedAlignmentILi128EEENS4_14SM90_TMA_STOREES1W_S1Y_NS4_9Copy_AtomIJNS4_17SM90_U32x4_STSM_NENS_6half_tEEEEvEEEvvEEEEvNT_6ParamsE:
        .type           _ZN7cutlass13device_kernelINS_4gemm6kernel13GemmUniversalIN4cute5tupleIJiiiiEEENS1_10collective13CollectiveMmaINS1_37MainloopSm90TmaGmmaWarpSpecializedFP8ILi8ENS5_IJNS4_1CILi1EEESB_SB_EEENS1_35KernelTmaWarpSpecializedCooperativeEEENS5_IJNSA_ILi128EEENSA_ILi256EEENSA_ILi64EEEEEENS_12float_e4m3_tENS5_IJlSB_lEEESJ_SK_NS4_8TiledMMAINS4_8MMA_AtomIJNS4_4SM904GMMA31MMA_64x256x32_F32E4M3E4M3_SS_TNILNSO_7ScaleInE1ELSQ_1EEEEEENS4_6LayoutINS5_IJNSA_ILi2EEESB_SB_EEENS5_IJSB_NSA_ILi0EEESW_EEEEENS5_IJNS4_10UnderscoreESZ_SZ_EEEEENS4_13SM90_TMA_LOADENS4_14ComposedLayoutINS4_7SwizzleILi2ELi4ELi3EEENS4_18smem_ptr_flag_bitsILi8EEENST_INS5_IJNSA_ILi8EEESH_EEENS5_IJSH_SB_EEEEEEEvNS4_8identityES12_S1C_vS1D_EENS_8epilogue10collective18CollectiveEpilogueINS1F_22Sm90TmaWarpSpecializedILi4ELi2ELi16ELb0ELb0EEEJSI_NS5_IJSF_NSA_ILi32EEEEEESJ_SK_SJ_SK_NS1F_6fusion15FusionCallbacksIS1J_NS1M_17LinCombPerRowBiasISJ_fSJ_SJ_fLi16ELNS_15FloatRoundStyleE2EEESI_S1L_JEEES12_NS13_INS14_ILi1ELi4ELi3EEES17_NST_INS5_IJS18_S1K_EEENS5_IJS1K_SB_EEEEEEENS4_39AutoVectorizingCopyWithAssumedAlignmentILi128EEENS4_14SM90_TMA_STOREES1W_S1Y_NS4_9Copy_AtomIJNS4_17SM90_U32x4_STSM_NENS_6half_tEEEEvEEEvvEEEEvNT_6ParamsE,@function
        .size           _ZN7cutlass13device_kernelINS_4gemm6kernel13GemmUniversalIN4cute5tupleIJiiiiEEENS1_10collective13CollectiveMmaINS1_37MainloopSm90TmaGmmaWarpSpecializedFP8ILi8ENS5_IJNS4_1CILi1EEESB_SB_EEENS1_35KernelTmaWarpSpecializedCooperativeEEENS5_IJNSA_ILi128EEENSA_ILi256EEENSA_ILi64EEEEEENS_12float_e4m3_tENS5_IJlSB_lEEESJ_SK_NS4_8TiledMMAINS4_8MMA_AtomIJNS4_4SM904GMMA31MMA_64x256x32_F32E4M3E4M3_SS_TNILNSO_7ScaleInE1ELSQ_1EEEEEENS4_6LayoutINS5_IJNSA_ILi2EEESB_SB_EEENS5_IJSB_NSA_ILi0EEESW_EEEEENS5_IJNS4_10UnderscoreESZ_SZ_EEEEENS4_13SM90_TMA_LOADENS4_14ComposedLayoutINS4_7SwizzleILi2ELi4ELi3EEENS4_18smem_ptr_flag_bitsILi8EEENST_INS5_IJNSA_ILi8EEESH_EEENS5_IJSH_SB_EEEEEEEvNS4_8identityES12_S1C_vS1D_EENS_8epilogue10collective18CollectiveEpilogueINS1F_22Sm90TmaWarpSpecializedILi4ELi2ELi16ELb0ELb0EEEJSI_NS5_IJSF_NSA_ILi32EEEEEESJ_SK_SJ_SK_NS1F_6fusion15FusionCallbacksIS1J_NS1M_17LinCombPerRowBiasISJ_fSJ_SJ_fLi16ELNS_15FloatRoundStyleE2EEESI_S1L_JEEES12_NS13_INS14_ILi1ELi4ELi3EEES17_NST_INS5_IJS18_S1K_EEENS5_IJS1K_SB_EEEEEEENS4_39AutoVectorizingCopyWithAssumedAlignmentILi128EEENS4_14SM90_TMA_STOREES1W_S1Y_NS4_9Copy_AtomIJNS4_17SM90_U32x4_STSM_NENS_6half_tEEEEvEEEvvEEEEvNT_6ParamsE,(.L_x_274 - _ZN7cutlass13device_kernelINS_4gemm6kernel13GemmUniversalIN4cute5tupleIJiiiiEEENS1_10collective13CollectiveMmaINS1_37MainloopSm90TmaGmmaWarpSpecializedFP8ILi8ENS5_IJNS4_1CILi1EEESB_SB_EEENS1_35KernelTmaWarpSpecializedCooperativeEEENS5_IJNSA_ILi128EEENSA_ILi256EEENSA_ILi64EEEEEENS_12float_e4m3_tENS5_IJlSB_lEEESJ_SK_NS4_8TiledMMAINS4_8MMA_AtomIJNS4_4SM904GMMA31MMA_64x256x32_F32E4M3E4M3_SS_TNILNSO_7ScaleInE1ELSQ_1EEEEEENS4_6LayoutINS5_IJNSA_ILi2EEESB_SB_EEENS5_IJSB_NSA_ILi0EEESW_EEEEENS5_IJNS4_10UnderscoreESZ_SZ_EEEEENS4_13SM90_TMA_LOADENS4_14ComposedLayoutINS4_7SwizzleILi2ELi4ELi3EEENS4_18smem_ptr_flag_bitsILi8EEENST_INS5_IJNSA_ILi8EEESH_EEENS5_IJSH_SB_EEEEEEEvNS4_8identityES12_S1C_vS1D_EENS_8epilogue10collective18CollectiveEpilogueINS1F_22Sm90TmaWarpSpecializedILi4ELi2ELi16ELb0ELb0EEEJSI_NS5_IJSF_NSA_ILi32EEEEEESJ_SK_SJ_SK_NS1F_6fusion15FusionCallbacksIS1J_NS1M_17LinCombPerRowBiasISJ_fSJ_SJ_fLi16ELNS_15FloatRoundStyleE2EEESI_S1L_JEEES12_NS13_INS14_ILi1ELi4ELi3EEES17_NST_INS5_IJS18_S1K_EEENS5_IJS1K_SB_EEEEEEENS4_39AutoVectorizingCopyWithAssumedAlignmentILi128EEENS4_14SM90_TMA_STOREES1W_S1Y_NS4_9Copy_AtomIJNS4_17SM90_U32x4_STSM_NENS_6half_tEEEEvEEEvvEEEEvNT_6ParamsE)
        .other          _ZN7cutlass13device_kernelINS_4gemm6kernel13GemmUniversalIN4cute5tupleIJiiiiEEENS1_10collective13CollectiveMmaINS1_37MainloopSm90TmaGmmaWarpSpecializedFP8ILi8ENS5_IJNS4_1CILi1EEESB_SB_EEENS1_35KernelTmaWarpSpecializedCooperativeEEENS5_IJNSA_ILi128EEENSA_ILi256EEENSA_ILi64EEEEEENS_12float_e4m3_tENS5_IJlSB_lEEESJ_SK_NS4_8TiledMMAINS4_8MMA_AtomIJNS4_4SM904GMMA31MMA_64x256x32_F32E4M3E4M3_SS_TNILNSO_7ScaleInE1ELSQ_1EEEEEENS4_6LayoutINS5_IJNSA_ILi2EEESB_SB_EEENS5_IJSB_NSA_ILi0EEESW_EEEEENS5_IJNS4_10UnderscoreESZ_SZ_EEEEENS4_13SM90_TMA_LOADENS4_14ComposedLayoutINS4_7SwizzleILi2ELi4ELi3EEENS4_18smem_ptr_flag_bitsILi8EEENST_INS5_IJNSA_ILi8EEESH_EEENS5_IJSH_SB_EEEEEEEvNS4_8identityES12_S1C_vS1D_EENS_8epilogue10collective18CollectiveEpilogueINS1F_22Sm90TmaWarpSpecializedILi4ELi2ELi16ELb0ELb0EEEJSI_NS5_IJSF_NSA_ILi32EEEEEESJ_SK_SJ_SK_NS1F_6fusion15FusionCallbacksIS1J_NS1M_17LinCombPerRowBiasISJ_fSJ_SJ_fLi16ELNS_15FloatRoundStyleE2EEESI_S1L_JEEES12_NS13_INS14_ILi1ELi4ELi3EEES17_NST_INS5_IJS18_S1K_EEENS5_IJS1K_SB_EEEEEEENS4_39AutoVectorizingCopyWithAssumedAlignmentILi128EEENS4_14SM90_TMA_STOREES1W_S1Y_NS4_9Copy_AtomIJNS4_17SM90_U32x4_STSM_NENS_6half_tEEEEvEEEvvEEEEvNT_6ParamsE,@"STO_CUDA_ENTRY STV_DEFAULT"
_ZN7cutlass13device_kernelINS_4gemm6kernel13GemmUniversalIN4cute5tupleIJiiiiEEENS1_10collective13CollectiveMmaINS1_37MainloopSm90TmaGmmaWarpSpecializedFP8ILi8ENS5_IJNS4_1CILi1EEESB_SB_EEENS1_35KernelTmaWarpSpecializedCooperativeEEENS5_IJNSA_ILi128EEENSA_ILi256EEENSA_ILi64EEEEEENS_12float_e4m3_tENS5_IJlSB_lEEESJ_SK_NS4_8TiledMMAINS4_8MMA_AtomIJNS4_4SM904GMMA31MMA_64x256x32_F32E4M3E4M3_SS_TNILNSO_7ScaleInE1ELSQ_1EEEEEENS4_6LayoutINS5_IJNSA_ILi2EEESB_SB_EEENS5_IJSB_NSA_ILi0EEESW_EEEEENS5_IJNS4_10UnderscoreESZ_SZ_EEEEENS4_13SM90_TMA_LOADENS4_14ComposedLayoutINS4_7SwizzleILi2ELi4ELi3EEENS4_18smem_ptr_flag_bitsILi8EEENST_INS5_IJNSA_ILi8EEESH_EEENS5_IJSH_SB_EEEEEEEvNS4_8identityES12_S1C_vS1D_EENS_8epilogue10collective18CollectiveEpilogueINS1F_22Sm90TmaWarpSpecializedILi4ELi2ELi16ELb0ELb0EEEJSI_NS5_IJSF_NSA_ILi32EEEEEESJ_SK_SJ_SK_NS1F_6fusion15FusionCallbacksIS1J_NS1M_17LinCombPerRowBiasISJ_fSJ_SJ_fLi16ELNS_15FloatRoundStyleE2EEESI_S1L_JEEES12_NS13_INS14_ILi1ELi4ELi3EEES17_NST_INS5_IJS18_S1K_EEENS5_IJS1K_SB_EEEEEEENS4_39AutoVectorizingCopyWithAssumedAlignmentILi128EEENS4_14SM90_TMA_STOREES1W_S1Y_NS4_9Copy_AtomIJNS4_17SM90_U32x4_STSM_NENS_6half_tEEEEvEEEvvEEEEvNT_6ParamsE:
[----:B------:R-:W1:Y:S02]  /*0000*/  LDC R1, c[0x0][0x28] ;  /* 0x00000a00ff017b82 */ /* 0x000e640000000800 */
[----:B-1----:R-:W-:Y:S01]  /*0010*/  IADD3 R1, R1, -0xe8, RZ ;  /* 0xffffff1801017810 */ /* 0x002fe20007ffe0ff */
[----:B------:R-:W1:Y:S05]  /*0020*/  S2R R4, SR_TID.X ;  /* 0x0000000000047919 */ /* 0x000e6a0000002100 */
[----:B------:R-:W2:Y:S01]  /*0030*/  LDC.64 R2, c[0x0][0x588] ;  /* 0x00016200ff027b82 */ /* 0x000ea20000000a00 */
[----:B------:R-:W-:Y:S01]  /*0040*/  ELECT P0, URZ, PT ;  /* 0x00000000003f782f */ /* 0x000fe20003800000 */
[----:B------:R-:W-:Y:S01]  /*0050*/  BSSY B0, `(.L_x_0) ;  /* 0x000001a000007945 */ /* 0x000fe20003800000 */
[----:B-1----:R-:W-:-:S05]  /*0060*/  SHF.R.U32.HI R8, RZ, 0x5, R4 ;  /* 0x00000005ff087819 */ /* 0x002fca0000011604 */
[----:B------:R-:W1:Y:S02]  /*0070*/  SHFL.IDX PT, R0, R8, RZ, 0x1f ;  /* 0x00001fff08007589 */ /* 0x000e6400000e0000 */
[----:B-1----:R-:W-:Y:S02]  /*0080*/  R2UR UR47, R0 ;  /* 0x00000000002f72ca */ /* 0x002fe400000e0000 */
[----:B------:R-:W-:-:S06]  /*0090*/  SHF.R.U32.HI R0, RZ, 0x7, R4 ;  /* 0x00000007ff007819 */ /* 0x000fcc0000011604 */
[----:B------:R-:W1:Y:S05]  /*00a0*/  SHFL.IDX PT, R0, R0, RZ, 0x1f ;  /* 0x00001fff00007589 */ /* 0x000e6a00000e0000 */
[----:B------:R-:W-:Y:S02]  /*00b0*/  USHF.R.S32.HI UR4, URZ, 0x1f, UR47 ;  /* 0x0000001f3f047899 */ /* 0x000fe4000801142f */
[----:B------:R-:W-:Y:S02]  /*00c0*/  ISETP.NE.OR P0, PT, RZ, UR47, !P0 ;  /* 0x0000002fff007c0c */ /* 0x000fe4000c705670 */
[----:B------:R-:W-:-:S04]  /*00d0*/  ULEA.HI UR4, UR4, UR47, URZ, 0x2 ;  /* 0x0000002f04047291 */ /* 0x000fc8000f8f103f */
[----:B------:R-:W-:-:S04]  /*00e0*/  ULOP3.LUT UR4, UR4, 0xfffffffc, URZ, 0xc0, !UPT ;  /* 0xfffffffc04047892 */ /* 0x000fc8000f8ec03f */
[----:B------:R-:W-:-:S03]  /*00f0*/  UIADD3 UR47, UR47, -UR4, URZ ;  /* 0x800000042f2f7290 */ /* 0x000fc6000fffe03f */
[----:B--2---:R-:W-:Y:S09]  /*0100*/  @P0 BRA `(.L_x_1) ;  /* 0x0000000000380947 */ /* 0x004ff20003800000 */
[----:B------:R-:W-:Y:S02]  /*0110*/  ULDC.64 UR4, c[0x0][0x198] ;  /* 0x0000660000047ab9 */ /* 0x000fe40000000a00 */
[----:B------:R-:W-:Y:S02]  /*0120*/  UIADD3 UR6, UP0, UR4, 0xf0, URZ ;  /* 0x000000f004067890 */ /* 0x000fe4000ff1e03f */
[----:B------:R-:W-:Y:S02]  /*0130*/  UIADD3 UR8, UP1, UR4, 0x1f0, URZ ;  /* 0x000001f004087890 */ /* 0x000fe4000ff3e03f */
[----:B------:R-:W-:Y:S02]  /*0140*/  UIADD3 UR10, UP2, UR4, 0x3f0, URZ ;  /* 0x000003f0040a7890 */ /* 0x000fe4000ff5e03f */
[----:B------:R-:W-:Y:S02]  /*0150*/  UIADD3 UR4, UP3, UR4, 0x4f0, URZ ;  /* 0x000004f004047890 */ /* 0x000fe4000ff7e03f */
[----:B------:R-:W-:-:S02]  /*0160*/  UIADD3.X UR7, URZ, UR5, URZ, UP0, !UPT ;  /* 0x000000053f077290 */ /* 0x000fc400087fe43f */
[----:B------:R-:W-:Y:S02]  /*0170*/  UIADD3.X UR9, URZ, UR5, URZ, UP1, !UPT ;  /* 0x000000053f097290 */ /* 0x000fe40008ffe43f */
[----:B------:R-:W-:Y:S02]  /*0180*/  UIADD3.X UR11, URZ, UR5, URZ, UP2, !UPT ;  /* 0x000000053f0b7290 */ /* 0x000fe400097fe43f */
[----:B------:R-:W-:-:S03]  /*0190*/  UIADD3.X UR5, URZ, UR5, URZ, UP3, !UPT ;  /* 0x000000053f057290 */ /* 0x000fc60009ffe43f */
[----:B------:R2:W-:Y:S02]  /*01a0*/  UTMACCTL.PF [UR6] ;  /* 0x00000000060079b9 */ /* 0x0005e40008040000 */
[----:B------:R2:W-:Y:S02]  /*01b0*/  UTMACCTL.PF [UR8] ;  /* 0x00000000080079b9 */ /* 0x0005e40008040000 */
[----:B------:R2:W-:Y:S02]  /*01c0*/  UTMACCTL.PF [UR10] ;  /* 0x000000000a0079b9 */ /* 0x0005e40008040000 */
[----:B------:R2:W-:Y:S02]  /*01d0*/  UTMACCTL.PF [UR4] ;  /* 0x00000000040079b9 */ /* 0x0005e40008040000 */
[----:B--2---:R-:W-:Y:S01]  /*01e0*/  NOP ;  /* 0x0000000000007918 */ /* 0x004fe20000000000 */
.L_x_1:
[----:B------:R-:W-:Y:S05]  /*01f0*/  BSYNC B0 ;  /* 0x0000000000007941 */ /* 0x000fea0003800000 */
.L_x_0:
[----:B------:R-:W-:Y:S01]  /*0200*/  ULDC.64 UR6, c[0x0][0x590] ;  /* 0x0001640000067ab9 */ /* 0x000fe20000000a00 */
[----:B-1----:R-:W-:Y:S01]  /*0210*/  R2UR UR4, R0 ;  /* 0x00000000000472ca */ /* 0x002fe200000e0000 */
[----:B------:R-:W-:Y:S01]  /*0220*/  ULDC.64 UR52, c[0x0][0x208] ;  /* 0x0000820000347ab9 */ /* 0x000fe20000000a00 */
[----:B------:R-:W-:Y:S01]  /*0230*/  ISETP.NE.U32.AND P2, PT, RZ, UR6, PT ;  /* 0x00000006ff007c0c */ /* 0x000fe2000bf45070 */
[----:B------:R-:W-:Y:S01]  /*0240*/  IMAD.MOV.U32 R4, RZ, RZ, R2 ;  /* 0x000000ffff047224 */ /* 0x000fe200078e0002 */
[----:B------:R-:W-:Y:S02]  /*0250*/  PRMT R6, RZ, 0x7610, R6 ;  /* 0x00007610ff067816 */ /* 0x000fe40000000006 */
[----:B------:R-:W-:Y:S02]  /*0260*/  ISETP.NE.AND.EX P1, PT, RZ, UR7, PT, P2 ;  /* 0x00000007ff007c0c */ /* 0x000fe4000bf25320 */
[----:B------:R-:W-:-:S11]  /*0270*/  MOV R5, R3 ;  /* 0x0000000300057202 */ /* 0x000fd60000000f00 */
[----:B------:R-:W-:Y:S05]  /*0280*/  @P1 BRA `(.L_x_2) ;  /* 0x0000000000301947 */ /* 0x000fea0003800000 */
[----:B------:R-:W-:Y:S02]  /*0290*/  ULDC.64 UR8, c[0x0][0x588] ;  /* 0x0001620000087ab9 */ /* 0x000fe40000000a00 */
[----:B------:R-:W-:-:S04]  /*02a0*/  ISETP.NE.U32.AND P0, PT, RZ, UR8, PT ;  /* 0x00000008ff007c0c */ /* 0x000fc8000bf05070 */
[----:B------:R-:W-:-:S13]  /*02b0*/  ISETP.NE.AND.EX P0, PT, RZ, UR9, PT, P0 ;  /* 0x00000009ff007c0c */ /* 0x000fda000bf05300 */
[----:B------:R-:W-:Y:S05]  /*02c0*/  @!P0 BRA `(.L_x_3) ;  /* 0x0000000000108947 */ /* 0x000fea0003800000 */
[----:B------:R-:W2:Y:S01]  /*02d0*/  LDG.E R0, desc[UR52][R4.64] ;  /* 0x0000003404007981 */ /* 0x000ea2000c1e1900 */
[----:B------:R-:W-:Y:S01]  /*02e0*/  IMAD.MOV.U32 R6, RZ, RZ, 0x1 ;  /* 0x00000001ff067424 */ /* 0x000fe200078e00ff */
[----:B--2---:R-:W-:Y:S01]  /*02f0*/  FSETP.NEU.AND P3, PT, R0, RZ, PT ;  /* 0x000000ff0000720b */ /* 0x004fe20003f6d000 */
[----:B------:R-:W-:-:S12]  /*0300*/  BRA `(.L_x_2) ;  /* 0x0000000000107947 */ /* 0x000fd80003800000 */
.L_x_3:
[----:B------:R-:W-:Y:S01]  /*0310*/  ULDC UR5, c[0x0][0x580] ;  /* 0x0001600000057ab9 */ /* 0x000fe20000000800 */
[----:B------:R-:W-:Y:S02]  /*0320*/  MOV R6, 0x1 ;  /* 0x0000000100067802 */ /* 0x000fe40000000f00 */
[----:B------:R-:W-:Y:S02]  /*0330*/  CS2R R4, SRZ ;  /* 0x0000000000047805 */ /* 0x000fe4000001ff00 */
[----:B------:R-:W-:-:S13]  /*0340*/  FSETP.NEU.AND P3, PT, RZ, UR5, PT ;  /* 0x00000005ff007c0b */ /* 0x000fda000bf6d000 */
.L_x_2:
[----:B------:R-:W-:Y:S01]  /*0350*/  ISETP.NE.U32.AND P0, PT, R4, RZ, PT ;  /* 0x000000ff0400720c */ /* 0x000fe20003f05070 */
[----:B------:R-:W-:Y:S01]  /*0360*/  IMAD.MOV.U32 R0, RZ, RZ, 0x1 ;  /* 0x00000001ff007424 */ /* 0x000fe200078e00ff */
[----:B------:R-:W-:Y:S02]  /*0370*/  ISETP.NE.AND.EX P2, PT, RZ, UR7, PT, P2 ;  /* 0x00000007ff007c0c */ /* 0x000fe4000bf45320 */
[----:B------:R-:W-:-:S13]  /*0380*/  ISETP.NE.AND.EX P0, PT, R5, RZ, PT, P0 ;  /* 0x000000ff0500720c */ /* 0x000fda0003f05300 */
[----:B------:R-:W-:Y:S05]  /*0390*/  @P0 BRA P2, `(.L_x_4) ;  /* 0x0000000000300947 */ /* 0x000fea0001000000 */
[----:B------:R-:W-:Y:S02]  /*03a0*/  ISETP.NE.U32.AND P2, PT, RZ, UR6, PT ;  /* 0x00000006ff007c0c */ /* 0x000fe4000bf45070 */
[----:B------:R-:W-:Y:S02]  /*03b0*/  ISETP.NE.U32.AND P0, PT, R4, RZ, PT ;  /* 0x000000ff0400720c */ /* 0x000fe40003f05070 */
[----:B------:R-:W-:Y:S02]  /*03c0*/  ISETP.NE.AND.EX P2, PT, RZ, UR7, PT, P2 ;  /* 0x00000007ff007c0c */ /* 0x000fe4000bf45320 */
[----:B------:R-:W-:Y:S02]  /*03d0*/  PRMT R0, R6, 0x9910, RZ ;  /* 0x0000991006007816 */ /* 0x000fe400000000ff */
[----:B------:R-:W-:Y:S02]  /*03e0*/  ISETP.NE.AND.EX P0, PT, R5, RZ, PT, P0 ;  /* 0x000000ff0500720c */ /* 0x000fe40003f05300 */
[----:B------:R-:W-:-:S02]  /*03f0*/  ISETP.NE.AND P4, PT, R0, RZ, PT ;  /* 0x000000ff0000720c */ /* 0x000fc40003f85270 */
[----:B------:R-:W-:Y:S02]  /*0400*/  SEL R5, RZ, 0xffffffff, P3 ;  /* 0xffffffffff057807 */ /* 0x000fe40001800000 */
[----:B------:R-:W-:-:S04]  /*0410*/  SEL R0, RZ, 0xffffffff, P0 ;  /* 0xffffffffff007807 */ /* 0x000fc80000000000 */
[----:B------:R-:W-:-:S04]  /*0420*/  @P2 SEL R5, R0, R5, !P4 ;  /* 0x0000000500052207 */ /* 0x000fc80006000000 */
[----:B------:R-:W-:-:S04]  /*0430*/  LOP3.LUT R5, R5, 0x1, RZ, 0xc0, !PT ;  /* 0x0000000105057812 */ /* 0x000fc800078ec0ff */
[----:B------:R-:W-:-:S04]  /*0440*/  ISETP.NE.U32.AND P0, PT, R5, 0x1, PT ;  /* 0x000000010500780c */ /* 0x000fc80003f05070 */
[----:B------:R-:W-:-:S09]  /*0450*/  SEL R0, RZ, 0x1, !P0 ;  /* 0x00000001ff007807 */ /* 0x000fd20004000000 */
.L_x_4:
[----:B------:R-:W1:Y:S01]  /*0460*/  SHFL.IDX PT, R4, R8, RZ, 0x1f ;  /* 0x00001fff08047589 */ /* 0x000e6200000e0000 */
[----:B------:R-:W-:Y:S02]  /*0470*/  UISETP.NE.AND UP0, UPT, UR47, URZ, UPT ;  /* 0x0000003f2f00728c */ /* 0x000fe4000bf05270 */
[----:B------:R-:W-:Y:S02]  /*0480*/  UIADD3 UR9, UR4, -0x1, URZ ;  /* 0xffffffff04097890 */ /* 0x000fe4000fffe03f */
[----:B------:R-:W-:Y:S02]  /*0490*/  UP2UR UR48, UPR, URZ, 0x1 ;  /* 0x000000013f307883 */ /* 0x000fe40008000000 */
[----:B------:R-:W-:Y:S02]  /*04a0*/  UISETP.EQ.OR UP0, UPT, UR47, 0x3, !UP0 ;  /* 0x000000032f00788c */ /* 0x000fe4000c702670 */
[----:B------:R-:W-:Y:S02]  /*04b0*/  UISETP.GE.U32.AND UP1, UPT, UR9, 0x2, UPT ;  /* 0x000000020900788c */ /* 0x000fe4000bf26070 */
[----:B------:R-:W-:-:S04]  /*04c0*/  UISETP.EQ.AND UP0, UPT, UR4, URZ, UP0 ;  /* 0x0000003f0400728c */ /* 0x000fc80008702270 */
[----:B------:R-:W-:Y:S02]  /*04d0*/  USEL UR46, URZ, 0x1, !UP0 ;  /* 0x000000013f2e7887 */ /* 0x000fe4000c000000 */
[----:B------:R-:W-:Y:S02]  /*04e0*/  UISETP.NE.AND UP0, UPT, UR4, URZ, UPT ;  /* 0x0000003f0400728c */ /* 0x000fe4000bf05270 */
[----:B------:R-:W-:Y:S01]  /*04f0*/  USEL UR46, UR46, 0x2, UP1 ;  /* 0x000000022e2e7887 */ /* 0x000fe20008800000 */
[----:B-1----:R-:W-:-:S13]  /*0500*/  ISETP.NE.AND P0, PT, R4, RZ, PT ;  /* 0x000000ff0400720c */ /* 0x002fda0003f05270 */
[----:B------:R-:W-:Y:S05]  /*0510*/  @P0 BRA `(.L_x_5) ;  /* 0x0000000000840947 */ /* 0x000fea0003800000 */
[----:B------:R-:W-:Y:S01]  /*0520*/  ELECT P0, URZ, PT ;  /* 0x00000000003f782f */ /* 0x000fe20003800000 */
[----:B------:R-:W-:-:S12]  /*0530*/  BSSY B0, `(.L_x_5) ;  /* 0x000001f000007945 */ /* 0x000fd80003800000 */
[----:B------:R-:W-:Y:S05]  /*0540*/  @!P0 BRA `(.L_x_6) ;  /* 0x0000000000748947 */ /* 0x000fea0003800000 */
[----:B------:R-:W1:Y:S01]  /*0550*/  S2UR UR8, SR_CgaCtaId ;  /* 0x00000000000879c3 */ /* 0x000e620000008800 */
[----:B------:R-:W-:Y:S01]  /*0560*/  UMOV UR4, 0x400 ;  /* 0x0000040000047882 */ /* 0x000fe20000000000 */
[----:B------:R-:W-:Y:S01]  /*0570*/  UMOV UR5, 0x1 ;  /* 0x0000000100057882 */ /* 0x000fe20000000000 */
[----:B------:R-:W-:Y:S02]  /*0580*/  UMOV UR6, 0x100 ;  /* 0x0000010000067882 */ /* 0x000fe40000000000 */
[----:B------:R-:W-:-:S04]  /*0590*/  UIADD3 UR6, -UR6, 0x100000, URZ ;  /* 0x0010000006067890 */ /* 0x000fc8000fffe13f */
[----:B------:R-:W-:Y:S02]  /*05a0*/  USHF.L.U32 UR7, UR6, 0xb, URZ ;  /* 0x0000000b06077899 */ /* 0x000fe4000800063f */
[----:B------:R-:W-:Y:S02]  /*05b0*/  USHF.L.U32 UR6, UR6, 0x1, URZ ;  /* 0x0000000106067899 */ /* 0x000fe4000800063f */
[----:B-1----:R-:W-:Y:S02]  /*05c0*/  ULEA UR8, UR8, UR4, 0x18 ;  /* 0x0000000408087291 */ /* 0x002fe4000f8ec03f */
[----:B------:R-:W-:-:S04]  /*05d0*/  UIADD3 UR4, -UR5, 0x100000, URZ ;  /* 0x0010000005047890 */ /* 0x000fc8000fffe13f */
[----:B------:R-:W-:Y:S02]  /*05e0*/  USHF.L.U32 UR5, UR4, 0xb, URZ ;  /* 0x0000000b04057899 */ /* 0x000fe4000800063f */
[----:B------:R-:W-:Y:S01]  /*05f0*/  USHF.L.U32 UR4, UR4, 0x1, URZ ;  /* 0x0000000104047899 */ /* 0x000fe2000800063f */
[----:B------:R-:W1:Y:S11]  /*0600*/  FENCE.VIEW.ASYNC.S ;  /* 0x00000000000073c6 */ /* 0x000e760000000000 */
[----:B-1----:R1:W2:Y:S01]  /*0610*/  SYNCS.EXCH.64 URZ, [UR8], UR4 ;  /* 0x00000004083f75b2 */ /* 0x0022a20008000100 */
[----:B------:R1:W3:Y:S01]  /*0620*/  SYNCS.EXCH.64 URZ, [UR8+0x40], UR6 ;  /* 0x00004006083f75b2 */ /* 0x0002e20008000100 */
[----:B------:R1:W4:Y:S01]  /*0630*/  SYNCS.EXCH.64 URZ, [UR8+0x8], UR4 ;  /* 0x00000804083f75b2 */ /* 0x0003220008000100 */
[----:B------:R1:W1:Y:S01]  /*0640*/  SYNCS.EXCH.64 URZ, [UR8+0x48], UR6 ;  /* 0x00004806083f75b2 */ /* 0x0002620008000100 */
        /* <DEDUP_REMOVED lines=12> */
[----:B------:R-:W-:Y:S01]  /*0710*/  NOP ;  /* 0x0000000000007918 */ /* 0x000fe20000000000 */
.L_x_6:
[----:B-1----:R-:W-:Y:S05]  /*0720*/  BSYNC B0 ;  /* 0x0000000000007941 */ /* 0x002fea0003800000 */
.L_x_5:
[----:B------:R-:W1:Y:S01]  /*0730*/  SHFL.IDX PT, R4, R8, RZ, 0x1f ;  /* 0x00001fff08047589 */ /* 0x000e6200000e0000 */
[----:B------:R-:W-:Y:S01]  /*0740*/  UISETP.EQ.AND UP2, UPT, UR47, 0x2, !UP0 ;  /* 0x000000022f00788c */ /* 0x000fe2000c742270 */
[----:B------:R-:W-:-:S03]  /*0750*/  NOP ;  /* 0x0000000000007918 */ /* 0x000fc60000000000 */
[----:B------:R-:W-:-:S04]  /*0760*/  USEL UR45, URZ, 0x1, !UP2 ;  /* 0x000000013f2d7887 */ /* 0x000fc8000d000000 */
[----:B------:R-:W-:Y:S01]  /*0770*/  USEL UR45, UR45, 0x2, UP1 ;  /* 0x000000022d2d7887 */ /* 0x000fe20008800000 */
[----:B-1----:R-:W-:-:S13]  /*0780*/  ISETP.NE.AND P0, PT, R4, RZ, PT ;  /* 0x000000ff0400720c */ /* 0x002fda0003f05270 */
[----:B------:R-:W-:Y:S05]  /*0790*/  @P0 BRA `(.L_x_7) ;  /* 0x0000000000580947 */ /* 0x000fea0003800000 */
[----:B------:R-:W1:Y:S01]  /*07a0*/  S2UR UR5, SR_CgaCtaId ;  /* 0x00000000000579c3 */ /* 0x000e620000008800 */
[----:B------:R-:W-:Y:S01]  /*07b0*/  UMOV UR4, 0x400 ;  /* 0x0000040000047882 */ /* 0x000fe20000000000 */
[----:B------:R-:W-:Y:S01]  /*07c0*/  UMOV UR6, 0x20 ;  /* 0x0000002000067882 */ /* 0x000fe20000000000 */
[----:B------:R-:W-:Y:S01]  /*07d0*/  UMOV UR7, 0x100 ;  /* 0x0000010000077882 */ /* 0x000fe20000000000 */
[----:B------:R-:W-:Y:S01]  /*07e0*/  ELECT P0, URZ, PT ;  /* 0x00000000003f782f */ /* 0x000fe20003800000 */
[----:B-1----:R-:W-:Y:S02]  /*07f0*/  ULEA UR8, UR5, UR4, 0x18 ;  /* 0x0000000405087291 */ /* 0x002fe4000f8ec03f */
[----:B------:R-:W-:-:S04]  /*0800*/  UIADD3 UR4, -UR6, 0x100000, URZ ;  /* 0x0010000006047890 */ /* 0x000fc8000fffe13f */
[----:B------:R-:W-:Y:S02]  /*0810*/  USHF.L.U32 UR5, UR4, 0xb, URZ ;  /* 0x0000000b04057899 */ /* 0x000fe4000800063f */
[----:B------:R-:W-:Y:S02]  /*0820*/  USHF.L.U32 UR4, UR4, 0x1, URZ ;  /* 0x0000000104047899 */ /* 0x000fe4000800063f */
[----:B------:R-:W-:-:S04]  /*0830*/  UIADD3 UR6, -UR7, 0x100000, URZ ;  /* 0x0010000007067890 */ /* 0x000fc8000fffe13f */
[----:B------:R-:W-:Y:S02]  /*0840*/  USHF.L.U32 UR7, UR6, 0xb, URZ ;  /* 0x0000000b06077899 */ /* 0x000fe4000800063f */
[----:B------:R-:W-:Y:S01]  /*0850*/  USHF.L.U32 UR6, UR6, 0x1, URZ ;  /* 0x0000000106067899 */ /* 0x000fe2000800063f */
[----:B------:R-:W1:Y:S03]  /*0860*/  FENCE.VIEW.ASYNC.S ;  /* 0x00000000000073c6 */ /* 0x000e660000000000 */
[----:B-1----:R1:W1:Y:S08]  /*0870*/  SYNCS.EXCH.64 URZ, [UR8+0x80], UR4 ;  /* 0x00008004083f75b2 */ /* 0x0022700008000100 */
        /* <DEDUP_REMOVED lines=8> */
.L_x_7:
[----:B------:R-:W5:Y:S01]  /*0900*/  LDC R4, c[0x0][0x904] ;  /* 0x00024100ff047b82 */ /* 0x000f620000000800 */
[----:B------:R-:W2:Y:S01]  /*0910*/  SHFL.IDX PT, R8, R8, RZ, 0x1f ;  /* 0x00001fff08087589 */ /* 0x000ea200000e0000 */
[----:B------:R-:W-:Y:S02]  /*0920*/  ELECT P0, URZ, PT ;  /* 0x00000000003f782f */ /* 0x000fe40003800000 */
[----:B------:R-:W-:Y:S01]  /*0930*/  MOV R7, RZ ;  /* 0x000000ff00077202 */ /* 0x000fe20000000f00 */
[----:B-1----:R-:W-:Y:S01]  /*0940*/  UMOV UR4, 0x20 ;  /* 0x0000002000047882 */ /* 0x002fe20000000000 */
[----:B------:R-:W1:Y:S01]  /*0950*/  S2R R5, SR_CTAID.Y ;  /* 0x0000000000057919 */ /* 0x000e620000002600 */
[----:B------:R-:W-:Y:S01]  /*0960*/  NOP ;  /* 0x0000000000007918 */ /* 0x000fe20000000000 */
[----:B------:R-:W-:Y:S01]  /*0970*/  UMOV UR38, 0x1 ;  /* 0x0000000100267882 */ /* 0x000fe20000000000 */
[----:B------:R-:W3:Y:S01]  /*0980*/  S2UR UR37, SR_CgaCtaId ;  /* 0x00000000002579c3 */ /* 0x000ee20000008800 */
[----:B------:R-:W4:Y:S01]  /*0990*/  S2R R6, SR_CTAID.X ;  /* 0x0000000000067919 */ /* 0x000f220000002500 */
[----:B-----5:R-:W-:-:S02]  /*09a0*/  ISETP.NE.AND P2, PT, R4, 0x1, PT ;  /* 0x000000010400780c */ /* 0x020fc40003f45270 */
[----:B--2---:R-:W-:-:S11]  /*09b0*/  ISETP.NE.OR P0, PT, R8, RZ, !P0 ;  /* 0x000000ff0800720c */ /* 0x004fd60004705670 */
[----:B------:R-:W4:Y:S01]  /*09c0*/  @P2 LDC R11, c[0x0][0x10] ;  /* 0x00000400ff0b2b82 */ /* 0x000f220000000800 */
[----:B-1----:R-:W-:Y:S01]  /*09d0*/  @P2 MOV R8, R5 ;  /* 0x0000000500082202 */ /* 0x002fe20000000f00 */
[----:B------:R-:W-:Y:S01]  /*09e0*/  @P2 IMAD.MOV.U32 R9, RZ, RZ, RZ ;  /* 0x000000ffff092224 */ /* 0x000fe200078e00ff */
[----:B------:R-:W-:Y:S01]  /*09f0*/  VOTEU.ALL UP1, P0 ;  /* 0x00000000003f7886 */ /* 0x000fe20000020000 */
[----:B------:R-:W-:Y:S01]  /*0a00*/  @P2 IMAD.MOV.U32 R13, RZ, RZ, RZ ;  /* 0x000000ffff0d2224 */ /* 0x000fe200078e00ff */
[----:B------:R-:W-:-:S03]  /*0a10*/  VOTEU.ALL UP2, P0 ;  /* 0x00000000003f7886 */ /* 0x000fc60000040000 */
[----:B------:R-:W1:Y:S01]  /*0a20*/  @!P2 LDC R4, c[0x0][0xc] ;  /* 0x00000300ff04ab82 */ /* 0x000e620000000800 */
[----:B------:R-:W-:Y:S01]  /*0a30*/  @!UP1 UMOV UR6, 0x400 ;  /* 0x0000040000069882 */ /* 0x000fe20000000000 */
[----:B------:R-:W-:-:S04]  /*0a40*/  @!UP1 UIADD3 UR4, -UR4, 0x100000, URZ ;  /* 0x0010000004049890 */ /* 0x000fc8000fffe13f */
[----:B------:R-:W-:Y:S02]  /*0a50*/  @!UP1 USHF.L.U32 UR5, UR4, 0xb, URZ ;  /* 0x0000000b04059899 */ /* 0x000fe4000800063f */
[----:B------:R-:W-:Y:S02]  /*0a60*/  @!UP1 USHF.L.U32 UR4, UR4, 0x1, URZ ;  /* 0x0000000104049899 */ /* 0x000fe4000800063f */
[----:B---3--:R-:W-:Y:S01]  /*0a70*/  @!UP1 ULEA UR8, UR37, UR6, 0x18 ;  /* 0x0000000625089291 */ /* 0x008fe2000f8ec03f */
[----:B------:R-:W-:Y:S01]  /*0a80*/  VOTEU.ALL UP1, P0 ;  /* 0x00000000003f7886 */ /* 0x000fe20000020000 */
[----:B------:R-:W-:Y:S01]  /*0a90*/  PLOP3.LUT P0, PT, PT, PT, UP0, 0x80, 0x0 ;  /* 0x000000000000781c */ /* 0x000fe20003f0f008 */
[----:B------:R-:W-:Y:S01]  /*0aa0*/  ULDC UR6, c[0x0][0xc] ;  /* 0x0000030000067ab9 */ /* 0x000fe20000000800 */
[----:B------:R-:W-:Y:S01]  /*0ab0*/  ULDC UR7, c[0x0][0x10] ;  /* 0x0000040000077ab9 */ /* 0x000fe20000000800 */
[----:B----4-:R-:W-:Y:S01]  /*0ac0*/  @P2 IMAD.WIDE.U32 R10, R6, R11, R8 ;  /* 0x0000000b060a2225 */ /* 0x010fe200078e0008 */
[----:B------:R-:W2:Y:S06]  /*0ad0*/  FENCE.VIEW.ASYNC.S ;  /* 0x00000000000073c6 */ /* 0x000eac0000000000 */
[----:B--2---:R-:W2:Y:S01]  /*0ae0*/  @!UP1 SYNCS.EXCH.64 URZ, [UR8+0xc0], UR4 ;  /* 0x0000c004083f95b2 */ /* 0x004ea20008000100 */
[----:B------:R-:W-:Y:S01]  /*0af0*/  @P2 IMAD.IADD R18, R11, 0x1, R13 ;  /* 0x000000010b122824 */ /* 0x000fe200078e020d */
[----:B------:R-:W-:Y:S01]  /*0b00*/  @P2 MOV R12, R10 ;  /* 0x0000000a000c2202 */ /* 0x000fe20000000f00 */
[----:B-1----:R-:W-:-:S04]  /*0b10*/  @!P2 IMAD.WIDE.U32 R8, R4, R5, R6 ;  /* 0x000000050408a225 */ /* 0x002fc800078e0006 */
[----:B------:R-:W-:Y:S01]  /*0b20*/  @!P2 IMAD.MOV.U32 R18, RZ, RZ, R9 ;  /* 0x000000ffff12a224 */ /* 0x000fe200078e0009 */
[----:B------:R-:W-:Y:S01]  /*0b30*/  @!P2 MOV R12, R8 ;  /* 0x00000008000ca202 */ /* 0x000fe20000000f00 */
[----:B------:R1:W2:Y:S04]  /*0b40*/  @!UP2 SYNCS.EXCH.64 URZ, [UR8+0xc8], UR4 ;  /* 0x0000c804083fa5b2 */ /* 0x0002a80008000100 */
[----:B------:R3:W-:Y:S01]  /*0b50*/  STL [R1+0xc0], R12 ;  /* 0x0000c00c01007387 */ /* 0x0007e20000100800 */
[----:B------:R-:W-:-:S03]  /*0b60*/  NOP ;  /* 0x0000000000007918 */ /* 0x000fc60000000000 */
[----:B------:R3:W-:Y:S01]  /*0b70*/  STL [R1+0xc4], R18 ;  /* 0x0000c41201007387 */ /* 0x0007e20000100800 */
[----:B-1----:R-:W-:-:S03]  /*0b80*/  UIMAD.WIDE.U32 UR4, UR6, UR7, URZ ;  /* 0x00000007060472a5 */ /* 0x002fc6000f8e003f */
[----:B------:R-:W-:Y:S02]  /*0b90*/  ULDC UR6, c[0x0][0x14] ;  /* 0x0000050000067ab9 */ /* 0x000fe40000000800 */
[----:B------:R-:W-:Y:S02]  /*0ba0*/  UIMAD.WIDE.U32 UR50, UR4, UR6, URZ ;  /* 0x00000006043272a5 */ /* 0x000fe4000f8e003f */
[----:B------:R-:W-:-:S04]  /*0bb0*/  UIMAD UR39, UR5, UR6, URZ ;  /* 0x00000006052772a4 */ /* 0x000fc8000f8e023f */
[----:B------:R-:W-:Y:S01]  /*0bc0*/  UIADD3 UR39, UR51, UR39, URZ ;  /* 0x0000002733277290 */ /* 0x000fe2000fffe03f */
[----:B--2---:R-:W-:Y:S06]  /*0bd0*/  BAR.SYNC.DEFER_BLOCKING 0x0 ;  /* 0x0000000000007b1d */ /* 0x004fec0000010000 */
[----:B---3--:R-:W-:Y:S05]  /*0be0*/  @!P0 BRA `(.L_x_8) ;  /* 0x000000ac00d88947 */ /* 0x008fea0003800000 */
[----:B------:R-:W-:-:S06]  /*0bf0*/  UISETP.GT.U32.AND UP0, UPT, UR9, 0x1, UPT ;  /* 0x000000010900788c */ /* 0x000fcc000bf04070 */
[----:B------:R-:W-:-:S13]  /*0c00*/  PLOP3.LUT P0, PT, PT, PT, UP0, 0x80, 0x0 ;  /* 0x000000000000781c */ /* 0x000fda0003f0f008 */
[----:B------:R-:W-:Y:S05]  /*0c10*/  @P0 EXIT ;  /* 0x000000000000094d */ /* 0x000fea0003800000 */
[----:B------:R-:W-:Y:S01]  /*0c20*/  PRMT R3, RZ, 0x7610, R3 ;  /* 0x00007610ff037816 */ /* 0x000fe20000000003 */
[----:B------:R-:W-:Y:S01]  /*0c30*/  ULDC.64 UR4, c[0x0][0x8f8] ;  /* 0x00023e0000047ab9 */ /* 0x000fe20000000a00 */
[----:B------:R-:W-:Y:S01]  /*0c40*/  MOV R2, 0xffffffff ;  /* 0xffffffff00027802 */ /* 0x000fe20000000f00 */
[----:B------:R-:W-:Y:S01]  /*0c50*/  UMOV UR57, 0xffffffff ;  /* 0xffffffff00397882 */ /* 0x000fe20000000000 */
[----:B------:R-:W-:Y:S01]  /*0c60*/  ISETP.GE.U32.AND P0, PT, R12, UR4, PT ;  /* 0x000000040c007c0c */ /* 0x000fe2000bf06070 */
[----:B------:R1:W-:Y:S01]  /*0c70*/  STL.S16 [R1+0xd4], R3 ;  /* 0x0000d40301007387 */ /* 0x0003e20000100600 */
[----:B------:R-:W-:Y:S01]  /*0c80*/  UMOV UR43, 0xffffffff ;  /* 0xffffffff002b7882 */ /* 0x000fe20000000000 */
[----:B------:R-:W-:Y:S02]  /*0c90*/  PRMT R0, RZ, 0x7610, R0 ;  /* 0x00007610ff007816 */ /* 0x000fe40000000000 */
[----:B------:R1:W-:Y:S01]  /*0ca0*/  STL [R1+0xd8], R2 ;  /* 0x0000d80201007387 */ /* 0x0003e20000100800 */
[----:B------:R-:W-:-:S13]  /*0cb0*/  ISETP.GE.U32.AND.EX P0, PT, R18, UR5, PT, P0 ;  /* 0x0000000512007c0c */ /* 0x000fda000bf06100 */
[----:B-1----:R-:W-:Y:S05]  /*0cc0*/  @P0 BRA `(.L_x_9) ;  /* 0x00000004006c0947 */ /* 0x002fea0003800000 */
[----:B------:R-:W1:Y:S01]  /*0cd0*/  LDC.64 R14, c[0x0][0x8d0] ;  /* 0x00023400ff0e7b82 */ /* 0x000e620000000a00 */
[----:B------:R-:W-:Y:S01]  /*0ce0*/  IMAD.MOV.U32 R2, RZ, RZ, R12 ;  /* 0x000000ffff027224 */ /* 0x000fe200078e000c */
[----:B------:R-:W-:-:S06]  /*0cf0*/  MOV R3, R18 ;  /* 0x0000001200037202 */ /* 0x000fcc0000000f00 */
[----:B------:R-:W2:Y:S08]  /*0d00*/  LDC R0, c[0x0][0x8d8] ;  /* 0x00023600ff007b82 */ /* 0x000eb00000000800 */
[----:B------:R-:W3:Y:S01]  /*0d10*/  LDC.64 R16, c[0x0][0x8c8] ;  /* 0x00023200ff107b82 */ /* 0x000ee20000000a00 */
[----:B-1----:R-:W-:-:S04]  /*0d20*/  ISETP.NE.U32.AND P0, PT, R14, RZ, PT ;  /* 0x000000ff0e00720c */ /* 0x002fc80003f05070 */
[----:B------:R-:W-:-:S13]  /*0d30*/  ISETP.NE.AND.EX P0, PT, R15, RZ, PT, P0 ;  /* 0x000000ff0f00720c */ /* 0x000fda0003f05300 */
[----:B--23--:R-:W-:Y:S05]  /*0d40*/  @!P0 BRA `(.L_x_10) ;  /* 0x0000000000288947 */ /* 0x00cfea0003800000 */
[----:B------:R-:W1:Y:S02]  /*0d50*/  LDC R11, c[0x0][0x8dc] ;  /* 0x00023700ff0b7b82 */ /* 0x000e640000000800 */
[----:B-1----:R-:W-:-:S05]  /*0d60*/  IADD3 R11, P0, R12, R11, RZ ;  /* 0x0000000b0c0b7210 */ /* 0x002fca0007f1e0ff */
[----:B------:R-:W-:-:S04]  /*0d70*/  IMAD.X R13, RZ, RZ, R18, P0 ;  /* 0x000000ffff0d7224 */ /* 0x000fc800000e0612 */
[----:B------:R-:W-:-:S04]  /*0d80*/  IMAD.WIDE.U32 R2, R13, R14, RZ ;  /* 0x0000000e0d027225 */ /* 0x000fc800078e00ff */
[----:B------:R-:W-:-:S04]  /*0d90*/  IMAD.WIDE.U32 R8, P0, R11, R15, R2 ;  /* 0x0000000f0b087225 */ /* 0x000fc80007800002 */
[----:B------:R-:W-:Y:S01]  /*0da0*/  IMAD.WIDE.U32 R2, R11, R14, RZ ;  /* 0x0000000e0b027225 */ /* 0x000fe200078e00ff */
[----:B------:R-:W-:-:S03]  /*0db0*/  IADD3.X R11, RZ, RZ, RZ, P0, !PT ;  /* 0x000000ffff0b7210 */ /* 0x000fc600007fe4ff */
[----:B------:R-:W-:Y:S01]  /*0dc0*/  IMAD.MOV.U32 R10, RZ, RZ, R9 ;  /* 0x000000ffff0a7224 */ /* 0x000fe200078e0009 */
[----:B------:R-:W-:-:S05]  /*0dd0*/  IADD3 RZ, P0, R3, R8, RZ ;  /* 0x0000000803ff7210 */ /* 0x000fca0007f1e0ff */
[----:B------:R-:W-:-:S08]  /*0de0*/  IMAD.WIDE.U32.X R2, R13, R15, R10, P0 ;  /* 0x0000000f0d027225 */ /* 0x000fd000000e040a */
.L_x_10:
[-CC-:B------:R-:W-:Y:S01]  /*0df0*/  SHF.R.U64 R21, R2, R0.reuse, R3.reuse ;  /* 0x0000000002157219 */ /* 0x180fe20000001203 */
[----:B------:R-:W1:Y:S01]  /*0e00*/  LDC R4, c[0x0][0x8c0] ;  /* 0x00023000ff047b82 */ /* 0x000e620000000800 */
[----:B------:R-:W-:Y:S01]  /*0e10*/  SHF.R.U32.HI R0, RZ, R0, R3 ;  /* 0x00000000ff007219 */ /* 0x000fe20000011603 */
[----:B------:R-:W-:Y:S01]  /*0e20*/  IMAD.MOV.U32 R2, RZ, RZ, R12 ;  /* 0x000000ffff027224 */ /* 0x000fe200078e000c */
[----:B------:R-:W-:Y:S01]  /*0e30*/  IADD3 R7, P0, RZ, -R21, RZ ;  /* 0x80000015ff077210 */ /* 0x000fe20007f1e0ff */
[----:B------:R-:W-:Y:S01]  /*0e40*/  ULDC UR4, c[0x0][0x150] ;  /* 0x0000540000047ab9 */ /* 0x000fe20000000800 */
[----:B------:R-:W-:Y:S01]  /*0e50*/  ULDC UR5, c[0x0][0x154] ;  /* 0x0000550000057ab9 */ /* 0x000fe20000000800 */
[----:B------:R-:W-:Y:S02]  /*0e60*/  MOV R9, 0xffffffff ;  /* 0xffffffff00097802 */ /* 0x000fe40000000f00 */
[----:B------:R-:W-:Y:S01]  /*0e70*/  IADD3.X R3, RZ, ~R0, RZ, P0, !PT ;  /* 0x80000000ff037210 */ /* 0x000fe200007fe4ff */
[----:B------:R-:W2:Y:S04]  /*0e80*/  LDC R8, c[0x0][0x8b0] ;  /* 0x00022c00ff087b82 */ /* 0x000ea80000000800 */
[----:B------:R-:W-:Y:S01]  /*0e90*/  IMAD R0, R3, R16, RZ ;  /* 0x0000001003007224 */ /* 0x000fe200078e02ff */
[----:B------:R-:W-:-:S03]  /*0ea0*/  MOV R3, R18 ;  /* 0x0000001200037202 */ /* 0x000fc60000000f00 */
[----:B------:R-:W3:Y:S01]  /*0eb0*/  LDC R10, c[0x0][0x148] ;  /* 0x00005200ff0a7b82 */ /* 0x000ee20000000800 */
[----:B------:R-:W-:-:S04]  /*0ec0*/  IMAD.WIDE.U32 R2, R7, R16, R2 ;  /* 0x0000001007027225 */ /* 0x000fc800078e0002 */
[----:B------:R-:W-:Y:S01]  /*0ed0*/  IMAD R7, R7, R17, R0 ;  /* 0x0000001107077224 */ /* 0x000fe200078e0200 */
[----:B------:R-:W-:Y:S02]  /*0ee0*/  I2FP.F32.U32 R0, R6 ;  /* 0x0000000600007245 */ /* 0x000fe40000201000 */
[----:B------:R-:W4:Y:S01]  /*0ef0*/  LDC.64 R16, c[0x0][0x8e8] ;  /* 0x00023a00ff107b82 */ /* 0x000f220000000a00 */
[----:B------:R-:W-:Y:S02]  /*0f00*/  IMAD.IADD R7, R3, 0x1, R7 ;  /* 0x0000000103077824 */ /* 0x000fe400078e0207 */
[----:B------:R-:W-:Y:S01]  /*0f10*/  FMUL R0, R0, UR4 ;  /* 0x0000000400007c20 */ /* 0x000fe20008400000 */
[----:B------:R-:W-:Y:S02]  /*0f20*/  ULDC UR4, c[0x0][0x900] ;  /* 0x0002400000047ab9 */ /* 0x000fe40000000800 */
[-CC-:B-1----:R-:W-:Y:S02]  /*0f30*/  SHF.R.U64 R12, R2, R4.reuse, R7.reuse ;  /* 0x00000004020c7219 */ /* 0x182fe40000001207 */
[----:B------:R-:W1:Y:S01]  /*0f40*/  LDC R3, c[0x0][0x144] ;  /* 0x00005100ff037b82 */ /* 0x000e620000000800 */
[----:B------:R-:W-:Y:S01]  /*0f50*/  SHF.R.U32.HI R7, RZ, R4, R7 ;  /* 0x00000004ff077219 */ /* 0x000fe20000011607 */
[----:B------:R5:W3:Y:S01]  /*0f60*/  F2I.U32.TRUNC.NTZ R2, R0 ;  /* 0x0000000000027305 */ /* 0x000ae2000020f000 */
[----:B------:R-:W-:-:S02]  /*0f70*/  I2FP.F32.U32 R4, R5 ;  /* 0x0000000500047245 */ /* 0x000fc40000201000 */
[-CC-:B--2---:R-:W-:Y:S02]  /*0f80*/  SHF.R.U64 R11, R12, R8.reuse, R7.reuse ;  /* 0x000000080c0b7219 */ /* 0x184fe40000001207 */
[----:B------:R-:W-:Y:S01]  /*0f90*/  SHF.R.U32.HI R7, RZ, R8, R7 ;  /* 0x00000008ff077219 */ /* 0x000fe20000011607 */
[----:B------:R-:W2:Y:S01]  /*0fa0*/  LDC R15, c[0x0][0x8a8] ;  /* 0x00022a00ff0f7b82 */ /* 0x000ea20000000800 */
[----:B------:R-:W-:Y:S01]  /*0fb0*/  FMUL R4, R4, UR5 ;  /* 0x0000000504047c20 */ /* 0x000fe20008400000 */
[----:B-----5:R-:W-:Y:S02]  /*0fc0*/  SHF.L.U32 R0, R9, UR4, RZ ;  /* 0x0000000409007c19 */ /* 0x020fe400080006ff */
[----:B------:R-:W-:-:S03]  /*0fd0*/  SHF.R.U64 R20, R11, UR4, R7 ;  /* 0x000000040b147c19 */ /* 0x000fc60008001207 */
[----:B------:R-:W1:Y:S01]  /*0fe0*/  F2I.U32.TRUNC.NTZ R4, R4 ;  /* 0x0000000400047305 */ /* 0x000e62000020f000 */
[----:B------:R-:W2:Y:S01]  /*0ff0*/  LDC R14, c[0x0][0x8f0] ;  /* 0x00023c00ff0e7b82 */ /* 0x000ea20000000800 */
[----:B----4-:R-:W-:Y:S01]  /*1000*/  ISETP.NE.U32.AND P0, PT, R16, RZ, PT ;  /* 0x000000ff1000720c */ /* 0x010fe20003f05070 */
[----:B---3--:R-:W-:Y:S01]  /*1010*/  IMAD.MOV R8, RZ, RZ, -R2 ;  /* 0x000000ffff087224 */ /* 0x008fe200078e0a02 */
[----:B------:R-:W-:Y:S02]  /*1020*/  LOP3.LUT R2, RZ, R0, RZ, 0x33, !PT ;  /* 0x00000000ff027212 */ /* 0x000fe400078e33ff */
[----:B------:R-:W-:Y:S02]  /*1030*/  ISETP.NE.AND.EX P0, PT, R17, RZ, PT, P0 ;  /* 0x000000ff1100720c */ /* 0x000fe40003f05300 */
[----:B------:R-:W-:Y:S01]  /*1040*/  SHF.R.U32.HI R7, RZ, UR4, R7 ;  /* 0x00000004ff077c19 */ /* 0x000fe20008011607 */
[----:B------:R-:W3:Y:S01]  /*1050*/  LDC R19, c[0x0][0x8e0] ;  /* 0x00023800ff137b82 */ /* 0x000ee20000000800 */
[----:B-1----:R-:W-:Y:S01]  /*1060*/  IMAD R0, R3, R8, R6 ;  /* 0x0000000803007224 */ /* 0x002fe200078e0206 */
[----:B------:R-:W-:-:S02]  /*1070*/  LOP3.LUT R11, R11, R2, RZ, 0xc0, !PT ;  /* 0x000000020b0b7212 */ /* 0x000fc400078ec0ff */
[----:B------:R-:W-:Y:S01]  /*1080*/  MOV R2, R20 ;  /* 0x0000001400027202 */ /* 0x000fe20000000f00 */
[----:B------:R-:W-:-:S03]  /*1090*/  IMAD.MOV.U32 R3, RZ, RZ, R7 ;  /* 0x000000ffff037224 */ /* 0x000fc600078e0007 */
[----:B------:R-:W1:Y:S02]  /*10a0*/  LDC R18, c[0x0][0x8b8] ;  /* 0x00022e00ff127b82 */ /* 0x000e640000000800 */
[----:B------:R-:W-:Y:S05]  /*10b0*/  @!P0 BRA `(.L_x_11) ;  /* 0x0000000000288947 */ /* 0x000fea0003800000 */
[----:B------:R-:W4:Y:S02]  /*10c0*/  LDC R9, c[0x0][0x8f4] ;  /* 0x00023d00ff097b82 */ /* 0x000f240000000800 */
[----:B----4-:R-:W-:-:S04]  /*10d0*/  IADD3 R9, P0, R20, R9, RZ ;  /* 0x0000000914097210 */ /* 0x010fc80007f1e0ff */
[----:B------:R-:W-:-:S05]  /*10e0*/  IADD3.X R13, RZ, R7, RZ, P0, !PT ;  /* 0x00000007ff0d7210 */ /* 0x000fca00007fe4ff */
[----:B------:R-:W-:-:S04]  /*10f0*/  IMAD.WIDE.U32 R2, R13, R16, RZ ;  /* 0x000000100d027225 */ /* 0x000fc800078e00ff */
[----:B------:R-:W-:-:S04]  /*1100*/  IMAD.WIDE.U32 R6, P0, R9, R17, R2 ;  /* 0x0000001109067225 */ /* 0x000fc80007800002 */
[----:B------:R-:W-:Y:S01]  /*1110*/  IMAD.WIDE.U32 R2, R9, R16, RZ ;  /* 0x0000001009027225 */ /* 0x000fe200078e00ff */
[----:B------:R-:W-:-:S03]  /*1120*/  MOV R8, R7 ;  /* 0x0000000700087202 */ /* 0x000fc60000000f00 */
[----:B------:R-:W-:Y:S01]  /*1130*/  IMAD.X R9, RZ, RZ, RZ, P0 ;  /* 0x000000ffff097224 */ /* 0x000fe200000e06ff */
[----:B------:R-:W-:-:S05]  /*1140*/  IADD3 RZ, P0, R3, R6, RZ ;  /* 0x0000000603ff7210 */ /* 0x000fca0007f1e0ff */
[----:B------:R-:W-:-:S08]  /*1150*/  IMAD.WIDE.U32.X R2, R13, R17, R8, P0 ;  /* 0x000000110d027225 */ /* 0x000fd000000e0408 */
.L_x_11:
[----:B--2---:R-:W-:Y:S01]  /*1160*/  SHF.R.U64 R2, R2, R14, R3 ;  /* 0x0000000e02027219 */ /* 0x004fe20000001203 */
[----:B------:R-:W-:Y:S01]  /*1170*/  USHF.L.U32 UR4, UR38, UR4, URZ ;  /* 0x0000000426047299 */ /* 0x000fe2000800063f */
[----:B------:R-:W-:Y:S01]  /*1180*/  IADD3 R3, R15, -0x1, RZ ;  /* 0xffffffff0f037810 */ /* 0x000fe20007ffe0ff */
[----:B------:R-:W-:Y:S01]  /*1190*/  IMAD.MOV R4, RZ, RZ, -R4 ;  /* 0x000000ffff047224 */ /* 0x000fe200078e0a04 */
[----:B------:R-:W-:Y:S01]  /*11a0*/  R2UR UR43, R21 ;  /* 0x00000000152b72ca */ /* 0x000fe200000e0000 */
[----:B------:R-:W-:Y:S01]  /*11b0*/  IMAD.MOV R6, RZ, RZ, -R2 ;  /* 0x000000ffff067224 */ /* 0x000fe200078e0a02 */
[----:B------:R-:W-:Y:S01]  /*11c0*/  LOP3.LUT R3, R12, R3, RZ, 0xc0, !PT ;  /* 0x000000030c037212 */ /* 0x000fe200078ec0ff */
[----:B------:R-:W-:Y:S02]  /*11d0*/  IMAD R11, R2, UR4, R11 ;  /* 0x00000004020b7c24 */ /* 0x000fe4000f8e020b */
[----:B------:R-:W-:Y:S02]  /*11e0*/  @P2 IMAD R0, R10, R4, R5 ;  /* 0x000000040a002224 */ /* 0x000fe400078e0205 */
[----:B---3--:R-:W-:-:S02]  /*11f0*/  IMAD R2, R6, R19, R20 ;  /* 0x0000001306027224 */ /* 0x008fc400078e0214 */
[----:B-1----:R-:W-:Y:S02]  /*1200*/  IMAD R0, R11, R18, R0 ;  /* 0x000000120b007224 */ /* 0x002fe400078e0200 */
[----:B------:R-:W-:-:S05]  /*1210*/  IMAD R3, R2, R15, R3 ;  /* 0x0000000f02037224 */ /* 0x000fca00078e0203 */
[----:B------:R-:W-:Y:S02]  /*1220*/  SEL R2, R3, R0, !P2 ;  /* 0x0000000003027207 */ /* 0x000fe40005000000 */
[----:B------:R-:W-:Y:S02]  /*1230*/  SEL R3, R0, R3, !P2 ;  /* 0x0000000300037207 */ /* 0x000fe40005000000 */
[----:B------:R-:W-:Y:S02]  /*1240*/  R2UR UR57, R2 ;  /* 0x00000000023972ca */ /* 0x000fe400000e0000 */
[----:B------:R-:W-:Y:S01]  /*1250*/  MOV R2, 0x1 ;  /* 0x0000000100027802 */ /* 0x000fe20000000f00 */
[----:B------:R1:W-:Y:S03]  /*1260*/  STL [R1+0xd8], R3 ;  /* 0x0000d80301007387 */ /* 0x0003e60000100800 */
[----:B------:R-:W-:-:S09]  /*1270*/  PRMT R0, R2, 0x7610, R0 ;  /* 0x0000761002007816 */ /* 0x000fd20000000000 */
.L_x_9:
[----:B------:R-:W-:-:S08]  /*1280*/  NOP ;  /* 0x0000000000007918 */ /* 0x000fd00000000000 */
[----:B------:R-:W2:Y:S02]  /*1290*/  USETMAXREG.TRY_ALLOC.CTAPOOL UP0, 0xe8 ;  /* 0x000000e8000079c8 */ /* 0x000ea40008000600 */
[----:B--2---:R-:W-:-:S13]  /*12a0*/  PLOP3.LUT P0, PT, PT, PT, UP0, 0x80, 0x0 ;  /* 0x000000000000781c */ /* 0x004fda0003f0f008 */
[----:B------:R-:W-:Y:S05]  /*12b0*/  @!P0 BRA `(.L_x_9) ;  /* 0xfffffffc00f08947 */ /* 0x000fea000383ffff */
[----:B------:R-:W-:Y:S02]  /*12c0*/  ULDC.64 UR4, c[0x0][0x590] ;  /* 0x0001640000047ab9 */ /* 0x000fe40000000a00 */
[----:B------:R-:W-:-:S04]  /*12d0*/  ISETP.NE.U32.AND P0, PT, RZ, UR4, PT ;  /* 0x00000004ff007c0c */ /* 0x000fc8000bf05070 */
[----:B------:R-:W-:-:S13]  /*12e0*/  ISETP.NE.AND.EX P0, PT, RZ, UR5, PT, P0 ;  /* 0x00000005ff007c0c */ /* 0x000fda000bf05300 */
[----:B------:R-:W-:Y:S05]  /*12f0*/  @P0 BRA `(.L_x_12) ;  /* 0x0000000000440947 */ /* 0x000fea0003800000 */
[----:B------:R-:W-:Y:S02]  /*1300*/  ULDC.64 UR4, c[0x0][0x588] ;  /* 0x0001620000047ab9 */ /* 0x000fe40000000a00 */
[----:B------:R-:W-:-:S04]  /*1310*/  ISETP.NE.U32.AND P0, PT, RZ, UR4, PT ;  /* 0x00000004ff007c0c */ /* 0x000fc8000bf05070 */
[----:B------:R-:W-:-:S13]  /*1320*/  ISETP.NE.AND.EX P0, PT, RZ, UR5, PT, P0 ;  /* 0x00000005ff007c0c */ /* 0x000fda000bf05300 */
[----:B------:R-:W-:Y:S05]  /*1330*/  @!P0 BRA `(.L_x_13) ;  /* 0x00000000001c8947 */ /* 0x000fea0003800000 */
[----:B-1----:R-:W1:Y:S02]  /*1340*/  LDC.64 R2, c[0x0][0x588] ;  /* 0x00016200ff027b82 */ /* 0x002e640000000a00 */
[----:B-1----:R1:W2:Y:S01]  /*1350*/  LDG.E R3, desc[UR52][R2.64] ;  /* 0x0000003402037981 */ /* 0x0022a2000c1e1900 */
[----:B------:R-:W-:-:S05]  /*1360*/  IMAD.MOV.U32 R4, RZ, RZ, 0x1 ;  /* 0x00000001ff047424 */ /* 0x000fca00078e00ff */
[----:B-1----:R-:W-:-:S05]  /*1370*/  PRMT R2, R4, 0x7610, R2 ;  /* 0x0000761004027816 */ /* 0x002fca0000000002 */
[----:B------:R3:W-:Y:S04]  /*1380*/  STL.S16 [R1+0xd4], R2 ;  /* 0x0000d40201007387 */ /* 0x0007e80000100600 */
[----:B--2---:R3:W-:Y:S01]  /*1390*/  STL [R1+0xbc], R3 ;  /* 0x0000bc0301007387 */ /* 0x0047e20000100800 */
[----:B------:R-:W-:Y:S05]  /*13a0*/  BRA `(.L_x_12) ;  /* 0x0000000000187947 */ /* 0x000fea0003800000 */
.L_x_13:
[----:B------:R-:W-:Y:S01]  /*13b0*/  MOV R2, 0x1 ;  /* 0x0000000100027802 */ /* 0x000fe20000000f00 */
[----:B------:R-:W-:-:S03]  /*13c0*/  ULDC UR4, c[0x0][0x580] ;  /* 0x0001600000047ab9 */ /* 0x000fc60000000800 */
[----:B-1----:R-:W-:Y:S01]  /*13d0*/  PRMT R3, R2, 0x7610, R3 ;  /* 0x0000761002037816 */ /* 0x002fe20000000003 */
[----:B------:R-:W-:-:S05]  /*13e0*/  IMAD.U32 R2, RZ, RZ, UR4 ;  /* 0x00000004ff027e24 */ /* 0x000fca000f8e00ff */
[----:B------:R2:W-:Y:S04]  /*13f0*/  STL [R1+0xbc], R2 ;  /* 0x0000bc0201007387 */ /* 0x0005e80000100800 */
[----:B------:R2:W-:Y:S02]  /*1400*/  STL.S16 [R1+0xd4], R3 ;  /* 0x0000d40301007387 */ /* 0x0005e40000100600 */
.L_x_12:
        /* <DEDUP_REMOVED lines=8> */
[----:B------:R-:W4:Y:S02]  /*1490*/  LDC.64 R16, c[0x0][0x5a8] ;  /* 0x00016a00ff107b82 */ /* 0x000f240000000a00 */
[----:B----4-:R4:W5:Y:S01]  /*14a0*/  LDG.E R16, desc[UR52][R16.64] ;  /* 0x0000003410107981 */ /* 0x010962000c1e1900 */
[----:B------:R-:W-:Y:S05]  /*14b0*/  BRA `(.L_x_14) ;  /* 0x0000000000087947 */ /* 0x000fea0003800000 */
.L_x_15:
[----:B------:R-:W-:Y:S02]  /*14c0*/  ULDC UR4, c[0x0][0x5a0] ;  /* 0x0001680000047ab9 */ /* 0x000fe40000000800 */
[----:B------:R-:W-:-:S07]  /*14d0*/  MOV R16, UR4 ;  /* 0x0000000400107c02 */ /* 0x000fce0008000f00 */
.L_x_14:
[----:B------:R-:W-:-:S13]  /*14e0*/  LOP3.LUT P0, RZ, R0, 0xff, RZ, 0xc0, !PT ;  /* 0x000000ff00ff7812 */ /* 0x000fda000780c0ff */
[----:B------:R-:W-:Y:S05]  /*14f0*/  @!P0 EXIT ;  /* 0x000000000000894d */ /* 0x000fea0003800000 */
[----:B-123--:R-:W2:Y:S01]  /*1500*/  LDL R3, [R1+0xd4] ;  /* 0x0000d40001037983 */ /* 0x00eea20000100800 */
[----:B------:R-:W-:-:S03]  /*1510*/  ULDC UR4, c[0x0][0x28c] ;  /* 0x0000a30000047ab9 */ /* 0x000fc60000000800 */
[----:B------:R-:W3:Y:S01]  /*1520*/  LDL R2, [R1+0xbc] ;  /* 0x0000bc0001027983 */ /* 0x000ee20000100800 */
[----:B------:R-:W-:Y:S02]  /*1530*/  UIADD3 UR4, UR4, 0x3f, URZ ;  /* 0x0000003f04047890 */ /* 0x000fe4000fffe03f */
[----:B------:R-:W-:Y:S02]  /*1540*/  ULOP3.LUT UR55, UR46, 0x1, URZ, 0xfc, !UPT ;  /* 0x000000012e377892 */ /* 0x000fe4000f8efc3f */
[----:B------:R-:W-:Y:S02]  /*1550*/  USHF.R.S32.HI UR5, URZ, 0x1f, UR4 ;  /* 0x0000001f3f057899 */ /* 0x000fe40008011404 */
[----:B------:R-:W-:Y:S02]  /*1560*/  ULOP3.LUT UR54, UR45, 0x1, URZ, 0xfc, !UPT ;  /* 0x000000012d367892 */ /* 0x000fe4000f8efc3f */
[----:B------:R-:W-:Y:S01]  /*1570*/  ULEA.HI UR5, UR5, UR4, URZ, 0x6 ;  /* 0x0000000405057291 */ /* 0x000fe2000f8f303f */
[----:B------:R-:W-:Y:S01]  /*1580*/  ULDC.64 UR58, c[0x0][0x198] ;  /* 0x00006600003a7ab9 */ /* 0x000fe20000000a00 */
[----:B------:R-:W-:-:S02]  /*1590*/  UMOV UR36, URZ ;  /* 0x0000003f00247c82 */ /* 0x000fc40008000000 */
[----:B------:R-:W-:Y:S01]  /*15a0*/  USHF.R.S32.HI UR56, URZ, 0x6, UR5 ;  /* 0x000000063f387899 */ /* 0x000fe20008011405 */
[----:B------:R-:W-:Y:S01]  /*15b0*/  UMOV UR44, URZ ;  /* 0x0000003f002c7c82 */ /* 0x000fe20008000000 */
[C---:B--2---:R-:W-:Y:S02]  /*15c0*/  PRMT R4, R3.reuse, 0x7610, R4 ;  /* 0x0000761003047816 */ /* 0x044fe40000000004 */
[----:B------:R-:W-:-:S03]  /*15d0*/  PRMT R0, R3, 0x7610, R0 ;  /* 0x0000761003007816 */ /* 0x000fc60000000000 */
[----:B------:R1:W-:Y:S04]  /*15e0*/  STL.S16 [R1+0xd0], R4 ;  /* 0x0000d00401007387 */ /* 0x0003e80000100600 */
[----:B---3--:R1:W-:Y:S04]  /*15f0*/  STL [R1+0xc8], R2 ;  /* 0x0000c80201007387 */ /* 0x0083e80000100800 */
[----:B------:R1:W-:Y:S04]  /*1600*/  STL.S16 [R1+0xcc], R0 ;  /* 0x0000cc0001007387 */ /* 0x0003e80000100600 */
[----:B------:R1:W-:Y:S04]  /*1610*/  STL [R1+0xb8], RZ ;  /* 0x0000b8ff01007387 */ /* 0x0003e80000100800 */
[----:B------:R1:W-:Y:S02]  /*1620*/  STL [R1+0xb4], RZ ;  /* 0x0000b4ff01007387 */ /* 0x0003e40000100800 */
.L_x_139:
[----:B-1----:R-:W1:Y:S01]  /*1630*/  S2R R0, SR_TID.X ;  /* 0x0000000000007919 */ /* 0x002e620000002100 */
[----:B--2---:R-:W2:Y:S01]  /*1640*/  S2UR UR9, SR_CgaCtaId ;  /* 0x00000000000979c3 */ /* 0x004ea20000008800 */
[----:B------:R-:W-:Y:S01]  /*1650*/  UMOV UR49, 0x400 ;  /* 0x0000040000317882 */ /* 0x000fe20000000000 */
[----:B------:R-:W-:Y:S01]  /*1660*/  UMOV UR4, URZ ;  /* 0x0000003f00047c82 */ /* 0x000fe20008000000 */
[----:B------:R-:W-:Y:S01]  /*1670*/  STL [R1+0xb0], RZ ;  /* 0x0000b0ff01007387 */ /* 0x000fe20000100800 */
[----:B------:R-:W-:Y:S01]  /*1680*/  UMOV UR8, URZ ;  /* 0x0000003f00087c82 */ /* 0x000fe20008000000 */
[----:B------:R-:W-:Y:S01]  /*1690*/  UMOV UR5, URZ ;  /* 0x0000003f00057c82 */ /* 0x000fe20008000000 */
[----:B------:R-:W-:Y:S01]  /*16a0*/  UMOV UR10, UR44 ;  /* 0x0000002c000a7c82 */ /* 0x000fe20008000000 */
[----:B------:R-:W-:Y:S01]  /*16b0*/  STL [R1+0xac], RZ ;  /* 0x0000acff01007387 */ /* 0x000fe20000100800 */
[----:B---3--:R-:W3:Y:S01]  /*16c0*/  LDC R3, c[0x0][0x28c] ;  /* 0x0000a300ff037b82 */ /* 0x008ee20000000800 */
[----:B------:R-:W-:Y:S01]  /*16d0*/  CS2R R228, SRZ ;  /* 0x0000000000e47805 */ /* 0x000fe2000001ff00 */
[----:B----4-:R-:W-:Y:S01]  /*16e0*/  IMAD.MOV.U32 R17, RZ, RZ, RZ ;  /* 0x000000ffff117224 */ /* 0x010fe200078e00ff */
[----:B------:R-:W-:Y:S01]  /*16f0*/  STL [R1+0xa8], RZ ;  /* 0x0000a8ff01007387 */ /* 0x000fe20000100800 */
[----:B------:R-:W-:-:S02]  /*1700*/  CS2R R18, SRZ ;  /* 0x0000000000127805 */ /* 0x000fc4000001ff00 */
[----:B------:R-:W-:Y:S02]  /*1710*/  CS2R R22, SRZ ;  /* 0x0000000000167805 */ /* 0x000fe4000001ff00 */
[----:B------:R-:W-:Y:S01]  /*1720*/  CS2R R152, SRZ ;  /* 0x0000000000987805 */ /* 0x000fe2000001ff00 */
[----:B------:R-:W-:Y:S01]  /*1730*/  STL [R1+0xa4], RZ ;  /* 0x0000a4ff01007387 */ /* 0x000fe20000100800 */
[----:B------:R-:W-:Y:S02]  /*1740*/  CS2R R154, SRZ ;  /* 0x00000000009a7805 */ /* 0x000fe4000001ff00 */
[----:B------:R-:W-:Y:S02]  /*1750*/  CS2R R156, SRZ ;  /* 0x00000000009c7805 */ /* 0x000fe4000001ff00 */
[----:B------:R-:W-:Y:S01]  /*1760*/  CS2R R158, SRZ ;  /* 0x00000000009e7805 */ /* 0x000fe2000001ff00 */
[----:B------:R-:W-:Y:S01]  /*1770*/  STL [R1+0xa0], RZ ;  /* 0x0000a0ff01007387 */ /* 0x000fe20000100800 */
[----:B------:R-:W-:-:S02]  /*1780*/  CS2R R160, SRZ ;  /* 0x0000000000a07805 */ /* 0x000fc4000001ff00 */
[----:B------:R-:W-:Y:S02]  /*1790*/  CS2R R162, SRZ ;  /* 0x0000000000a27805 */ /* 0x000fe4000001ff00 */
[----:B------:R-:W-:Y:S01]  /*17a0*/  CS2R R164, SRZ ;  /* 0x0000000000a47805 */ /* 0x000fe2000001ff00 */
[----:B------:R-:W-:Y:S01]  /*17b0*/  STL [R1+0x9c], RZ ;  /* 0x00009cff01007387 */ /* 0x000fe20000100800 */
[----:B--2---:R-:W-:Y:S01]  /*17c0*/  ULEA UR49, UR9, UR49, 0x18 ;  /* 0x0000003109317291 */ /* 0x004fe2000f8ec03f */
[----:B------:R-:W-:Y:S02]  /*17d0*/  CS2R R166, SRZ ;  /* 0x0000000000a67805 */ /* 0x000fe4000001ff00 */
[----:B------:R-:W-:Y:S01]  /*17e0*/  CS2R R168, SRZ ;  /* 0x0000000000a87805 */ /* 0x000fe2000001ff00 */
[----:B------:R-:W-:Y:S01]  /*17f0*/  STL [R1+0x98], RZ ;  /* 0x000098ff01007387 */ /* 0x000fe20000100800 */
[----:B------:R-:W-:Y:S02]  /*1800*/  CS2R R170, SRZ ;  /* 0x0000000000aa7805 */ /* 0x000fe4000001ff00 */
[----:B------:R-:W-:-:S02]  /*1810*/  CS2R R172, SRZ ;  /* 0x0000000000ac7805 */ /* 0x000fc4000001ff00 */
[----:B------:R-:W-:Y:S02]  /*1820*/  CS2R R174, SRZ ;  /* 0x0000000000ae7805 */ /* 0x000fe4000001ff00 */
[----:B-1----:R-:W-:Y:S01]  /*1830*/  LOP3.LUT R0, R0, 0x80, RZ, 0xc0, !PT ;  /* 0x0000008000007812 */ /* 0x002fe200078ec0ff */
[----:B------:R-:W-:Y:S01]  /*1840*/  STL [R1+0x94], RZ ;  /* 0x000094ff01007387 */ /* 0x000fe20000100800 */
[----:B---3--:R-:W-:Y:S02]  /*1850*/  ISETP.GE.AND P0, PT, R3, 0x1, PT ;  /* 0x000000010300780c */ /* 0x008fe40003f06270 */
[----:B------:R-:W-:Y:S02]  /*1860*/  CS2R R176, SRZ ;  /* 0x0000000000b07805 */ /* 0x000fe4000001ff00 */
[----:B------:R-:W-:Y:S01]  /*1870*/  SHF.R.U32.HI R0, RZ, 0x7, R0 ;  /* 0x00000007ff007819 */ /* 0x000fe20000011600 */
        /* <DEDUP_REMOVED lines=8> */
[----:B------:R-:W1:Y:S01]  /*1900*/  SHFL.IDX PT, R0, R0, RZ, 0x1f ;  /* 0x00001fff00007589 */ /* 0x000e6200000e0000 */
[----:B------:R-:W-:-:S02]  /*1910*/  CS2R R190, SRZ ;  /* 0x0000000000be7805 */ /* 0x000fc4000001ff00 */
[----:B------:R-:W-:Y:S02]  /*1920*/  CS2R R192, SRZ ;  /* 0x0000000000c07805 */ /* 0x000fe4000001ff00 */
[----:B------:R-:W-:Y:S01]  /*1930*/  CS2R R194, SRZ ;  /* 0x0000000000c27805 */ /* 0x000fe2000001ff00 */
[----:B------:R2:W-:Y:S01]  /*1940*/  STL [R1+0x88], RZ ;  /* 0x000088ff01007387 */ /* 0x0005e20000100800 */
[----:B------:R-:W-:Y:S02]  /*1950*/  CS2R R196, SRZ ;  /* 0x0000000000c47805 */ /* 0x000fe4000001ff00 */
[----:B------:R-:W-:Y:S02]  /*1960*/  CS2R R198, SRZ ;  /* 0x0000000000c67805 */ /* 0x000fe4000001ff00 */
[----:B------:R-:W-:Y:S01]  /*1970*/  CS2R R200, SRZ ;  /* 0x0000000000c87805 */ /* 0x000fe2000001ff00 */
[----:B------:R2:W-:Y:S01]  /*1980*/  STL [R1+0x84], RZ ;  /* 0x000084ff01007387 */ /* 0x0005e20000100800 */
        /* <DEDUP_REMOVED lines=16> */
[----:B-1----:R-:W-:-:S02]  /*1a90*/  R2UR UR6, R0 ;  /* 0x00000000000672ca */ /* 0x002fc400000e0000 */
[----:B------:R-:W-:Y:S02]  /*1aa0*/  CS2R R226, SRZ ;  /* 0x0000000000e27805 */ /* 0x000fe4000001ff00 */
[----:B------:R-:W-:Y:S01]  /*1ab0*/  MOV R0, UR36 ;  /* 0x0000002400007c02 */ /* 0x000fe20008000f00 */
        /* <DEDUP_REMOVED lines=9> */
[----:B------:R-:W-:Y:S01]  /*1b50*/  CS2R R36, SRZ ;  /* 0x0000000000247805 */ /* 0x000fe2000001ff00 */
[----:B------:R-:W-:Y:S01]  /*1b60*/  ULEA.HI UR7, UR6, UR6, URZ, 0x1 ;  /* 0x0000000606077291 */ /* 0x000fe2000f8f083f */
[----:B------:R-:W-:Y:S01]  /*1b70*/  CS2R R38, SRZ ;  /* 0x0000000000267805 */ /* 0x000fe2000001ff00 */
[----:B------:R2:W-:Y:S01]  /*1b80*/  STL [R1+0x64], RZ ;  /* 0x000064ff01007387 */ /* 0x0005e20000100800 */
[----:B------:R-:W-:Y:S01]  /*1b90*/  CS2R R40, SRZ ;  /* 0x0000000000287805 */ /* 0x000fe2000001ff00 */
[----:B------:R-:W-:Y:S01]  /*1ba0*/  ULOP3.LUT UR7, UR7, 0xffffe, URZ, 0xc0, !UPT ;  /* 0x000ffffe07077892 */ /* 0x000fe2000f8ec03f */
[----:B------:R-:W-:Y:S01]  /*1bb0*/  CS2R R42, SRZ ;  /* 0x00000000002a7805 */ /* 0x000fe2000001ff00 */
[----:B------:R2:W-:Y:S01]  /*1bc0*/  STL [R1+0x60], RZ ;  /* 0x000060ff01007387 */ /* 0x0005e20000100800 */
[----:B------:R-:W-:Y:S01]  /*1bd0*/  CS2R R44, SRZ ;  /* 0x00000000002c7805 */ /* 0x000fe2000001ff00 */
[----:B------:R-:W-:Y:S01]  /*1be0*/  UIADD3 UR7, UR6, -UR7, URZ ;  /* 0x8000000706077290 */ /* 0x000fe2000fffe03f */
[----:B------:R-:W-:Y:S01]  /*1bf0*/  CS2R R46, SRZ ;  /* 0x00000000002e7805 */ /* 0x000fe2000001ff00 */
[----:B------:R2:W-:Y:S01]  /*1c00*/  STL [R1+0x5c], RZ ;  /* 0x00005cff01007387 */ /* 0x0005e20000100800 */
[----:B------:R-:W-:Y:S01]  /*1c10*/  CS2R R48, SRZ ;  /* 0x0000000000307805 */ /* 0x000fe2000001ff00 */
[----:B------:R-:W-:Y:S01]  /*1c20*/  ULEA UR7, UR7, UR49, 0xc ;  /* 0x0000003107077291 */ /* 0x000fe2000f8e603f */
[----:B------:R-:W-:Y:S01]  /*1c30*/  CS2R R50, SRZ ;  /* 0x0000000000327805 */ /* 0x000fe2000001ff00 */
[----:B------:R2:W-:Y:S01]  /*1c40*/  STL [R1+0x58], RZ ;  /* 0x000058ff01007387 */ /* 0x0005e20000100800 */
[----:B------:R-:W-:Y:S01]  /*1c50*/  CS2R R52, SRZ ;  /* 0x0000000000347805 */ /* 0x000fe2000001ff00 */
[----:B------:R-:W-:Y:S01]  /*1c60*/  UIADD3 UR7, UR7, 0x6200, URZ ;  /* 0x0000620007077890 */ /* 0x000fe2000fffe03f */
[----:B------:R-:W-:Y:S01]  /*1c70*/  CS2R R54, SRZ ;  /* 0x0000000000367805 */ /* 0x000fe2000001ff00 */
[----:B------:R2:W-:Y:S01]  /*1c80*/  STL [R1+0x54], RZ ;  /* 0x000054ff01007387 */ /* 0x0005e20000100800 */
[----:B------:R-:W-:Y:S01]  /*1c90*/  CS2R R56, SRZ ;  /* 0x0000000000387805 */ /* 0x000fe2000001ff00 */
[----:B------:R-:W-:Y:S01]  /*1ca0*/  USHF.R.U32.HI UR7, URZ, 0x4, UR7 ;  /* 0x000000043f077899 */ /* 0x000fe20008011607 */
[----:B------:R-:W-:Y:S01]  /*1cb0*/  CS2R R58, SRZ ;  /* 0x00000000003a7805 */ /* 0x000fe2000001ff00 */
[----:B------:R2:W-:Y:S01]  /*1cc0*/  STL [R1+0x50], RZ ;  /* 0x000050ff01007387 */ /* 0x0005e20000100800 */
[----:B------:R-:W-:Y:S01]  /*1cd0*/  CS2R R60, SRZ ;  /* 0x00000000003c7805 */ /* 0x000fe2000001ff00 */
[----:B------:R-:W-:Y:S01]  /*1ce0*/  ULOP3.LUT UR9, UR7, 0x3fff, URZ, 0xc0, !UPT ;  /* 0x00003fff07097892 */ /* 0x000fe2000f8ec03f */
        /* <DEDUP_REMOVED lines=59> */
[----:B------:R-:W-:Y:S01]  /*20a0*/  CS2R R150, SRZ ;  /* 0x0000000000967805 */ /* 0x000fe2000001ff00 */
[----:B------:R2:W-:Y:S04]  /*20b0*/  STL [R1+0x10], RZ ;  /* 0x000010ff01007387 */ /* 0x0005e80000100800 */
[----:B------:R2:W-:Y:S04]  /*20c0*/  STL [R1+0xc], RZ ;  /* 0x00000cff01007387 */ /* 0x0005e80000100800 */
[----:B------:R2:W-:Y:S04]  /*20d0*/  STL [R1+0x8], RZ ;  /* 0x000008ff01007387 */ /* 0x0005e80000100800 */
[----:B------:R2:W-:Y:S04]  /*20e0*/  STL [R1+0x4], RZ ;  /* 0x000004ff01007387 */ /* 0x0005e80000100800 */
[----:B------:R2:W-:Y:S01]  /*20f0*/  STL [R1], RZ ;  /* 0x000000ff01007387 */ /* 0x0005e20000100800 */
[----:B------:R-:W-:Y:S05]  /*2100*/  @!P0 BRA `(.L_x_16) ;  /* 0x0000001000c88947 */ /* 0x000fea0003800000 */
[----:B------:R-:W-:-:S06]  /*2110*/  UISETP.NE.AND UP0, UPT, UR55, 0x3, UPT ;  /* 0x000000033700788c */ /* 0x000fcc000bf05270 */
[----:B------:R-:W-:-:S13]  /*2120*/  PLOP3.LUT P1, PT, PT, PT, UP0, 0x80, 0x0 ;  /* 0x000000000000781c */ /* 0x000fda0003f2f008 */
[----:B------:R-:W-:Y:S05]  /*2130*/  @!P1 BRA `(.L_x_17) ;  /* 0x0000000000049947 */ /* 0x000fea0003800000 */
[----:B------:R-:W-:Y:S01]  /*2140*/  BPT.TRAP 0x1 ;  /* 0x000000040000795c */ /* 0x000fe20000300000 */
.L_x_17:
[----:B------:R-:W-:Y:S01]  /*2150*/  ULEA UR4, UR44, UR49, 0x3 ;  /* 0x000000312c047291 */ /* 0x000fe2000f8e183f */
[----:B------:R-:W-:-:S05]  /*2160*/  IMAD.U32 R0, RZ, RZ, UR36 ;  /* 0x00000024ff007e24 */ /* 0x000fca000f8e00ff */
[----:B------:R-:W-:-:S04]  /*2170*/  SHF.L.U32 R0, R0, 0x1f, RZ ;  /* 0x0000001f00007819 */ /* 0x000fc800000006ff */
[----:B------:R1:W3:Y:S01]  /*2180*/  SYNCS.PHASECHK.TRANS64.TRYWAIT P0, [UR4], R0 ;  /* 0x00000000ff0075a7 */ /* 0x0002e20008000144 */
[----:B------:R-:W-:Y:S05]  /*2190*/  @!P1 BRA `(.L_x_18) ;  /* 0x0000000000049947 */ /* 0x000fea0003800000 */
[----:B------:R-:W-:Y:S01]  /*21a0*/  BPT.TRAP 0x1 ;  /* 0x000000040000795c */ /* 0x000fe20000300000 */
.L_x_18:
[----:B---3--:R-:W-:Y:S05]  /*21b0*/  @P0 BRA `(.L_x_19) ;  /* 0x0000000000080947 */ /* 0x008fea0003800000 */
[----:B------:R-:W3:Y:S02]  /*21c0*/  SYNCS.PHASECHK.TRANS64.TRYWAIT P0, [UR4], R0 ;  /* 0x00000000ff0075a7 */ /* 0x000ee40008000144 */
[----:B---3--:R-:W-:Y:S05]  /*21d0*/  @!P0 BRA `(.L_x_20) ;  /* 0x000000c800fc8947 */ /* 0x008fea0003800000 */
.L_x_19:
[----:B------:R-:W-:Y:S01]  /*21e0*/  UIADD3 UR4, UR49, 0x16200, URZ ;  /* 0x0001620031047890 */ /* 0x000fe2000fffe03f */
[----:B------:R-:W-:Y:S01]  /*21f0*/  WARPGROUP.ARRIVE ;  /* 0x00000000000079c5 */ /* 0x000fe20000000000 */
[----:B------:R-:W-:Y:S01]  /*2200*/  ULOP3.LUT UR5, UR9, 0x10000, URZ, 0xfc, !UPT ;  /* 0x0001000009057892 */ /* 0x000fe2000f8efc3f */
[----:B------:R4:W-:Y:S01]  /*2210*/  STL [R1+0xb0], RZ ;  /* 0x0000b0ff01007387 */ /* 0x0009e20000100800 */
[----:B------:R-:W-:Y:S01]  /*2220*/  USHF.R.U32.HI UR4, URZ, 0x4, UR4 ;  /* 0x000000043f047899 */ /* 0x000fe20008011604 */
[----:B------:R-:W-:Y:S01]  /*2230*/  CS2R R228, SRZ ;  /* 0x0000000000e47805 */ /* 0x000fe2000001ff00 */
[----:B------:R-:W-:Y:S01]  /*2240*/  UMOV UR7, 0x80000020 ;  /* 0x8000002000077882 */ /* 0x000fe20000000000 */
[----:B------:R4:W-:Y:S01]  /*2250*/  STL [R1+0xac], RZ ;  /* 0x0000acff01007387 */ /* 0x0009e20000100800 */
[----:B------:R-:W-:Y:S01]  /*2260*/  ULOP3.LUT UR4, UR4, 0x3fff, URZ, 0xc0, !UPT ;  /* 0x00003fff04047892 */ /* 0x000fe2000f8ec03f */
[----:B------:R-:W-:Y:S01]  /*2270*/  MOV R17, RZ ;  /* 0x000000ff00117202 */ /* 0x000fe20000000f00 */
[----:B------:R-:W-:Y:S01]  /*2280*/  UMOV UR8, 0x2 ;  /* 0x0000000200087882 */ /* 0x000fe20000000000 */
[----:B------:R4:W-:Y:S01]  /*2290*/  STL [R1+0xa8], RZ ;  /* 0x0000a8ff01007387 */ /* 0x0009e20000100800 */
[----:B------:R-:W-:Y:S01]  /*22a0*/  ULOP3.LUT UR6, UR4, 0x10000, URZ, 0xfc, !UPT ;  /* 0x0001000004067892 */ /* 0x000fe2000f8efc3f */
[----:B------:R-:W-:Y:S01]  /*22b0*/  CS2R R18, SRZ ;  /* 0x0000000000127805 */ /* 0x000fe2000001ff00 */
[----:B------:R-:W-:Y:S01]  /*22c0*/  ULEA UR4, UR44, UR5, 0x9 ;  /* 0x000000052c047291 */ /* 0x000fe2000f8e483f */
[----:B------:R4:W-:Y:S01]  /*22d0*/  STL [R1+0xa4], RZ ;  /* 0x0000a4ff01007387 */ /* 0x0009e20000100800 */
[----:B------:R-:W-:Y:S01]  /*22e0*/  ULEA UR6, UR44, UR6, 0xa ;  /* 0x000000062c067291 */ /* 0x000fe2000f8e503f */
[----:B------:R-:W-:Y:S01]  /*22f0*/  CS2R R22, SRZ ;  /* 0x0000000000167805 */ /* 0x000fe2000001ff00 */
[----:B------:R-:W-:Y:S01]  /*2300*/  UMOV UR5, 0x80000020 ;  /* 0x8000002000057882 */ /* 0x000fe20000000000 */
[----:B------:R4:W-:Y:S01]  /*2310*/  STL [R1+0xa0], RZ ;  /* 0x0000a0ff01007387 */ /* 0x0009e20000100800 */
[----:B------:R-:W-:-:S02]  /*2320*/  CS2R R152, SRZ ;  /* 0x0000000000987805 */ /* 0x000fc4000001ff00 */
[----:B------:R-:W-:Y:S02]  /*2330*/  CS2R R154, SRZ ;  /* 0x00000000009a7805 */ /* 0x000fe4000001ff00 */
[----:B------:R-:W-:Y:S01]  /*2340*/  CS2R R156, SRZ ;  /* 0x00000000009c7805 */ /* 0x000fe2000001ff00 */
[----:B------:R4:W-:Y:S01]  /*2350*/  STL [R1+0x9c], RZ ;  /* 0x00009cff01007387 */ /* 0x0009e20000100800 */
[----:B------:R-:W-:Y:S01]  /*2360*/  CS2R R158, SRZ ;  /* 0x00000000009e7805 */ /* 0x000fe2000001ff00 */
[----:B------:R-:W-:Y:S01]  /*2370*/  QGMMA.64x256x32.F32.E4M3.E4M3 R24, gdesc[UR4], RZ, !UPT, gsb0 ;  /* 0x03e00000041879f3 */ /* 0x000fe2000c0008ff */
[----:B------:R-:W-:Y:S01]  /*2380*/  UIADD3 UR4, UR4, 0x2, URZ ;  /* 0x0000000204047890 */ /* 0x000fe2000fffe03f */
[----:B------:R4:W-:Y:S01]  /*2390*/  STL [R1+0x98], RZ ;  /* 0x000098ff01007387 */ /* 0x0009e20000100800 */
[----:B------:R-:W-:Y:S01]  /*23a0*/  UIADD3 UR6, UR6, 0x2, URZ ;  /* 0x0000000206067890 */ /* 0x000fe2000fffe03f */
[----:B------:R-:W-:Y:S01]  /*23b0*/  CS2R R160, SRZ ;  /* 0x0000000000a07805 */ /* 0x000fe2000001ff00 */
[----:B------:R-:W-:Y:S01]  /*23c0*/  UMOV UR5, 0x80000020 ;  /* 0x8000002000057882 */ /* 0x000fe20000000000 */
[----:B------:R-:W-:Y:S01]  /*23d0*/  UMOV UR7, 0x80000020 ;  /* 0x8000002000077882 */ /* 0x000fe20000000000 */
        /* <DEDUP_REMOVED lines=44> */
[----:B------:R4:W-:Y:S04]  /*26a0*/  STL [R1+0x68], RZ ;  /* 0x000068ff01007387 */ /* 0x0009e80000100800 */
        /* <DEDUP_REMOVED lines=25> */
[----:B------:R4:W-:Y:S01]  /*2840*/  STL [R1], RZ ;  /* 0x000000ff01007387 */ /* 0x0009e20000100800 */
[----:B------:R-:W-:-:S02]  /*2850*/  WARPGROUP.DEPBAR.LE gsb0, 0x0 ;  /* 0x00008000000079c5 */ /* 0x000fc40000010000 */
[----:B------:R-:W-:-:S06]  /*2860*/  WARPGROUP.ARRIVE ;  /* 0x00000000000079c5 */ /* 0x000fcc0000000000 */
[----:B------:R-:W-:Y:S01]  /*2870*/  QGMMA.64x256x32.F32.E4M3.E4M3 R24, gdesc[UR4], R24, gsb0 ;  /* 0x03e00000041879f3 */ /* 0x000fe20008000818 */
[----:B------:R-:W-:Y:S02]  /*2880*/  ULDC UR4, c[0x0][0x50c] ;  /* 0x0001430000047ab9 */ /* 0x000fe40000000800 */
[----:B------:R-:W-:-:S04]  /*2890*/  UISETP.NE.AND UP0, UPT, UR4, 0x2, UPT ;  /* 0x000000020400788c */ /* 0x000fc8000bf05270 */
[----:B------:R-:W-:-:S06]  /*28a0*/  USEL UR4, URZ, 0x1, UP0 ;  /* 0x000000013f047887 */ /* 0x000fcc0008000000 */
[----:B------:R-:W-:Y:S01]  /*28b0*/  ISETP.NE.AND P0, PT, RZ, UR4, PT ;  /* 0x00000004ff007c0c */ /* 0x000fe2000bf05270 */
[----:B------:R-:W-:-:S12]  /*28c0*/  WARPGROUP.DEPBAR.LE gsb0, 0x0 ;  /* 0x00008000000079c5 */ /* 0x000fd80000010000 */
[----:B----4-:R-:W-:Y:S05]  /*28d0*/  @!P0 BRA `(.L_x_21) ;  /* 0x0000000800b88947 */ /* 0x010fea0003800000 */
[----:B------:R-:W-:Y:S01]  /*28e0*/  FADD R4, RZ, R107 ;  /* 0x0000006bff047221 */ /* 0x000fe20000000000 */
[----:B-1-3--:R-:W-:-:S01]  /*28f0*/  FADD R0, RZ, R108 ;  /* 0x0000006cff007221 */ /* 0x00afc20000000000 */
[----:B------:R-:W-:Y:S01]  /*2900*/  FADD R3, RZ, R109 ;  /* 0x0000006dff037221 */ /* 0x000fe20000000000 */
[----:B------:R-:W-:-:S01]  /*2910*/  FADD R227, RZ, R24 ;  /* 0x00000018ffe37221 */ /* 0x000fc20000000000 */
[----:B------:R-:W-:Y:S01]  /*2920*/  FADD R226, RZ, R25 ;  /* 0x00000019ffe27221 */ /* 0x000fe20000000000 */
[----:B------:R1:W-:Y:S01]  /*2930*/  STL [R1], R4 ;  /* 0x0000000401007387 */ /* 0x0003e20000100800 */
[----:B------:R-:W-:-:S01]  /*2940*/  FADD R225, RZ, R26 ;  /* 0x0000001affe17221 */ /* 0x000fc20000000000 */
[----:B------:R-:W-:Y:S01]  /*2950*/  FADD R224, RZ, R27 ;  /* 0x0000001bffe07221 */ /* 0x000fe20000000000 */
[----:B------:R-:W-:-:S01]  /*2960*/  FADD R223, RZ, R28 ;  /* 0x0000001cffdf7221 */ /* 0x000fc20000000000 */
[----:B------:R3:W-:Y:S01]  /*2970*/  STL [R1+0x4], R0 ;  /* 0x0000040001007387 */ /* 0x0007e20000100800 */
[----:B------:R-:W-:-:S01]  /*2980*/  FADD R222, RZ, R29 ;  /* 0x0000001dffde7221 */ /* 0x000fc20000000000 */
[----:B------:R-:W-:Y:S01]  /*2990*/  FADD R221, RZ, R30 ;  /* 0x0000001effdd7221 */ /* 0x000fe20000000000 */
[----:B------:R-:W-:-:S01]  /*29a0*/  FADD R220, RZ, R31 ;  /* 0x0000001fffdc7221 */ /* 0x000fc20000000000 */
[----:B------:R4:W-:Y:S01]  /*29b0*/  STL [R1+0x8], R3 ;  /* 0x0000080301007387 */ /* 0x0009e20000100800 */
[----:B------:R-:W-:-:S01]  /*29c0*/  FADD R219, RZ, R32 ;  /* 0x00000020ffdb7221 */ /* 0x000fc20000000000 */
[----:B-1----:R-:W-:Y:S01]  /*29d0*/  FADD R4, RZ, R110 ;  /* 0x0000006eff047221 */ /* 0x002fe20000000000 */
[----:B------:R-:W-:-:S01]  /*29e0*/  FADD R218, RZ, R33 ;  /* 0x00000021ffda7221 */ /* 0x000fc20000000000 */
[----:B------:R-:W-:Y:S01]  /*29f0*/  FADD R217, RZ, R34 ;  /* 0x00000022ffd97221 */ /* 0x000fe20000000000 */
[----:B------:R-:W-:-:S01]  /*2a00*/  FADD R216, RZ, R35 ;  /* 0x00000023ffd87221 */ /* 0x000fc20000000000 */
[----:B---3--:R-:W-:Y:S01]  /*2a10*/  FADD R0, RZ, R111 ;  /* 0x0000006fff007221 */ /* 0x008fe20000000000 */
[----:B------:R1:W-:Y:S01]  /*2a20*/  STL [R1+0xc], R4 ;  /* 0x00000c0401007387 */ /* 0x0003e20000100800 */
[----:B------:R-:W-:-:S01]  /*2a30*/  FADD R215, RZ, R36 ;  /* 0x00000024ffd77221 */ /* 0x000fc20000000000 */
[----:B------:R-:W-:Y:S01]  /*2a40*/  FADD R214, RZ, R37 ;  /* 0x00000025ffd67221 */ /* 0x000fe20000000000 */
[----:B----4-:R-:W-:-:S01]  /*2a50*/  FADD R3, RZ, R112 ;  /* 0x00000070ff037221 */ /* 0x010fc20000000000 */
        /* <DEDUP_REMOVED lines=90> */
[----:B------:R-:W-:Y:S01]  /*3000*/  FADD R159, RZ, R92 ;  /* 0x0000005cff9f7221 */ /* 0x000fe20000000000 */
[----:B------:R-:W-:-:S01]  /*3010*/  FADD R158, RZ, R93 ;  /* 0x0000005dff9e7221 */ /* 0x000fc20000000000 */
[----:B------:R-:W-:Y:S01]  /*3020*/  FADD R157, RZ, R94 ;  /* 0x0000005eff9d7221 */ /* 0x000fe20000000000 */
[----:B------:R-:W-:-:S01]  /*3030*/  FADD R156, RZ, R95 ;  /* 0x0000005fff9c7221 */ /* 0x000fc20000000000 */
[----:B------:R3:W-:Y:S01]  /*3040*/  STL [R1+0x5c], R3 ;  /* 0x00005c0301007387 */ /* 0x0007e20000100800 */
[----:B------:R-:W-:-:S01]  /*3050*/  FADD R155, RZ, R96 ;  /* 0x00000060ff9b7221 */ /* 0x000fc20000000000 */
[----:B-1----:R-:W-:Y:S01]  /*3060*/  FADD R4, RZ, R134 ;  /* 0x00000086ff047221 */ /* 0x002fe20000000000 */
[----:B------:R-:W-:-:S01]  /*3070*/  FADD R154, RZ, R97 ;  /* 0x00000061ff9a7221 */ /* 0x000fc20000000000 */
[----:B------:R1:W-:Y:S01]  /*3080*/  STL [R1+0x58], R0 ;  /* 0x0000580001007387 */ /* 0x0003e20000100800 */
[----:B------:R-:W-:-:S01]  /*3090*/  FADD R153, RZ, R98 ;  /* 0x00000062ff997221 */ /* 0x000fc20000000000 */
[----:B------:R-:W-:Y:S01]  /*30a0*/  FADD R152, RZ, R99 ;  /* 0x00000063ff987221 */ /* 0x000fe20000000000 */
[----:B------:R-:W-:-:S01]  /*30b0*/  FADD R23, RZ, R100 ;  /* 0x00000064ff177221 */ /* 0x000fc20000000000 */
[----:B------:R-:W-:Y:S01]  /*30c0*/  FADD R22, RZ, R101 ;  /* 0x00000065ff167221 */ /* 0x000fe20000000000 */
[----:B------:R-:W-:-:S01]  /*30d0*/  FADD R19, RZ, R102 ;  /* 0x00000066ff137221 */ /* 0x000fc20000000000 */
[----:B---3--:R-:W-:Y:S01]  /*30e0*/  FADD R3, RZ, R132 ;  /* 0x00000084ff037221 */ /* 0x008fe20000000000 */
[----:B------:R-:W-:-:S01]  /*30f0*/  FADD R18, RZ, R103 ;  /* 0x00000067ff127221 */ /* 0x000fc20000000000 */
[----:B------:R-:W-:Y:S01]  /*3100*/  FADD R17, RZ, R104 ;  /* 0x00000068ff117221 */ /* 0x000fe20000000000 */
[----:B------:R-:W-:-:S01]  /*3110*/  FADD R228, RZ, R105 ;  /* 0x00000069ffe47221 */ /* 0x000fc20000000000 */
[----:B-1----:R-:W-:Y:S01]  /*3120*/  FADD R0, RZ, R131 ;  /* 0x00000083ff007221 */ /* 0x002fe20000000000 */
[----:B------:R-:W-:-:S01]  /*3130*/  FADD R229, RZ, R106 ;  /* 0x0000006affe57221 */ /* 0x000fc20000000000 */
[----:B------:R-:W-:-:S03]  /*3140*/  UMOV UR8, URZ ;  /* 0x0000003f00087c82 */ /* 0x000fc60008000000 */
[----:B------:R1:W-:Y:S04]  /*3150*/  STL [R1+0x60], R0 ;  /* 0x0000600001007387 */ /* 0x0003e80000100800 */
[----:B------:R3:W-:Y:S01]  /*3160*/  STL [R1+0x64], R3 ;  /* 0x0000640301007387 */ /* 0x0007e20000100800 */
[----:B-1----:R-:W-:-:S01]  /*3170*/  FADD R0, RZ, R133 ;  /* 0x00000085ff007221 */ /* 0x002fc20000000000 */
[----:B---3--:R-:W-:-:S04]  /*3180*/  FADD R3, RZ, R135 ;  /* 0x00000087ff037221 */ /* 0x008fc80000000000 */
[----:B------:R1:W-:Y:S04]  /*3190*/  STL [R1+0x68], R0 ;  /* 0x0000680001007387 */ /* 0x0003e80000100800 */
[----:B------:R3:W-:Y:S04]  /*31a0*/  STL [R1+0x6c], R4 ;  /* 0x00006c0401007387 */ /* 0x0007e80000100800 */
[----:B------:R4:W-:Y:S01]  /*31b0*/  STL [R1+0x70], R3 ;  /* 0x0000700301007387 */ /* 0x0009e20000100800 */
[----:B-1----:R-:W-:-:S01]  /*31c0*/  FADD R0, RZ, R136 ;  /* 0x00000088ff007221 */ /* 0x002fc20000000000 */
[----:B---3--:R-:W-:-:S04]  /*31d0*/  FADD R4, RZ, R137 ;  /* 0x00000089ff047221 */ /* 0x008fc80000000000 */
[----:B------:R1:W-:Y:S01]  /*31e0*/  STL [R1+0x74], R0 ;  /* 0x0000740001007387 */ /* 0x0003e20000100800 */
[----:B----4-:R-:W-:-:S03]  /*31f0*/  FADD R3, RZ, R138 ;  /* 0x0000008aff037221 */ /* 0x010fc60000000000 */
        /* <DEDUP_REMOVED lines=26> */
[----:B-1----:R-:W-:-:S05]  /*33a0*/  FADD R0, RZ, R151 ;  /* 0x00000097ff007221 */ /* 0x002fca0000000000 */
[----:B------:R4:W-:Y:S02]  /*33b0*/  STL [R1+0xb0], R0 ;  /* 0x0000b00001007387 */ /* 0x0009e40000100800 */
.L_x_21:
[----:B------:R-:W-:-:S04]  /*33c0*/  UIADD3 UR10, UR44, 0x1, URZ ;  /* 0x000000012c0a7890 */ /* 0x000fc8000fffe03f */
[----:B------:R-:W-:-:S04]  /*33d0*/  UISETP.NE.AND UP0, UPT, UR10, 0x8, UPT ;  /* 0x000000080a00788c */ /* 0x000fc8000bf05270 */
[----:B------:R-:W-:Y:S02]  /*33e0*/  USEL UR5, URZ, 0x1, UP0 ;  /* 0x000000013f057887 */ /* 0x000fe40008000000 */
[----:B------:R-:W-:Y:S02]  /*33f0*/  USEL UR10, UR10, URZ, UP0 ;  /* 0x0000003f0a0a7287 */ /* 0x000fe40008000000 */
[----:B------:R-:W-:-:S06]  /*3400*/  ULOP3.LUT UR5, UR36, UR5, URZ, 0x3c, !UPT ;  /* 0x0000000524057292 */ /* 0x000fcc000f8e3c3f */
[----:B-1-34-:R-:W-:Y:S01]  /*3410*/  IMAD.U32 R0, RZ, RZ, UR5 ;  /* 0x00000005ff007e24 */ /* 0x01afe2000f8e00ff */
[----:B------:R-:W-:-:S06]  /*3420*/  UMOV UR5, 0x1 ;  /* 0x0000000100057882 */ /* 0x000fcc0000000000 */
.L_x_16:
[----:B------:R-:W-:-:S04]  /*3430*/  UISETP.LT.AND UP0, UPT, UR56, 0x1, UPT ;  /* 0x000000013800788c */ /* 0x000fc8000bf01270 */
[----:B------:R-:W-:-:S04]  /*3440*/  USEL UR6, UR56, 0x1, UP0 ;  /* 0x0000000138067887 */ /* 0x000fc80008000000 */
[----:B------:R-:W-:-:S04]  /*3450*/  UIADD3 UR6, UR56, -UR6, URZ ;  /* 0x8000000638067290 */ /* 0x000fc8000fffe03f */
[----:B------:R-:W-:-:S06]  /*3460*/  UISETP.GE.AND UP0, UPT, UR6, 0x1, UPT ;  /* 0x000000010600788c */ /* 0x000fcc000bf06270 */
[----:B------:R-:W-:-:S13]  /*3470*/  PLOP3.LUT P0, PT, PT, PT, UP0, 0x80, 0x0 ;  /* 0x000000000000781c */ /* 0x000fda0003f0f008 */
[----:B------:R-:W-:Y:S05]  /*3480*/  @!P0 BRA `(.L_x_22) ;  /* 0x0000001000848947 */ /* 0x000fea0003800000 */
[----:B------:R-:W-:Y:S01]  /*3490*/  UMOV UR11, UR6 ;  /* 0x00000006000b7c82 */ /* 0x000fe20008000000 */
[----:B------:R-:W-:Y:S01]  /*34a0*/  UMOV UR12, UR44 ;  /* 0x0000002c000c7c82 */ /* 0x000fe20008000000 */
[----:B------:R-:W-:-:S05]  /*34b0*/  ULDC UR13, c[0x0][0x50c] ;  /* 0x00014300000d7ab9 */ /* 0x000fca0000000800 */
.L_x_30:
[----:B------:R-:W-:-:S06]  /*34c0*/  UISETP.NE.AND UP0, UPT, UR55, 0x3, UPT ;  /* 0x000000033700788c */ /* 0x000fcc000bf05270 */
[----:B------:R-:W-:-:S13]  /*34d0*/  PLOP3.LUT P1, PT, PT, PT, UP0, 0x80, 0x0 ;  /* 0x000000000000781c */ /* 0x000fda0003f2f008 */
[----:B-1-3--:R-:W-:Y:S05]  /*34e0*/  @!P1 BRA `(.L_x_23) ;  /* 0x0000000000049947 */ /* 0x00afea0003800000 */
[----:B------:R-:W-:Y:S01]  /*34f0*/  BPT.TRAP 0x1 ;  /* 0x000000040000795c */ /* 0x000fe20000300000 */
.L_x_23:
[----:B------:R-:W-:Y:S01]  /*3500*/  ULEA UR6, UR10, UR49, 0x3 ;  /* 0x000000310a067291 */ /* 0x000fe2000f8e183f */
[----:B------:R-:W-:-:S08]  /*3510*/  SHF.L.U32 R3, R0, 0x1f, RZ ;  /* 0x0000001f00037819 */ /* 0x000fd000000006ff */
[----:B------:R1:W3:Y:S01]  /*3520*/  SYNCS.PHASECHK.TRANS64.TRYWAIT P0, [UR6], R3 ;  /* 0x00000003ff0075a7 */ /* 0x0002e20008000146 */
[----:B------:R-:W-:Y:S05]  /*3530*/  @!P1 BRA `(.L_x_24) ;  /* 0x0000000000049947 */ /* 0x000fea0003800000 */
[----:B------:R-:W-:Y:S01]  /*3540*/  BPT.TRAP 0x1 ;  /* 0x000000040000795c */ /* 0x000fe20000300000 */
.L_x_24:
[----:B---3--:R-:W-:Y:S05]  /*3550*/  @P0 BRA `(.L_x_25) ;  /* 0x0000000000080947 */ /* 0x008fea0003800000 */
[----:B------:R-:W3:Y:S02]  /*3560*/  SYNCS.PHASECHK.TRANS64.TRYWAIT P0, [UR6], R3 ;  /* 0x00000003ff0075a7 */ /* 0x000ee40008000146 */
[----:B---3--:R-:W-:Y:S05]  /*3570*/  @!P0 BRA `(.L_x_26) ;  /* 0x000000b8002c8947 */ /* 0x008fea0003800000 */
.L_x_25:
[----:B------:R-:W-:Y:S01]  /*3580*/  UIADD3 UR6, UR49, 0x16200, URZ ;  /* 0x0001620031067890 */ /* 0x000fe2000fffe03f */
[----:B------:R-:W-:Y:S01]  /*3590*/  WARPGROUP.ARRIVE ;  /* 0x00000000000079c5 */ /* 0x000fe20000000000 */
[----:B------:R-:W-:Y:S02]  /*35a0*/  UISETP.NE.AND UP0, UPT, UR4, URZ, UPT ;  /* 0x0000003f0400728c */ /* 0x000fe4000bf05270 */
[----:B------:R-:W-:Y:S02]  /*35b0*/  USHF.R.U32.HI UR6, URZ, 0x4, UR6 ;  /* 0x000000043f067899 */ /* 0x000fe40008011606 */
[----:B------:R-:W-:Y:S02]  /*35c0*/  USEL UR5, UR5, URZ, !UP0 ;  /* 0x0000003f05057287 */ /* 0x000fe4000c000000 */
[----:B------:R-:W-:Y:S02]  /*35d0*/  ULOP3.LUT UR6, UR6, 0x3fff, URZ, 0xc0, !UPT ;  /* 0x00003fff06067892 */ /* 0x000fe4000f8ec03f */
[----:B------:R-:W-:-:S02]  /*35e0*/  ULOP3.LUT UR4, UR9, 0x10000, URZ, 0xfc, !UPT ;  /* 0x0001000009047892 */ /* 0x000fc4000f8efc3f */
[----:B------:R-:W-:Y:S02]  /*35f0*/  ULOP3.LUT UR6, UR6, 0x10000, URZ, 0xfc, !UPT ;  /* 0x0001000006067892 */ /* 0x000fe4000f8efc3f */
[----:B------:R-:W-:Y:S02]  /*3600*/  UISETP.NE.U32.AND UP0, UPT, UR5, URZ, UPT ;  /* 0x0000003f0500728c */ /* 0x000fe4000bf05070 */
[----:B------:R-:W-:Y:S02]  /*3610*/  ULEA UR4, UR10, UR4, 0x9 ;  /* 0x000000040a047291 */ /* 0x000fe4000f8e483f */
[----:B------:R-:W-:Y:S01]  /*3620*/  ULEA UR6, UR10, UR6, 0xa ;  /* 0x000000060a067291 */ /* 0x000fe2000f8e503f */
[----:B------:R-:W-:Y:S01]  /*3630*/  UMOV UR5, 0x80000020 ;  /* 0x8000002000057882 */ /* 0x000fe20000000000 */
[----:B------:R-:W-:Y:S01]  /*3640*/  UMOV UR7, 0x80000020 ;  /* 0x8000002000077882 */ /* 0x000fe20000000000 */
[----:B------:R-:W-:-:S06]  /*3650*/  UIADD3 UR8, UR8, 0x2, URZ ;  /* 0x0000000208087890 */ /* 0x000fcc000fffe03f */
[----:B------:R-:W-:Y:S01]  /*3660*/  QGMMA.64x256x32.F32.E4M3.E4M3 R24, gdesc[UR4], R24, UP0, gsb0 ;  /* 0x03e00000041879f3 */ /* 0x000fe2000b800818 */
[----:B------:R-:W-:Y:S02]  /*3670*/  UIADD3 UR4, UR4, 0x2, URZ ;  /* 0x0000000204047890 */ /* 0x000fe4000fffe03f */
[----:B------:R-:W-:Y:S01]  /*3680*/  UIADD3 UR6, UR6, 0x2, URZ ;  /* 0x0000000206067890 */ /* 0x000fe2000fffe03f */
[----:B------:R-:W-:Y:S01]  /*3690*/  UMOV UR5, 0x80000020 ;  /* 0x8000002000057882 */ /* 0x000fe20000000000 */
[----:B------:R-:W-:Y:S01]  /*36a0*/  UMOV UR7, 0x80000020 ;  /* 0x8000002000077882 */ /* 0x000fe20000000000 */
[----:B------:R-:W-:Y:S01]  /*36b0*/  UISETP.NE.AND UP0, UPT, UR8, UR13, UPT ;  /* 0x0000000d0800728c */ /* 0x000fe2000bf05270 */
[----:B------:R-:W-:Y:S02]  /*36c0*/  WARPGROUP.DEPBAR.LE gsb0, 0x0 ;  /* 0x00008000000079c5 */ /* 0x000fe40000010000 */
[----:B------:R-:W-:-:S15]  /*36d0*/  WARPGROUP.ARRIVE ;  /* 0x00000000000079c5 */ /* 0x000fde0000000000 */
[----:B------:R-:W-:-:S04]  /*36e0*/  NOP ;  /* 0x0000000000007918 */ /* 0x000fc80000000000 */
[----:B------:R-:W-:Y:S01]  /*36f0*/  QGMMA.64x256x32.F32.E4M3.E4M3 R24, gdesc[UR4], R24, gsb0 ;  /* 0x03e00000041879f3 */ /* 0x000fe20008000818 */
[----:B------:R-:W-:-:S06]  /*3700*/  USEL UR4, URZ, 0x1, UP0 ;  /* 0x000000013f047887 */ /* 0x000fcc0008000000 */
[----:B------:R-:W-:Y:S01]  /*3710*/  ISETP.NE.AND P0, PT, RZ, UR4, PT ;  /* 0x00000004ff007c0c */ /* 0x000fe2000bf05270 */
[----:B------:R-:W-:-:S12]  /*3720*/  WARPGROUP.DEPBAR.LE gsb0, 0x0 ;  /* 0x00008000000079c5 */ /* 0x000fd80000010000 */
[----:B------:R-:W-:Y:S05]  /*3730*/  @!P0 BRA `(.L_x_27) ;  /* 0x0000000c007c8947 */ /* 0x000fea0003800000 */
[----:B------:R-:W4:Y:S04]  /*3740*/  LDL.LU R14, [R1] ;  /* 0x00000000010e7983 */ /* 0x000f280000300800 */
[----:B------:R-:W2:Y:S04]  /*3750*/  LDL.LU R13, [R1+0x4] ;  /* 0x00000400010d7983 */ /* 0x000ea80000300800 */
        /* <DEDUP_REMOVED lines=8> */
[----:B---3--:R-:W3:Y:S01]  /*37e0*/  LDL.LU R4, [R1+0x28] ;  /* 0x0000280001047983 */ /* 0x008ee20000300800 */
[----:B------:R-:W-:-:S01]  /*37f0*/  FADD R227, R24, R227 ;  /* 0x000000e318e37221 */ /* 0x000fc20000000000 */
[----:B------:R-:W-:Y:S01]  /*3800*/  FADD R226, R25, R226 ;  /* 0x000000e219e27221 */ /* 0x000fe20000000000 */
[----:B------:R-:W-:-:S01]  /*3810*/  FADD R225, R26, R225 ;  /* 0x000000e11ae17221 */ /* 0x000fc20000000000 */
[----:B------:R-:W-:Y:S01]  /*3820*/  STL [R1+0xe0], R2 ;  /* 0x0000e00201007387 */ /* 0x000fe20000100800 */
[----:B------:R-:W-:-:S01]  /*3830*/  FADD R224, R27, R224 ;  /* 0x000000e01be07221 */ /* 0x000fc20000000000 */
[----:B------:R-:W-:Y:S01]  /*3840*/  FADD R223, R28, R223 ;  /* 0x000000df1cdf7221 */ /* 0x000fe20000000000 */
[----:B------:R-:W-:-:S01]  /*3850*/  FADD R222, R29, R222 ;  /* 0x000000de1dde7221 */ /* 0x000fc20000000000 */
[----:B------:R-:W-:Y:S01]  /*3860*/  STL [R1+0xdc], R0 ;  /* 0x0000dc0001007387 */ /* 0x000fe20000100800 */
[----:B------:R-:W-:-:S01]  /*3870*/  FADD R221, R30, R221 ;  /* 0x000000dd1edd7221 */ /* 0x000fc20000000000 */
[----:B------:R-:W-:Y:S01]  /*3880*/  FADD R220, R31, R220 ;  /* 0x000000dc1fdc7221 */ /* 0x000fe20000000000 */
        /* <DEDUP_REMOVED lines=75> */
[----:B----4-:R-:W-:Y:S01]  /*3d40*/  FADD R14, R107, R14 ;  /* 0x0000000e6b0e7221 */ /* 0x010fe20000000000 */
[----:B--2---:R-:W-:-:S04]  /*3d50*/  FADD R13, R108, R13 ;  /* 0x0000000d6c0d7221 */ /* 0x004fc80000000000 */
[----:B------:R2:W-:Y:S01]  /*3d60*/  STL [R1], R14 ;  /* 0x0000000e01007387 */ /* 0x0005e20000100800 */
[----:B------:R-:W-:-:S03]  /*3d70*/  FADD R12, R109, R12 ;  /* 0x0000000c6d0c7221 */ /* 0x000fc60000000000 */
[----:B------:R4:W-:Y:S01]  /*3d80*/  STL [R1+0x4], R13 ;  /* 0x0000040d01007387 */ /* 0x0009e20000100800 */
        /* <DEDUP_REMOVED lines=13> */
[----:B------:R-:W4:Y:S01]  /*3e60*/  LDL.LU R21, [R1+0x2c] ;  /* 0x00002c0001157983 */ /* 0x000f220000300800 */
[----:B---3--:R-:W-:-:S03]  /*3e70*/  FADD R4, R117, R4 ;  /* 0x0000000475047221 */ /* 0x008fc60000000000 */
[----:B------:R3:W-:Y:S04]  /*3e80*/  STL [R1+0x20], R6 ;  /* 0x0000200601007387 */ /* 0x0007e80000100800 */
[----:B------:R-:W3:Y:S04]  /*3e90*/  LDL.LU R20, [R1+0x30] ;  /* 0x0000300001147983 */ /* 0x000ee80000300800 */
[----:B------:R3:W-:Y:S04]  /*3ea0*/  STL [R1+0x24], R5 ;  /* 0x0000240501007387 */ /* 0x0007e80000100800 */
[----:B------:R-:W3:Y:S04]  /*3eb0*/  LDL.LU R15, [R1+0x34] ;  /* 0x00003400010f7983 */ /* 0x000ee80000300800 */
[----:B------:R3:W-:Y:S04]  /*3ec0*/  STL [R1+0x28], R4 ;  /* 0x0000280401007387 */ /* 0x0007e80000100800 */
[----:B--2---:R-:W2:Y:S04]  /*3ed0*/  LDL.LU R14, [R1+0x38] ;  /* 0x00003800010e7983 */ /* 0x004ea80000300800 */
[----:B----4-:R-:W4:Y:S04]  /*3ee0*/  LDL.LU R13, [R1+0x3c] ;  /* 0x00003c00010d7983 */ /* 0x010f280000300800 */
[----:B-1----:R-:W4:Y:S04]  /*3ef0*/  LDL.LU R12, [R1+0x40] ;  /* 0x00004000010c7983 */ /* 0x002f280000300800 */
[----:B------:R-:W4:Y:S04]  /*3f00*/  LDL.LU R11, [R1+0x44] ;  /* 0x00004400010b7983 */ /* 0x000f280000300800 */
[----:B------:R-:W4:Y:S04]  /*3f10*/  LDL.LU R10, [R1+0x48] ;  /* 0x00004800010a7983 */ /* 0x000f280000300800 */
[----:B------:R-:W4:Y:S04]  /*3f20*/  LDL.LU R9, [R1+0x4c] ;  /* 0x00004c0001097983 */ /* 0x000f280000300800 */
[----:B------:R-:W4:Y:S04]  /*3f30*/  LDL.LU R8, [R1+0x50] ;  /* 0x0000500001087983 */ /* 0x000f280000300800 */
[----:B------:R-:W4:Y:S04]  /*3f40*/  LDL.LU R7, [R1+0x54] ;  /* 0x0000540001077983 */ /* 0x000f280000300800 */
[----:B---3--:R-:W3:Y:S04]  /*3f50*/  LDL.LU R6, [R1+0x58] ;  /* 0x0000580001067983 */ /* 0x008ee80000300800 */
[----:B------:R-:W3:Y:S04]  /*3f60*/  LDL.LU R5, [R1+0x5c] ;  /* 0x00005c0001057983 */ /* 0x000ee80000300800 */
[----:B------:R-:W3:Y:S04]  /*3f70*/  LDL.LU R4, [R1+0x60] ;  /* 0x0000600001047983 */ /* 0x000ee80000300800 */
[----:B------:R-:W3:Y:S04]  /*3f80*/  LDL.LU R3, [R1+0x64] ;  /* 0x0000640001037983 */ /* 0x000ee80000300800 */
[----:B------:R-:W3:Y:S04]  /*3f90*/  LDL.LU R2, [R1+0x68] ;  /* 0x0000680001027983 */ /* 0x000ee80000300800 */
[----:B------:R-:W3:Y:S01]  /*3fa0*/  LDL.LU R0, [R1+0x6c] ;  /* 0x00006c0001007983 */ /* 0x000ee20000300800 */
[----:B------:R-:W-:-:S01]  /*3fb0*/  FADD R21, R118, R21 ;  /* 0x0000001576157221 */ /* 0x000fc20000000000 */
[----:B------:R-:W-:-:S04]  /*3fc0*/  FADD R20, R119, R20 ;  /* 0x0000001477147221 */ /* 0x000fc80000000000 */
[----:B------:R-:W-:Y:S01]  /*3fd0*/  STL [R1+0x2c], R21 ;  /* 0x00002c1501007387 */ /* 0x000fe20000100800 */
[----:B------:R-:W-:-:S03]  /*3fe0*/  FADD R15, R120, R15 ;  /* 0x0000000f780f7221 */ /* 0x000fc60000000000 */
[----:B------:R-:W-:Y:S01]  /*3ff0*/  STL [R1+0x30], R20 ;  /* 0x0000301401007387 */ /* 0x000fe20000100800 */
[----:B--2---:R-:W-:-:S03]  /*4000*/  FADD R14, R121, R14 ;  /* 0x0000000e790e7221 */ /* 0x004fc60000000000 */
[----:B------:R-:W-:Y:S01]  /*4010*/  STL [R1+0x34], R15 ;  /* 0x0000340f01007387 */ /* 0x000fe20000100800 */
[----:B----4-:R-:W-:-:S03]  /*4020*/  FADD R13, R122, R13 ;  /* 0x0000000d7a0d7221 */ /* 0x010fc60000000000 */
[----:B------:R-:W-:Y:S01]  /*4030*/  STL [R1+0x38], R14 ;  /* 0x0000380e01007387 */ /* 0x000fe20000100800 */
[----:B------:R-:W-:-:S03]  /*4040*/  FADD R12, R123, R12 ;  /* 0x0000000c7b0c7221 */ /* 0x000fc60000000000 */
        /* <DEDUP_REMOVED lines=11> */
[----:B---3--:R-:W-:-:S03]  /*4100*/  FADD R6, R129, R6 ;  /* 0x0000000681067221 */ /* 0x008fc60000000000 */
[----:B------:R-:W-:Y:S01]  /*4110*/  STL [R1+0x54], R7 ;  /* 0x0000540701007387 */ /* 0x000fe20000100800 */
[----:B------:R-:W-:-:S03]  /*4120*/  FADD R5, R130, R5 ;  /* 0x0000000582057221 */ /* 0x000fc60000000000 */
[----:B------:R-:W-:Y:S01]  /*4130*/  STL [R1+0x58], R6 ;  /* 0x0000580601007387 */ /* 0x000fe20000100800 */
[----:B------:R-:W-:-:S03]  /*4140*/  FADD R4, R131, R4 ;  /* 0x0000000483047221 */ /* 0x000fc60000000000 */
[----:B------:R-:W-:Y:S01]  /*4150*/  STL [R1+0x5c], R5 ;  /* 0x00005c0501007387 */ /* 0x000fe20000100800 */
[----:B------:R-:W-:-:S01]  /*4160*/  FADD R3, R132, R3 ;  /* 0x0000000384037221 */ /* 0x000fc20000000000 */
[----:B------:R-:W-:Y:S02]  /*4170*/  FADD R2, R133, R2 ;  /* 0x0000000285027221 */ /* 0x000fe40000000000 */
[----:B------:R-:W-:Y:S01]  /*4180*/  STL [R1+0x60], R4 ;  /* 0x0000600401007387 */ /* 0x000fe20000100800 */
[----:B------:R-:W-:-:S03]  /*4190*/  FADD R0, R134, R0 ;  /* 0x0000000086007221 */ /* 0x000fc60000000000 */
[----:B------:R1:W-:Y:S04]  /*41a0*/  STL [R1+0x68], R2 ;  /* 0x0000680201007387 */ /* 0x0003e80000100800 */
[----:B------:R-:W-:Y:S04]  /*41b0*/  STL [R1+0x64], R3 ;  /* 0x0000640301007387 */ /* 0x000fe80000100800 */
[----:B-1----:R-:W2:Y:S04]  /*41c0*/  LDL.LU R2, [R1+0x70] ;  /* 0x0000700001027983 */ /* 0x002ea80000300800 */
[----:B------:R1:W-:Y:S04]  /*41d0*/  STL [R1+0x6c], R0 ;  /* 0x00006c0001007387 */ /* 0x0003e80000100800 */
[----:B-1----:R-:W3:Y:S04]  /*41e0*/  LDL.LU R0, [R1+0x74] ;  /* 0x0000740001007983 */ /* 0x002ee80000300800 */
[----:B------:R-:W4:Y:S04]  /*41f0*/  LDL.LU R21, [R1+0x78] ;  /* 0x0000780001157983 */ /* 0x000f280000300800 */
        /* <DEDUP_REMOVED lines=13> */
[----:B------:R-:W4:Y:S01]  /*42d0*/  LDL.LU R3, [R1+0xb0] ;  /* 0x0000b00001037983 */ /* 0x000f220000300800 */
[----:B------:R-:W-:Y:S01]  /*42e0*/  UMOV UR8, URZ ;  /* 0x0000003f00087c82 */ /* 0x000fe20008000000 */
[----:B--2---:R-:W-:-:S05]  /*42f0*/  FADD R2, R135, R2 ;  /* 0x0000000287027221 */ /* 0x004fca0000000000 */
[----:B------:R1:W-:Y:S01]  /*4300*/  STL [R1+0x70], R2 ;  /* 0x0000700201007387 */ /* 0x0003e20000100800 */
[----:B---3--:R-:W-:-:S03]  /*4310*/  FADD R0, R136, R0 ;  /* 0x0000000088007221 */ /* 0x008fc60000000000 */
[----:B-1----:R1:W5:Y:S01]  /*4320*/  LDL.LU R2, [R1+0xe0] ;  /* 0x0000e00001027983 */ /* 0x0023620000300800 */
[----:B----4-:R-:W-:-:S03]  /*4330*/  FADD R21, R137, R21 ;  /* 0x0000001589157221 */ /* 0x010fc60000000000 */
[----:B------:R2:W-:Y:S01]  /*4340*/  STL [R1+0x74], R0 ;  /* 0x0000740001007387 */ /* 0x0005e20000100800 */
[----:B------:R-:W-:-:S01]  /*4350*/  FADD R20, R138, R20 ;  /* 0x000000148a147221 */ /* 0x000fc20000000000 */
[----:B------:R-:W-:Y:S02]  /*4360*/  FADD R15, R139, R15 ;  /* 0x0000000f8b0f7221 */ /* 0x000fe40000000000 */
[----:B--2---:R1:W5:Y:S01]  /*4370*/  LDL.LU R0, [R1+0xdc] ;  /* 0x0000dc0001007983 */ /* 0x0043620000300800 */
        /* <DEDUP_REMOVED lines=20> */
[----:B------:R-:W-:-:S01]  /*44c0*/  FADD R4, R150, R4 ;  /* 0x0000000496047221 */ /* 0x000fc20000000000 */
[----:B------:R-:W-:Y:S02]  /*44d0*/  FADD R3, R3, R151 ;  /* 0x0000009703037221 */ /* 0x000fe40000000000 */
[----:B------:R1:W-:Y:S04]  /*44e0*/  STL [R1+0xa0], R7 ;  /* 0x0000a00701007387 */ /* 0x0003e80000100800 */
[----:B------:R1:W-:Y:S04]  /*44f0*/  STL [R1+0xa4], R6 ;  /* 0x0000a40601007387 */ /* 0x0003e80000100800 */
[----:B------:R1:W-:Y:S04]  /*4500*/  STL [R1+0xa8], R5 ;  /* 0x0000a80501007387 */ /* 0x0003e80000100800 */
[----:B------:R1:W-:Y:S04]  /*4510*/  STL [R1+0xb0], R3 ;  /* 0x0000b00301007387 */ /* 0x0003e80000100800 */
[----:B------:R1:W-:Y:S02]  /*4520*/  STL [R1+0xac], R4 ;  /* 0x0000ac0401007387 */ /* 0x0003e40000100800 */
.L_x_27:
[----:B------:R-:W-:Y:S05]  /*4530*/  @!P1 BRA `(.L_x_28) ;  /* 0x0000000000049947 */ /* 0x000fea0003800000 */
[----:B------:R-:W-:Y:S01]  /*4540*/  BPT.TRAP 0x1 ;  /* 0x000000040000795c */ /* 0x000fe20000300000 */
.L_x_28:
[----:B------:R-:W-:Y:S02]  /*4550*/  UISETP.GT.U32.AND UP0, UPT, UR46, 0x1, UPT ;  /* 0x000000012e00788c */ /* 0x000fe4000bf04070 */
[----:B------:R-:W-:-:S04]  /*4560*/  ULEA UR5, UR12, UR49, 0x3 ;  /* 0x000000310c057291 */ /* 0x000fc8000f8e183f */
[----:B------:R-:W-:Y:S01]  /*4570*/  UIADD3 UR5, UR5, 0x40, URZ ;  /* 0x0000004005057890 */ /* 0x000fe2000fffe03f */
[----:B------:R-:W-:-:S03]  /*4580*/  PLOP3.LUT P0, PT, PT, PT, UP0, 0x80, 0x0 ;  /* 0x000000000000781c */ /* 0x000fc60003f0f008 */
[----:B------:R-:W-:-:S09]  /*4590*/  UPRMT UR5, URZ, 0x654, UR5 ;  /* 0x000006543f057896 */ /* 0x000fd20008000005 */
[----:B------:R-:W-:Y:S01]  /*45a0*/  SYNCS.ARRIVE.TRANS64.RED.A1T0 RZ, [UR5], RZ ;  /* 0x000000ffffff79a7 */ /* 0x000fe20008100405 */
[----:B------:R-:W-:Y:S05]  /*45b0*/  @P0 BRA `(.L_x_29) ;  /* 0x0000000000040947 */ /* 0x000fea0003800000 */
[----:B------:R-:W-:Y:S01]  /*45c0*/  BPT.TRAP 0x1 ;  /* 0x000000040000795c */ /* 0x000fe20000300000 */
.L_x_29:
[----:B------:R-:W-:Y:S02]  /*45d0*/  UISETP.GT.AND UP2, UPT, UR11, 0x1, UPT ;  /* 0x000000010b00788c */ /* 0x000fe4000bf44270 */
[----:B------:R-:W-:Y:S02]  /*45e0*/  UIADD3 UR10, UR10, 0x1, URZ ;  /* 0x000000010a0a7890 */ /* 0x000fe4000fffe03f */
[----:B------:R-:W-:Y:S02]  /*45f0*/  UIADD3 UR12, UR12, 0x1, URZ ;  /* 0x000000010c0c7890 */ /* 0x000fe4000fffe03f */
[----:B------:R-:W-:Y:S01]  /*4600*/  PLOP3.LUT P0, PT, PT, PT, UP2, 0x80, 0x0 ;  /* 0x000000000000781c */ /* 0x000fe20003f0f028 */
[----:B------:R-:W-:Y:S02]  /*4610*/  UISETP.NE.AND UP0, UPT, UR10, 0x8, UPT ;  /* 0x000000080a00788c */ /* 0x000fe4000bf05270 */
[----:B------:R-:W-:Y:S02]  /*4620*/  UISETP.NE.AND UP1, UPT, UR12, 0x8, UPT ;  /* 0x000000080c00788c */ /* 0x000fe4000bf25270 */
[----:B------:R-:W-:-:S02]  /*4630*/  USEL UR5, URZ, 0x1, UP0 ;  /* 0x000000013f057887 */ /* 0x000fc40008000000 */
[----:B------:R-:W-:Y:S02]  /*4640*/  UIADD3 UR11, UR11, -0x1, URZ ;  /* 0xffffffff0b0b7890 */ /* 0x000fe4000fffe03f */
[----:B------:R-:W-:Y:S02]  /*4650*/  USEL UR10, UR10, URZ, UP0 ;  /* 0x0000003f0a0a7287 */ /* 0x000fe40008000000 */
[----:B-----5:R-:W-:Y:S01]  /*4660*/  LOP3.LUT R0, R0, UR5, RZ, 0x3c, !PT ;  /* 0x0000000500007c12 */ /* 0x020fe2000f8e3cff */
[----:B------:R-:W-:Y:S01]  /*4670*/  USEL UR12, UR12, URZ, UP1 ;  /* 0x0000003f0c0c7287 */ /* 0x000fe20008800000 */
[----:B------:R-:W-:Y:S01]  /*4680*/  UMOV UR5, 0x1 ;  /* 0x0000000100057882 */ /* 0x000fe20000000000 */
[----:B------:R-:W-:Y:S10]  /*4690*/  @P0 BRA `(.L_x_30) ;  /* 0xffffffec00880947 */ /* 0x000ff4000383ffff */
.L_x_22:
[----:B------:R-:W-:-:S04]  /*46a0*/  UISETP.NE.AND UP0, UPT, UR8, URZ, UPT ;  /* 0x0000003f0800728c */ /* 0x000fc8000bf05270 */
[----:B------:R-:W-:-:S06]  /*46b0*/  USEL UR4, URZ, 0x1, !UP0 ;  /* 0x000000013f047887 */ /* 0x000fcc000c000000 */
[----:B------:R-:W-:-:S13]  /*46c0*/  ISETP.NE.AND P0, PT, RZ, UR4, PT ;  /* 0x00000004ff007c0c */ /* 0x000fda000bf05270 */
[----:B------:R-:W-:Y:S05]  /*46d0*/  @!P0 BRA `(.L_x_31) ;  /* 0x0000000c00688947 */ /* 0x000fea0003800000 */
[----:B-1-3--:R-:W3:Y:S04]  /*46e0*/  LDL.LU R3, [R1+0xb0] ;  /* 0x0000b00001037983 */ /* 0x00aee80000300800 */
[----:B------:R-:W4:Y:S04]  /*46f0*/  LDL.LU R4, [R1+0xac] ;  /* 0x0000ac0001047983 */ /* 0x000f280000300800 */
[----:B------:R-:W2:Y:S04]  /*4700*/  LDL.LU R5, [R1+0xa8] ;  /* 0x0000a80001057983 */ /* 0x000ea80000300800 */
[----:B------:R-:W3:Y:S04]  /*4710*/  LDL.LU R6, [R1+0xa4] ;  /* 0x0000a40001067983 */ /* 0x000ee80000300800 */
[----:B------:R-:W4:Y:S04]  /*4720*/  LDL.LU R7, [R1+0xa0] ;  /* 0x0000a00001077983 */ /* 0x000f280000300800 */
[----:B------:R-:W2:Y:S04]  /*4730*/  LDL.LU R8, [R1+0x9c] ;  /* 0x00009c0001087983 */ /* 0x000ea80000300800 */
[----:B------:R-:W3:Y:S04]  /*4740*/  LDL.LU R9, [R1+0x98] ;  /* 0x0000980001097983 */ /* 0x000ee80000300800 */
[----:B------:R-:W4:Y:S04]  /*4750*/  LDL.LU R10, [R1+0x94] ;  /* 0x00009400010a7983 */ /* 0x000f280000300800 */
[----:B------:R-:W2:Y:S04]  /*4760*/  LDL.LU R11, [R1+0x90] ;  /* 0x00009000010b7983 */ /* 0x000ea80000300800 */
[----:B------:R-:W3:Y:S04]  /*4770*/  LDL.LU R12, [R1+0x8c] ;  /* 0x00008c00010c7983 */ /* 0x000ee80000300800 */
[----:B------:R-:W4:Y:S04]  /*4780*/  LDL.LU R13, [R1+0x88] ;  /* 0x00008800010d7983 */ /* 0x000f280000300800 */
[----:B------:R-:W2:Y:S01]  /*4790*/  LDL.LU R14, [R1+0x84] ;  /* 0x00008400010e7983 */ /* 0x000ea20000300800 */
[----:B------:R-:W-:-:S03]  /*47a0*/  FADD R227, R24, R227 ;  /* 0x000000e318e37221 */ /* 0x000fc60000000000 */
[----:B------:R-:W3:Y:S01]  /*47b0*/  LDL.LU R15, [R1+0x80] ;  /* 0x00008000010f7983 */ /* 0x000ee20000300800 */
[----:B------:R-:W-:-:S03]  /*47c0*/  FADD R226, R25, R226 ;  /* 0x000000e219e27221 */ /* 0x000fc60000000000 */
[----:B------:R-:W4:Y:S01]  /*47d0*/  LDL.LU R0, [R1+0x2c] ;  /* 0x00002c0001007983 */ /* 0x000f220000300800 */
[----:B------:R-:W-:-:S03]  /*47e0*/  FADD R225, R26, R225 ;  /* 0x000000e11ae17221 */ /* 0x000fc60000000000 */
[----:B------:R-:W2:Y:S01]  /*47f0*/  LDL.LU R21, [R1+0x30] ;  /* 0x0000300001157983 */ /* 0x000ea20000300800 */
[----:B------:R-:W-:-:S03]  /*4800*/  FADD R224, R27, R224 ;  /* 0x000000e01be07221 */ /* 0x000fc60000000000 */
[----:B------:R-:W3:Y:S01]  /*4810*/  LDL.LU R20, [R1+0x34] ;  /* 0x0000340001147983 */ /* 0x000ee20000300800 */
        /* <DEDUP_REMOVED lines=13> */
[----:B------:R-:W3:Y:S04]  /*48f0*/  LDL.LU R30, [R1+0x10] ;  /* 0x00001000011e7983 */ /* 0x000ee80000300800 */
[----:B------:R-:W3:Y:S04]  /*4900*/  LDL.LU R31, [R1+0xc] ;  /* 0x00000c00011f7983 */ /* 0x000ee80000300800 */
[----:B------:R-:W3:Y:S04]  /*4910*/  LDL.LU R32, [R1+0x8] ;  /* 0x0000080001207983 */ /* 0x000ee80000300800 */
[----:B------:R-:W3:Y:S04]  /*4920*/  LDL.LU R33, [R1+0x4] ;  /* 0x0000040001217983 */ /* 0x000ee80000300800 */
[----:B------:R-:W3:Y:S01]  /*4930*/  LDL.LU R34, [R1] ;  /* 0x0000000001227983 */ /* 0x000ee20000300800 */
[----:B------:R-:W-:Y:S01]  /*4940*/  FADD R213, R38, R213 ;  /* 0x000000d526d57221 */ /* 0x000fe20000000000 */
        /* <DEDUP_REMOVED lines=71> */
[----:B----4-:R-:W-:Y:S01]  /*4dc0*/  FADD R0, R118, R0 ;  /* 0x0000000076007221 */ /* 0x010fe20000000000 */
[----:B--2---:R-:W-:Y:S01]  /*4dd0*/  FADD R21, R119, R21 ;  /* 0x0000001577157221 */ /* 0x004fe20000000000 */
[----:B---3--:R-:W-:Y:S01]  /*4de0*/  FADD R20, R120, R20 ;  /* 0x0000001478147221 */ /* 0x008fe20000000000 */
        /* <DEDUP_REMOVED lines=10> */
[----:B------:R-:W-:-:S05]  /*4e90*/  FADD R34, R107, R34 ;  /* 0x000000226b227221 */ /* 0x000fca0000000000 */
[----:B------:R1:W-:Y:S04]  /*4ea0*/  STL [R1], R34 ;  /* 0x0000002201007387 */ /* 0x0003e80000100800 */
[----:B------:R2:W-:Y:S04]  /*4eb0*/  STL [R1+0x4], R33 ;  /* 0x0000042101007387 */ /* 0x0005e80000100800 */
        /* <DEDUP_REMOVED lines=12> */
[----:B------:R-:W4:Y:S04]  /*4f80*/  LDL.LU R38, [R1+0x38] ;  /* 0x0000380001267983 */ /* 0x000f280000300800 */
[----:B------:R-:W4:Y:S04]  /*4f90*/  LDL.LU R37, [R1+0x3c] ;  /* 0x00003c0001257983 */ /* 0x000f280000300800 */
[----:B------:R-:W4:Y:S04]  /*4fa0*/  LDL.LU R36, [R1+0x40] ;  /* 0x0000400001247983 */ /* 0x000f280000300800 */
[----:B------:R-:W4:Y:S04]  /*4fb0*/  LDL.LU R35, [R1+0x44] ;  /* 0x0000440001237983 */ /* 0x000f280000300800 */
[----:B-1----:R-:W4:Y:S04]  /*4fc0*/  LDL.LU R34, [R1+0x48] ;  /* 0x0000480001227983 */ /* 0x002f280000300800 */
[----:B--2---:R-:W2:Y:S04]  /*4fd0*/  LDL.LU R33, [R1+0x4c] ;  /* 0x00004c0001217983 */ /* 0x004ea80000300800 */
[----:B---3--:R-:W3:Y:S04]  /*4fe0*/  LDL.LU R32, [R1+0x50] ;  /* 0x0000500001207983 */ /* 0x008ee80000300800 */
[----:B----4-:R-:W4:Y:S04]  /*4ff0*/  LDL.LU R31, [R1+0x54] ;  /* 0x00005400011f7983 */ /* 0x010f280000300800 */
        /* <DEDUP_REMOVED lines=24> */
[----:B------:R-:W-:-:S04]  /*5180*/  FADD R37, R122, R37 ;  /* 0x000000257a257221 */ /* 0x000fc80000000000 */
[----:B------:R1:W-:Y:S01]  /*5190*/  STL [R1+0x38], R38 ;  /* 0x0000382601007387 */ /* 0x0003e20000100800 */
[----:B------:R-:W-:-:S03]  /*51a0*/  FADD R36, R123, R36 ;  /* 0x000000247b247221 */ /* 0x000fc60000000000 */
[----:B------:R1:W-:Y:S01]  /*51b0*/  STL [R1+0x3c], R37 ;  /* 0x00003c2501007387 */ /* 0x0003e20000100800 */
[----:B------:R-:W-:-:S03]  /*51c0*/  FADD R35, R124, R35 ;  /* 0x000000237c237221 */ /* 0x000fc60000000000 */
[----:B------:R1:W-:Y:S01]  /*51d0*/  STL [R1+0x40], R36 ;  /* 0x0000402401007387 */ /* 0x0003e20000100800 */
[----:B------:R-:W-:-:S03]  /*51e0*/  FADD R34, R125, R34 ;  /* 0x000000227d227221 */ /* 0x000fc60000000000 */
[----:B------:R1:W-:Y:S01]  /*51f0*/  STL [R1+0x44], R35 ;  /* 0x0000442301007387 */ /* 0x0003e20000100800 */
[----:B--2---:R-:W-:-:S03]  /*5200*/  FADD R33, R126, R33 ;  /* 0x000000217e217221 */ /* 0x004fc60000000000 */
[----:B------:R1:W-:Y:S01]  /*5210*/  STL [R1+0x48], R34 ;  /* 0x0000482201007387 */ /* 0x0003e20000100800 */
[----:B---3--:R-:W-:-:S03]  /*5220*/  FADD R32, R127, R32 ;  /* 0x000000207f207221 */ /* 0x008fc60000000000 */
[----:B------:R1:W-:Y:S01]  /*5230*/  STL [R1+0x4c], R33 ;  /* 0x00004c2101007387 */ /* 0x0003e20000100800 */
[----:B----4-:R-:W-:-:S03]  /*5240*/  FADD R31, R128, R31 ;  /* 0x0000001f801f7221 */ /* 0x010fc60000000000 */
        /* <DEDUP_REMOVED lines=34> */
[----:B------:R1:W-:Y:S02]  /*5470*/  STL [R1+0xac], R4 ;  /* 0x0000ac0401007387 */ /* 0x0003e40000100800 */
.L_x_31:
[----:B-1----:R-:W1:Y:S02]  /*5480*/  LDC R0, c[0x0][0x28c] ;  /* 0x0000a300ff007b82 */ /* 0x002e640000000800 */
[----:B-1----:R-:W-:-:S13]  /*5490*/  ISETP.GE.AND P0, PT, R0, 0x1, PT ;  /* 0x000000010000780c */ /* 0x002fda0003f06270 */
[----:B------:R-:W-:Y:S05]  /*54a0*/  @!P0 BRA `(.L_x_32) ;  /* 0x0000000000408947 */ /* 0x000fea0003800000 */
[----:B------:R-:W-:-:S06]  /*54b0*/  UISETP.NE.AND UP0, UPT, UR55, 0x3, UPT ;  /* 0x000000033700788c */ /* 0x000fcc000bf05270 */
[----:B------:R-:W-:-:S13]  /*54c0*/  PLOP3.LUT P0, PT, PT, PT, UP0, 0x80, 0x0 ;  /* 0x000000000000781c */ /* 0x000fda0003f0f008 */
[----:B------:R-:W-:Y:S05]  /*54d0*/  @!P0 BRA `(.L_x_33) ;  /* 0x0000000000048947 */ /* 0x000fea0003800000 */
[----:B------:R-:W-:Y:S01]  /*54e0*/  BPT.TRAP 0x1 ;  /* 0x000000040000795c */ /* 0x000fe20000300000 */
.L_x_33:
[----:B------:R-:W-:-:S04]  /*54f0*/  UISETP.LT.AND UP0, UPT, UR56, 0x1, UPT ;  /* 0x000000013800788c */ /* 0x000fc8000bf01270 */
[----:B------:R-:W-:Y:S02]  /*5500*/  USEL UR4, UR56, 0x1, UP0 ;  /* 0x0000000138047887 */ /* 0x000fe40008000000 */
[----:B------:R-:W-:Y:S02]  /*5510*/  UISETP.GT.U32.AND UP0, UPT, UR46, 0x1, UPT ;  /* 0x000000012e00788c */ /* 0x000fe4000bf04070 */
[----:B------:R-:W-:-:S04]  /*5520*/  UIADD3 UR4, UR44, UR56, -UR4 ;  /* 0x000000382c047290 */ /* 0x000fc8000fffe804 */
[----:B------:R-:W-:Y:S01]  /*5530*/  USHF.L.U32 UR4, UR4, 0x3, URZ ;  /* 0x0000000304047899 */ /* 0x000fe2000800063f */
[----:B------:R-:W-:-:S03]  /*5540*/  PLOP3.LUT P0, PT, PT, PT, UP0, 0x80, 0x0 ;  /* 0x000000000000781c */ /* 0x000fc60003f0f008 */
[----:B------:R-:W-:-:S04]  /*5550*/  ULOP3.LUT UR4, UR4, 0x38, URZ, 0xc0, !UPT ;  /* 0x0000003804047892 */ /* 0x000fc8000f8ec03f */
[----:B------:R-:W-:-:S04]  /*5560*/  UIADD3 UR4, UR49, 0x40, UR4 ;  /* 0x0000004031047890 */ /* 0x000fc8000fffe004 */
[----:B------:R-:W-:-:S09]  /*5570*/  UPRMT UR4, URZ, 0x654, UR4 ;  /* 0x000006543f047896 */ /* 0x000fd20008000004 */
[----:B------:R-:W-:Y:S01]  /*5580*/  SYNCS.ARRIVE.TRANS64.RED.A1T0 RZ, [UR4], RZ ;  /* 0x000000ffffff79a7 */ /* 0x000fe20008100404 */
[----:B------:R-:W-:Y:S05]  /*5590*/  @P0 BRA `(.L_x_32) ;  /* 0x0000000000040947 */ /* 0x000fea0003800000 */
[----:B------:R-:W-:Y:S01]  /*55a0*/  BPT.TRAP 0x1 ;  /* 0x000000040000795c */ /* 0x000fe20000300000 */
.L_x_32:
[----:B------:R-:W4:Y:S01]  /*55b0*/  LDL R24, [R1+0xd8] ;  /* 0x0000d80001187983 */ /* 0x000f220000100800 */
[----:B------:R-:W-:Y:S02]  /*55c0*/  UIADD3 UR4, UR49, 0x100, URZ ;  /* 0x0000010031047890 */ /* 0x000fe4000fffe03f */
[----:B------:R-:W-:Y:S02]  /*55d0*/  USHF.L.U32 UR41, UR57, 0x8, URZ ;  /* 0x0000000839297899 */ /* 0x000fe4000800063f */
[----:B------:R-:W-:-:S06]  /*55e0*/  ULOP3.LUT UP0, URZ, UR4, 0x9f, URZ, 0xc0, !UPT ;  /* 0x0000009f043f7892 */ /* 0x000fcc000f80c03f */
[----:B------:R-:W-:Y:S02]  /*55f0*/  PLOP3.LUT P0, PT, PT, PT, UP0, 0x80, 0x0 ;  /* 0x000000000000781c */ /* 0x000fe40003f0f008 */
[----:B----4-:R-:W-:-:S13]  /*5600*/  R2UR UR42, R24 ;  /* 0x00000000182a72ca */ /* 0x010fda00000e0000 */
[----:B------:R-:W-:Y:S01]  /*5610*/  USHF.L.U32 UR42, UR42, 0x7, URZ ;  /* 0x000000072a2a7899 */ /* 0x000fe2000800063f */
[----:B------:R-:W-:Y:S11]  /*5620*/  @!P0 BRA `(.L_x_34) ;  /* 0x0000000000408947 */ /* 0x000ff60003800000 */
[----:B------:R-:W-:Y:S01]  /*5630*/  MOV R14, 0x0 ;  /* 0x00000000000e7802 */ /* 0x000fe20000000f00 */
[----:B------:R-:W-:Y:S01]  /*5640*/  ULDC.64 UR4, c[0x4][0x70] ;  /* 0x01001c0000047ab9 */ /* 0x000fe20000000a00 */
[----:B------:R-:W-:Y:S01]  /*5650*/  ULDC.64 UR6, c[0x4][0x8] ;  /* 0x0100020000067ab9 */ /* 0x000fe20000000a00 */
[----:B---3--:R-:W-:Y:S01]  /*5660*/  MOV R4, UR4 ;  /* 0x0000000400047c02 */ /* 0x008fe20008000f00 */
[----:B------:R-:W-:Y:S01]  /*5670*/  IMAD.U32 R5, RZ, RZ, UR5 ;  /* 0x00000005ff057e24 */ /* 0x000fe2000f8e00ff */
[----:B------:R-:W-:Y:S01]  /*5680*/  ULDC.64 UR4, c[0x4][0x78] ;  /* 0x01001e0000047ab9 */ /* 0x000fe20000000a00 */
[----:B------:R-:W1:Y:S01]  /*5690*/  LDC.64 R14, c[0x4][R14] ;  /* 0x010000000e0e7b82 */ /* 0x000e620000000a00 */
[----:B------:R-:W-:Y:S01]  /*56a0*/  MOV R6, UR4 ;  /* 0x0000000400067c02 */ /* 0x000fe20008000f00 */
[----:B------:R-:W-:Y:S01]  /*56b0*/  IMAD.U32 R7, RZ, RZ, UR5 ;  /* 0x00000005ff077e24 */ /* 0x000fe2000f8e00ff */
[----:B------:R-:W-:Y:S01]  /*56c0*/  MOV R10, UR6 ;  /* 0x00000006000a7c02 */ /* 0x000fe20008000f00 */
[----:B------:R-:W-:Y:S01]  /*56d0*/  IMAD.U32 R11, RZ, RZ, UR7 ;  /* 0x00000007ff0b7e24 */ /* 0x000fe2000f8e00ff */
[----:B------:R-:W-:Y:S01]  /*56e0*/  MOV R8, 0x70 ;  /* 0x0000007000087802 */ /* 0x000fe20000000f00 */
[----:B------:R-:W-:Y:S01]  /*56f0*/  IMAD.MOV.U32 R12, RZ, RZ, 0x1 ;  /* 0x00000001ff0c7424 */ /* 0x000fe200078e00ff */
[----:B------:R-:W-:-:S07]  /*5700*/  MOV R13, RZ ;  /* 0x000000ff000d7202 */ /* 0x000fce0000000f00 */
[----:B------:R-:W-:-:S07]  /*5710*/  LEPC R20, `(.L_x_34) ;  /* 0x000000001014794e */ /* 0x000fce0000000000 */
[----:B-12--5:R-:W-:Y:S05]  /*5720*/  CALL.ABS.NOINC R14 ;  /* 0x000000000e007343 */ /* 0x026fea0003c00000 */
.L_x_34:
[----:B------:R-:W-:-:S04]  /*5730*/  UIADD3 UR4, UR49, 0x4100, URZ ;  /* 0x0000410031047890 */ /* 0x000fc8000fffe03f */
[----:B------:R-:W-:-:S06]  /*5740*/  ULOP3.LUT UP0, URZ, UR4, 0x9f, URZ, 0xc0, !UPT ;  /* 0x0000009f043f7892 */ /* 0x000fcc000f80c03f */
[----:B------:R-:W-:-:S13]  /*5750*/  PLOP3.LUT P0, PT, PT, PT, UP0, 0x80, 0x0 ;  /* 0x000000000000781c */ /* 0x000fda0003f0f008 */
[----:B------:R-:W-:Y:S05]  /*5760*/  @!P0 BRA `(.L_x_35) ;  /* 0x0000000000408947 */ /* 0x000fea0003800000 */
[----:B------:R-:W-:Y:S01]  /*5770*/  MOV R14, 0x0 ;  /* 0x00000000000e7802 */ /* 0x000fe20000000f00 */
[----:B------:R-:W-:Y:S01]  /*5780*/  ULDC.64 UR4, c[0x4][0x70] ;  /* 0x01001c0000047ab9 */ /* 0x000fe20000000a00 */
[----:B------:R-:W-:Y:S01]  /*5790*/  ULDC.64 UR6, c[0x4][0x78] ;  /* 0x01001e0000067ab9 */ /* 0x000fe20000000a00 */
[----:B---3--:R-:W-:Y:S01]  /*57a0*/  IMAD.U32 R4, RZ, RZ, UR4 ;  /* 0x00000004ff047e24 */ /* 0x008fe2000f8e00ff */
[----:B------:R-:W-:Y:S01]  /*57b0*/  MOV R5, UR5 ;  /* 0x0000000500057c02 */ /* 0x000fe20008000f00 */
[----:B------:R-:W-:Y:S01]  /*57c0*/  ULDC.64 UR4, c[0x4][0x10] ;  /* 0x0100040000047ab9 */ /* 0x000fe20000000a00 */
[----:B------:R-:W1:Y:S01]  /*57d0*/  LDC.64 R14, c[0x4][R14] ;  /* 0x010000000e0e7b82 */ /* 0x000e620000000a00 */
[----:B------:R-:W-:Y:S01]  /*57e0*/  IMAD.U32 R6, RZ, RZ, UR6 ;  /* 0x00000006ff067e24 */ /* 0x000fe2000f8e00ff */
[----:B------:R-:W-:Y:S01]  /*57f0*/  MOV R7, UR7 ;  /* 0x0000000700077c02 */ /* 0x000fe20008000f00 */
[----:B------:R-:W-:Y:S01]  /*5800*/  IMAD.U32 R10, RZ, RZ, UR4 ;  /* 0x00000004ff0a7e24 */ /* 0x000fe2000f8e00ff */
[----:B------:R-:W-:Y:S01]  /*5810*/  MOV R11, UR5 ;  /* 0x00000005000b7c02 */ /* 0x000fe20008000f00 */
[----:B------:R-:W-:Y:S01]  /*5820*/  IMAD.MOV.U32 R8, RZ, RZ, 0x70 ;  /* 0x00000070ff087424 */ /* 0x000fe200078e00ff */
[----:B------:R-:W-:Y:S01]  /*5830*/  MOV R12, 0x1 ;  /* 0x00000001000c7802 */ /* 0x000fe20000000f00 */
[----:B------:R-:W-:-:S07]  /*5840*/  IMAD.MOV.U32 R13, RZ, RZ, RZ ;  /* 0x000000ffff0d7224 */ /* 0x000fce00078e00ff */
[----:B------:R-:W-:-:S07]  /*5850*/  LEPC R20, `(.L_x_35) ;  /* 0x000000001014794e */ /* 0x000fce0000000000 */
[----:B-12--5:R-:W-:Y:S05]  /*5860*/  CALL.ABS.NOINC R14 ;  /* 0x000000000e007343 */ /* 0x026fea0003c00000 */
.L_x_35:
[----:B------:R-:W1:Y:S01]  /*5870*/  S2R R20, SR_TID.X ;  /* 0x0000000000147919 */ /* 0x000e620000002100 */
[----:B---3--:R-:W3:Y:S01]  /*5880*/  LDC.64 R4, c[0x0][0x590] ;  /* 0x00016400ff047b82 */ /* 0x008ee20000000a00 */
[----:B------:R-:W-:Y:S01]  /*5890*/  ULDC UR4, c[0x0][0x284] ;  /* 0x0000a10000047ab9 */ /* 0x000fe20000000800 */
[----:B------:R-:W-:-:S06]  /*58a0*/  MOV R12, UR57 ;  /* 0x00000039000c7c02 */ /* 0x000fcc0008000f00 */
[----:B------:R-:W4:Y:S01]  /*58b0*/  LDC R6, c[0x0][0x288] ;  /* 0x0000a200ff067b82 */ /* 0x000f220000000800 */
[----:B---3--:R-:W-:-:S04]  /*58c0*/  ISETP.NE.U32.AND P1, PT, R4, RZ, PT ;  /* 0x000000ff0400720c */ /* 0x008fc80003f25070 */
[----:B------:R-:W-:Y:S02]  /*58d0*/  ISETP.NE.AND.EX P1, PT, R5, RZ, PT, P1 ;  /* 0x000000ff0500720c */ /* 0x000fe40003f25310 */
[----:B-1----:R-:W-:Y:S02]  /*58e0*/  SHF.R.U32.HI R0, RZ, 0x2, R20 ;  /* 0x00000002ff007819 */ /* 0x002fe40000011614 */
[----:B------:R-:W-:Y:S02]  /*58f0*/  LOP3.LUT R11, R20, 0xe0, RZ, 0xc0, !PT ;  /* 0x000000e0140b7812 */ /* 0x000fe400078ec0ff */
[----:B------:R-:W-:Y:S02]  /*5900*/  LOP3.LUT R13, R0, 0x7, RZ, 0xc0, !PT ;  /* 0x00000007000d7812 */ /* 0x000fe400078ec0ff */
[----:B------:R-:W-:Y:S02]  /*5910*/  LOP3.LUT R3, R20, 0x3, RZ, 0xc0, !PT ;  /* 0x0000000314037812 */ /* 0x000fe400078ec0ff */
[----:B------:R-:W-:-:S03]  /*5920*/  SHF.R.U32.HI R0, RZ, 0x1, R11 ;  /* 0x00000001ff007819 */ /* 0x000fc6000001160b */
[----:B----4-:R-:W-:Y:S01]  /*5930*/  IMAD R3, R3, -0x2, R6 ;  /* 0xfffffffe03037824 */ /* 0x010fe200078e0206 */
[----:B------:R-:W-:-:S03]  /*5940*/  IADD3 R0, -R0, UR4, -R13 ;  /* 0x0000000400007c10 */ /* 0x000fc6000fffe90d */
[----:B------:R-:W-:Y:S02]  /*5950*/  IMAD R12, R12, -0x100, R3 ;  /* 0xffffff000c0c7824 */ /* 0x000fe400078e0203 */
[----:B------:R-:W-:Y:S01]  /*5960*/  IMAD R14, R24, -0x80, R0 ;  /* 0xffffff80180e7824 */ /* 0x000fe200078e0200 */
[----:B------:R-:W-:Y:S06]  /*5970*/  @!P1 BRA `(.L_x_36) ;  /* 0x0000000000909947 */ /* 0x000fec0003800000 */
[----:B------:R-:W-:Y:S02]  /*5980*/  ULDC.64 UR4, c[0x0][0x588] ;  /* 0x0001620000047ab9 */ /* 0x000fe40000000a00 */
[----:B------:R-:W-:-:S04]  /*5990*/  ISETP.NE.U32.AND P0, PT, RZ, UR4, PT ;  /* 0x00000004ff007c0c */ /* 0x000fc8000bf05070 */
[----:B------:R-:W-:-:S13]  /*59a0*/  ISETP.NE.AND.EX P0, PT, RZ, UR5, PT, P0 ;  /* 0x00000005ff007c0c */ /* 0x000fda000bf05300 */
[----:B------:R-:W-:Y:S05]  /*59b0*/  @!P0 BRA `(.L_x_37) ;  /* 0x0000000000448947 */ /* 0x000fea0003800000 */
[----:B------:R-:W1:Y:S01]  /*59c0*/  LDC.64 R2, c[0x0][0x588] ;  /* 0x00016200ff027b82 */ /* 0x000e620000000a00 */
[----:B------:R-:W-:-:S04]  /*59d0*/  IMAD R7, R4, UR43, RZ ;  /* 0x0000002b04077c24 */ /* 0x000fc8000f8e02ff */
[----:B-1----:R-:W-:-:S05]  /*59e0*/  IMAD.WIDE R2, R7, 0x4, R2 ;  /* 0x0000000407027825 */ /* 0x002fca00078e0202 */
[----:B------:R1:W3:Y:S01]  /*59f0*/  LDG.E R8, desc[UR52][R2.64] ;  /* 0x0000003402087981 */ /* 0x0002e2000c1e1900 */
[----:B------:R-:W-:Y:S01]  /*5a00*/  IMAD.MOV.U32 R0, RZ, RZ, 0x1 ;  /* 0x00000001ff007424 */ /* 0x000fe200078e00ff */
[----:B------:R-:W-:Y:S01]  /*5a10*/  MOV R6, 0x1 ;  /* 0x0000000100067802 */ /* 0x000fe20000000f00 */
[----:B------:R-:W-:-:S03]  /*5a20*/  IMAD.MOV.U32 R7, RZ, RZ, 0x1 ;  /* 0x00000001ff077424 */ /* 0x000fc600078e00ff */
[----:B-1----:R-:W-:Y:S02]  /*5a30*/  PRMT R3, R0, 0x7610, R3 ;  /* 0x0000761000037816 */ /* 0x002fe40000000003 */
[----:B------:R-:W-:Y:S02]  /*5a40*/  PRMT R2, R6, 0x7610, R2 ;  /* 0x0000761006027816 */ /* 0x000fe40000000002 */
[----:B------:R-:W-:Y:S01]  /*5a50*/  PRMT R0, R7, 0x7610, R0 ;  /* 0x0000761007007816 */ /* 0x000fe20000000000 */
[----:B------:R-:W-:Y:S04]  /*5a60*/  STL.S16 [R1+0xd4], R3 ;  /* 0x0000d40301007387 */ /* 0x000fe80000100600 */
[----:B---3--:R-:W-:Y:S04]  /*5a70*/  STL [R1+0xbc], R8 ;  /* 0x0000bc0801007387 */ /* 0x008fe80000100800 */
[----:B------:R1:W-:Y:S04]  /*5a80*/  STL.S16 [R1+0xd0], R2 ;  /* 0x0000d00201007387 */ /* 0x0003e80000100600 */
[----:B------:R3:W-:Y:S04]  /*5a90*/  STL.S16 [R1+0xcc], R0 ;  /* 0x0000cc0001007387 */ /* 0x0007e80000100600 */
[----:B------:R3:W-:Y:S01]  /*5aa0*/  STL [R1+0xc8], R8 ;  /* 0x0000c80801007387 */ /* 0x0007e20000100800 */
[----:B-1----:R-:W-:Y:S01]  /*5ab0*/  MOV R2, R8 ;  /* 0x0000000800027202 */ /* 0x002fe20000000f00 */
[----:B------:R-:W-:Y:S06]  /*5ac0*/  BRA `(.L_x_36) ;  /* 0x00000000003c7947 */ /* 0x000fec0003800000 */
.L_x_37:
[----:B------:R-:W-:Y:S01]  /*5ad0*/  IMAD.MOV.U32 R0, RZ, RZ, 0x1 ;  /* 0x00000001ff007424 */ /* 0x000fe200078e00ff */
[----:B------:R-:W-:Y:S01]  /*5ae0*/  MOV R2, 0x1 ;  /* 0x0000000100027802 */ /* 0x000fe20000000f00 */
[----:B------:R-:W-:Y:S01]  /*5af0*/  IMAD.MOV.U32 R3, RZ, RZ, 0x1 ;  /* 0x00000001ff037424 */ /* 0x000fe200078e00ff */
[----:B------:R-:W-:Y:S02]  /*5b00*/  ULDC UR4, c[0x0][0x580] ;  /* 0x0001600000047ab9 */ /* 0x000fe40000000800 */
[----:B------:R-:W-:Y:S02]  /*5b10*/  PRMT R6, R0, 0x7610, R6 ;  /* 0x0000761000067816 */ /* 0x000fe40000000006 */
[----:B------:R-:W-:Y:S02]  /*5b20*/  PRMT R0, R2, 0x7610, R0 ;  /* 0x0000761002007816 */ /* 0x000fe40000000000 */
[----:B------:R-:W-:Y:S01]  /*5b30*/  PRMT R2, R3, 0x7610, R2 ;  /* 0x0000761003027816 */ /* 0x000fe20000000002 */
[----:B------:R-:W-:Y:S01]  /*5b40*/  STL.S16 [R1+0xd4], R6 ;  /* 0x0000d40601007387 */ /* 0x000fe20000100600 */
[----:B------:R-:W-:-:S03]  /*5b50*/  MOV R3, UR4 ;  /* 0x0000000400037c02 */ /* 0x000fc60008000f00 */
[----:B------:R1:W-:Y:S04]  /*5b60*/  STL.S16 [R1+0xd0], R0 ;  /* 0x0000d00001007387 */ /* 0x0003e80000100600 */
[----:B------:R3:W-:Y:S04]  /*5b70*/  STL.S16 [R1+0xcc], R2 ;  /* 0x0000cc0201007387 */ /* 0x0007e80000100600 */
[----:B------:R4:W-:Y:S01]  /*5b80*/  STL [R1+0xbc], R3 ;  /* 0x0000bc0301007387 */ /* 0x0009e20000100800 */
[----:B-1----:R-:W-:Y:S01]  /*5b90*/  IMAD.U32 R0, RZ, RZ, UR4 ;  /* 0x00000004ff007e24 */ /* 0x002fe2000f8e00ff */
[----:B---3--:R-:W-:-:S04]  /*5ba0*/  MOV R2, UR4 ;  /* 0x0000000400027c02 */ /* 0x008fc80008000f00 */
[----:B------:R4:W-:Y:S03]  /*5bb0*/  STL [R1+0xc8], R0 ;  /* 0x0000c80001007387 */ /* 0x0009e60000100800 */
.L_x_36:
[----:B------:R-:W1:Y:S02]  /*5bc0*/  LDC.64 R6, c[0x0][0x5b0] ;  /* 0x00016c00ff067b82 */ /* 0x000e640000000a00 */
[----:B-1----:R-:W-:-:S04]  /*5bd0*/  ISETP.NE.U32.AND P0, PT, R6, RZ, PT ;  /* 0x000000ff0600720c */ /* 0x002fc80003f05070 */
[----:B------:R-:W-:-:S13]  /*5be0*/  ISETP.NE.AND.EX P0, PT, R7, RZ, PT, P0 ;  /* 0x000000ff0700720c */ /* 0x000fda0003f05300 */
[----:B------:R-:W-:Y:S05]  /*5bf0*/  @!P0 BRA `(.L_x_38) ;  /* 0x00000000002c8947 */ /* 0x000fea0003800000 */
[----:B------:R-:W-:Y:S02]  /*5c00*/  ULDC.64 UR4, c[0x0][0x5a8] ;  /* 0x00016a0000047ab9 */ /* 0x000fe40000000a00 */
[----:B------:R-:W-:-:S04]  /*5c10*/  ISETP.NE.U32.AND P0, PT, RZ, UR4, PT ;  /* 0x00000004ff007c0c */ /* 0x000fc8000bf05070 */
[----:B------:R-:W-:-:S13]  /*5c20*/  ISETP.NE.AND.EX P0, PT, RZ, UR5, PT, P0 ;  /* 0x00000005ff007c0c */ /* 0x000fda000bf05300 */
[----:B------:R-:W-:Y:S05]  /*5c30*/  @!P0 BRA `(.L_x_39) ;  /* 0x0000000000148947 */ /* 0x000fea0003800000 */
[----:B---3--:R-:W1:Y:S01]  /*5c40*/  LDC.64 R8, c[0x0][0x5a8] ;  /* 0x00016a00ff087b82 */ /* 0x008e620000000a00 */
[----:B------:R-:W-:-:S04]  /*5c50*/  IMAD R7, R6, UR43, RZ ;  /* 0x0000002b06077c24 */ /* 0x000fc8000f8e02ff */
[----:B-1----:R-:W-:-:S05]  /*5c60*/  IMAD.WIDE R6, R7, 0x4, R8 ;  /* 0x0000000407067825 */ /* 0x002fca00078e0208 */
[----:B-----5:R1:W5:Y:S01]  /*5c70*/  LDG.E R16, desc[UR52][R6.64] ;  /* 0x0000003406107981 */ /* 0x020362000c1e1900 */
[----:B------:R-:W-:Y:S05]  /*5c80*/  BRA `(.L_x_38) ;  /* 0x0000000000087947 */ /* 0x000fea0003800000 */
.L_x_39:
[----:B------:R-:W-:Y:S02]  /*5c90*/  ULDC UR4, c[0x0][0x5a0] ;  /* 0x0001680000047ab9 */ /* 0x000fe40000000800 */
[----:B-----5:R-:W-:-:S07]  /*5ca0*/  IMAD.U32 R16, RZ, RZ, UR4 ;  /* 0x00000004ff107e24 */ /* 0x020fce000f8e00ff */
.L_x_38:
[----:B---34-:R-:W3:Y:S01]  /*5cb0*/  LDL R0, [R1+0xcc] ;  /* 0x0000cc0001007983 */ /* 0x018ee20000100800 */
[----:B-1----:R-:W1:Y:S01]  /*5cc0*/  LDC.64 R6, c[0x0][0x5c0] ;  /* 0x00017000ff067b82 */ /* 0x002e620000000a00 */
[----:B------:R-:W-:Y:S02]  /*5cd0*/  ULDC.64 UR4, c[0x0][0x588] ;  /* 0x0001620000047ab9 */ /* 0x000fe40000000a00 */
[----:B------:R-:W4:Y:S04]  /*5ce0*/  LDL.LU R10, [R1+0xc8] ;  /* 0x0000c800010a7983 */ /* 0x000f280000300800 */
[----:B------:R-:W2:Y:S01]  /*5cf0*/  LDL R9, [R1+0xbc] ;  /* 0x0000bc0001097983 */ /* 0x000ea20000100800 */
[----:B------:R-:W1:Y:S01]  /*5d00*/  LDC R8, c[0x0][0x5c8] ;  /* 0x00017200ff087b82 */ /* 0x000e620000000800 */
[----:B------:R-:W-:Y:S01]  /*5d10*/  ISETP.NE.U32.AND P3, PT, RZ, UR4, PT ;  /* 0x00000004ff007c0c */ /* 0x000fe2000bf65070 */
[----:B------:R-:W-:Y:S01]  /*5d20*/  IMAD.MOV.U32 R3, RZ, RZ, 0x1 ;  /* 0x00000001ff037424 */ /* 0x000fe200078e00ff */
[----:B------:R-:W-:-:S02]  /*5d30*/  ISETP.EQ.U32.AND P2, PT, R4, RZ, PT ;  /* 0x000000ff0400720c */ /* 0x000fc40003f42070 */
[----:B------:R-:W-:Y:S02]  /*5d40*/  ISETP.NE.AND.EX P3, PT, RZ, UR5, PT, P3 ;  /* 0x00000005ff007c0c */ /* 0x000fe4000bf65330 */
[----:B------:R-:W-:Y:S02]  /*5d50*/  MOV R4, 0x1 ;  /* 0x0000000100047802 */ /* 0x000fe40000000f00 */
[----:B------:R-:W-:Y:S02]  /*5d60*/  ISETP.EQ.OR.EX P2, PT, R5, RZ, !P3, P2 ;  /* 0x000000ff0500720c */ /* 0x000fe40005f42720 */
[----:B------:R-:W-:Y:S02]  /*5d70*/  PLOP3.LUT P3, PT, P3, PT, PT, 0x8, 0x0 ;  /* 0x000000000000781c */ /* 0x000fe40001f6e170 */
[----:B-1----:R-:W-:-:S04]  /*5d80*/  ISETP.NE.U32.AND P0, PT, R6, RZ, PT ;  /* 0x000000ff0600720c */ /* 0x002fc80003f05070 */
[----:B------:R-:W-:-:S04]  /*5d90*/  ISETP.NE.AND.EX P0, PT, R7, RZ, PT, P0 ;  /* 0x000000ff0700720c */ /* 0x000fc80003f05300 */
[----:B------:R-:W-:Y:S02]  /*5da0*/  FSEL R5, R8, RZ, !P0 ;  /* 0x000000ff08057208 */ /* 0x000fe40004000000 */
[----:B---3--:R-:W-:-:S04]  /*5db0*/  LOP3.LUT P4, RZ, R0, 0xff, RZ, 0xc0, !PT ;  /* 0x000000ff00ff7812 */ /* 0x008fc8000788c0ff */
[-C--:B----4-:R-:W-:Y:S02]  /*5dc0*/  FSEL R0, R2, R10.reuse, !P4 ;  /* 0x0000000a02007208 */ /* 0x090fe40006000000 */
[C---:B--2---:R-:W-:Y:S02]  /*5dd0*/  FSEL R10, R9.reuse, R10, !P1 ;  /* 0x0000000a090a7208 */ /* 0x044fe40004800000 */
[----:B------:R-:W-:-:S03]  /*5de0*/  FSEL R0, R9, R0, !P1 ;  /* 0x0000000009007208 */ /* 0x000fc60004800000 */
[----:B------:R1:W-:Y:S01]  /*5df0*/  STL [R1+0xc8], R10 ;  /* 0x0000c80a01007387 */ /* 0x0003e20000100800 */
[----:B------:R-:W-:Y:S05]  /*5e00*/  @!P2 BRA `(.L_x_40) ;  /* 0x00000000004ca947 */ /* 0x000fea0003800000 */
[----:B------:R-:W-:Y:S04]  /*5e10*/  BSSY B0, `(.L_x_41) ;  /* 0x0000011000007945 */ /* 0x000fe80003800000 */
[----:B------:R-:W-:Y:S05]  /*5e20*/  @!P1 BRA `(.L_x_42) ;  /* 0x0000000000309947 */ /* 0x000fea0003800000 */
[----:B-1----:R-:W2:Y:S01]  /*5e30*/  LDL R10, [R1+0xd0] ;  /* 0x0000d000010a7983 */ /* 0x002ea20000100800 */
[----:B------:R-:W-:Y:S02]  /*5e40*/  PRMT R8, RZ, 0x7610, R8 ;  /* 0x00007610ff087816 */ /* 0x000fe40000000008 */
[----:B------:R-:W-:-:S03]  /*5e50*/  PLOP3.LUT P2, PT, P3, PT, PT, 0x80, 0x0 ;  /* 0x000000000000781c */ /* 0x000fc60001f4f070 */
[----:B------:R3:W-:Y:S01]  /*5e60*/  STL.S16 [R1+0xcc], R8 ;  /* 0x0000cc0801007387 */ /* 0x0007e20000100600 */
[----:B--2---:R-:W-:-:S13]  /*5e70*/  LOP3.LUT P4, RZ, R10, 0xff, RZ, 0xc0, !PT ;  /* 0x000000ff0aff7812 */ /* 0x004fda000788c0ff */
[----:B---3--:R-:W-:Y:S05]  /*5e80*/  @!P4 BRA `(.L_x_43) ;  /* 0x000000000024c947 */ /* 0x008fea0003800000 */
[----:B------:R-:W-:Y:S01]  /*5e90*/  PRMT R4, R10, 0x7610, R4 ;  /* 0x000076100a047816 */ /* 0x000fe20000000004 */
[----:B------:R3:W-:Y:S01]  /*5ea0*/  STL [R1+0xc8], R9 ;  /* 0x0000c80901007387 */ /* 0x0007e20000100800 */
[----:B------:R-:W-:Y:S02]  /*5eb0*/  FSETP.EQ.AND P2, PT, R9, RZ, PT ;  /* 0x000000ff0900720b */ /* 0x000fe40003f42000 */
[----:B------:R-:W-:Y:S01]  /*5ec0*/  MOV R0, R9 ;  /* 0x0000000900007202 */ /* 0x000fe20000000f00 */
[----:B------:R3:W-:Y:S01]  /*5ed0*/  STL.S16 [R1+0xcc], R4 ;  /* 0x0000cc0401007387 */ /* 0x0007e20000100600 */
[----:B------:R-:W-:Y:S09]  /*5ee0*/  BRA `(.L_x_43) ;  /* 0x00000000000c7947 */ /* 0x000ff20003800000 */
.L_x_42:
[----:B------:R2:W-:Y:S01]  /*5ef0*/  STL [R1+0xc8], R9 ;  /* 0x0000c80901007387 */ /* 0x0005e20000100800 */
[----:B------:R-:W-:Y:S01]  /*5f00*/  FSETP.EQ.AND P2, PT, R9, RZ, PT ;  /* 0x000000ff0900720b */ /* 0x000fe20003f42000 */
[----:B------:R-:W-:-:S12]  /*5f10*/  IMAD.MOV.U32 R0, RZ, RZ, R9 ;  /* 0x000000ffff007224 */ /* 0x000fd800078e0009 */
.L_x_43:
[----:B------:R-:W-:Y:S05]  /*5f20*/  BSYNC B0 ;  /* 0x0000000000007941 */ /* 0x000fea0003800000 */
.L_x_41:
[----:B---3--:R-:W-:-:S07]  /*5f30*/  SEL R4, RZ, 0x1, P2 ;  /* 0x00000001ff047807 */ /* 0x008fce0001000000 */
.L_x_40:
[----:B------:R-:W-:Y:S04]  /*5f40*/  BSSY B0, `(.L_x_44) ;  /* 0x0000014000007945 */ /* 0x000fe80003800000 */
[----:B------:R-:W-:Y:S05]  /*5f50*/  @!P1 BRA `(.L_x_45) ;  /* 0x00000000003c9947 */ /* 0x000fea0003800000 */
[----:B-1----:R-:W3:Y:S01]  /*5f60*/  LDL R10, [R1+0xd4] ;  /* 0x0000d400010a7983 */ /* 0x002ee20000100800 */
[----:B------:R-:W-:Y:S02]  /*5f70*/  PRMT R15, RZ, 0x7610, R15 ;  /* 0x00007610ff0f7816 */ /* 0x000fe4000000000f */
[----:B------:R-:W-:-:S03]  /*5f80*/  PRMT R20, RZ, 0x7610, R20 ;  /* 0x00007610ff147816 */ /* 0x000fc60000000014 */
[----:B------:R1:W-:Y:S04]  /*5f90*/  STL.S16 [R1+0xcc], R15 ;  /* 0x0000cc0f01007387 */ /* 0x0003e80000100600 */
[----:B------:R1:W-:Y:S01]  /*5fa0*/  STL.S16 [R1+0xd0], R20 ;  /* 0x0000d01401007387 */ /* 0x0003e20000100600 */
[----:B---3--:R-:W-:-:S13]  /*5fb0*/  LOP3.LUT P1, RZ, R10, 0xff, RZ, 0xc0, !PT ;  /* 0x000000ff0aff7812 */ /* 0x008fda000782c0ff */
[----:B-1----:R-:W-:Y:S05]  /*5fc0*/  @!P1 BRA `(.L_x_46) ;  /* 0x00000000002c9947 */ /* 0x002fea0003800000 */
[C---:B------:R-:W-:Y:S01]  /*5fd0*/  PRMT R0, R10.reuse, 0x7610, R0 ;  /* 0x000076100a007816 */ /* 0x040fe20000000000 */
[----:B------:R-:W-:Y:S01]  /*5fe0*/  STL [R1+0xc8], R9 ;  /* 0x0000c80901007387 */ /* 0x000fe20000100800 */
[----:B------:R-:W-:Y:S02]  /*5ff0*/  PRMT R8, R10, 0x7610, R8 ;  /* 0x000076100a087816 */ /* 0x000fe40000000008 */
[----:B------:R-:W-:Y:S01]  /*6000*/  FSETP.EQ.AND P3, PT, R9, RZ, PT ;  /* 0x000000ff0900720b */ /* 0x000fe20003f62000 */
[----:B------:R1:W-:Y:S04]  /*6010*/  STL.S16 [R1+0xd0], R0 ;  /* 0x0000d00001007387 */ /* 0x0003e80000100600 */
[----:B------:R3:W-:Y:S01]  /*6020*/  STL.S16 [R1+0xcc], R8 ;  /* 0x0000cc0801007387 */ /* 0x0007e20000100600 */
[----:B-1----:R-:W-:Y:S01]  /*6030*/  MOV R0, R9 ;  /* 0x0000000900007202 */ /* 0x002fe20000000f00 */
[----:B------:R-:W-:Y:S06]  /*6040*/  BRA `(.L_x_46) ;  /* 0x00000000000c7947 */ /* 0x000fec0003800000 */
.L_x_45:
[----:B------:R4:W-:Y:S01]  /*6050*/  STL [R1+0xc8], R9 ;  /* 0x0000c80901007387 */ /* 0x0009e20000100800 */
[----:B------:R-:W-:Y:S01]  /*6060*/  FSETP.EQ.AND P3, PT, R9, RZ, PT ;  /* 0x000000ff0900720b */ /* 0x000fe20003f62000 */
[----:B------:R-:W-:-:S12]  /*6070*/  IMAD.MOV.U32 R0, RZ, RZ, R9 ;  /* 0x000000ffff007224 */ /* 0x000fd800078e0009 */
.L_x_46:
[----:B------:R-:W-:Y:S05]  /*6080*/  BSYNC B0 ;  /* 0x0000000000007941 */ /* 0x000fea0003800000 */
.L_x_44:
[----:B------:R-:W-:Y:S01]  /*6090*/  PRMT R4, R4, 0x9910, RZ ;  /* 0x0000991004047816 */ /* 0x000fe200000000ff */
[----:B--2-4-:R-:W-:Y:S01]  /*60a0*/  IMAD.MOV.U32 R9, RZ, RZ, R5 ;  /* 0x000000ffff097224 */ /* 0x014fe200078e0005 */
[----:B-1----:R-:W-:Y:S02]  /*60b0*/  MOV R10, RZ ;  /* 0x000000ff000a7202 */ /* 0x002fe40000000f00 */
[----:B------:R-:W-:Y:S01]  /*60c0*/  ISETP.NE.AND P1, PT, R4, RZ, PT ;  /* 0x000000ff0400720c */ /* 0x000fe20003f25270 */
[----:B------:R-:W-:-:S12]  /*60d0*/  @!P0 BRA `(.L_x_47) ;  /* 0x0000000000608947 */ /* 0x000fd80003800000 */
[----:B---3--:R-:W1:Y:S01]  /*60e0*/  LDC.64 R8, c[0x0][0x5d0] ;  /* 0x00017400ff087b82 */ /* 0x008e620000000a00 */
[----:B------:R-:W-:Y:S01]  /*60f0*/  SHF.R.U32.HI R11, RZ, 0x5, R11 ;  /* 0x00000005ff0b7819 */ /* 0x000fe2000001160b */
[----:B------:R-:W-:Y:S01]  /*6100*/  USHF.R.S32.HI UR4, URZ, 0x1f, UR43 ;  /* 0x0000001f3f047899 */ /* 0x000fe2000801142b */
[----:B------:R-:W-:Y:S02]  /*6110*/  ISETP.GE.AND P0, PT, R12, 0x1, PT ;  /* 0x000000010c00780c */ /* 0x000fe40003f06270 */
[----:B------:R-:W-:Y:S02]  /*6120*/  SHF.L.U32 R4, R11, 0x4, RZ ;  /* 0x000000040b047819 */ /* 0x000fe400000006ff */
[----:B------:R-:W-:Y:S02]  /*6130*/  ISETP.LT.OR P2, PT, R14, 0x9, !P0 ;  /* 0x000000090e00780c */ /* 0x000fe40004741670 */
[----:B------:R-:W-:Y:S02]  /*6140*/  LOP3.LUT R4, R4, 0xfffffff0, R13, 0xe2, !PT ;  /* 0xfffffff004047812 */ /* 0x000fe400078ee20d */
[----:B------:R-:W-:-:S03]  /*6150*/  ISETP.LT.OR P0, PT, R14, 0x1, !P0 ;  /* 0x000000010e00780c */ /* 0x000fc60004701670 */
[----:B------:R-:W-:-:S05]  /*6160*/  VIADD R4, R4, UR42 ;  /* 0x0000002a04047c36 */ /* 0x000fca0008000000 */
[--C-:B------:R-:W-:Y:S01]  /*6170*/  SHF.R.S32.HI R5, RZ, 0x1f, R4.reuse ;  /* 0x0000001fff057819 */ /* 0x100fe20000011404 */
[C---:B-1----:R-:W-:Y:S02]  /*6180*/  IMAD R12, R8.reuse, UR4, RZ ;  /* 0x00000004080c7c24 */ /* 0x042fe4000f8e02ff */
[----:B------:R-:W-:-:S04]  /*6190*/  IMAD.WIDE.U32 R4, R8, UR43, R4 ;  /* 0x0000002b08047c25 */ /* 0x000fc8000f8e0004 */
[----:B------:R-:W-:Y:S01]  /*61a0*/  IMAD R9, R9, UR43, R12 ;  /* 0x0000002b09097c24 */ /* 0x000fe2000f8e020c */
[----:B------:R-:W-:Y:S02]  /*61b0*/  IADD3 R6, P4, R4, R6, RZ ;  /* 0x0000000604067210 */ /* 0x000fe40007f9e0ff */
[----:B------:R-:W-:Y:S02]  /*61c0*/  PRMT R4, RZ, 0x7610, R4 ;  /* 0x00007610ff047816 */ /* 0x000fe40000000004 */
[----:B------:R-:W-:-:S05]  /*61d0*/  IADD3.X R7, R7, R5, R9, P4, !PT ;  /* 0x0000000507077210 */ /* 0x000fca00027fe409 */
[----:B------:R-:W2:Y:S04]  /*61e0*/  @!P2 LDG.E.U8 R5, desc[UR52][R6.64+0x8] ;  /* 0x000008340605a981 */ /* 0x000ea8000c1e1100 */
[----:B------:R-:W3:Y:S01]  /*61f0*/  @!P0 LDG.E.U8 R4, desc[UR52][R6.64] ;  /* 0x0000003406048981 */ /* 0x000ee2000c1e1100 */
[----:B--2---:R-:W-:-:S04]  /*6200*/  @!P2 SHF.L.U32 R5, R5, 0x8, RZ ;  /* 0x000000080505a819 */ /* 0x004fc800000006ff */
[----:B---3--:R-:W-:-:S04]  /*6210*/  @!P2 LOP3.LUT R5, R4, R5, RZ, 0xfc, !PT ;  /* 0x000000050405a212 */ /* 0x008fc800078efcff */
[----:B------:R-:W-:-:S04]  /*6220*/  @!P2 PRMT R4, R5, 0x7610, R4 ;  /* 0x000076100504a816 */ /* 0x000fc80000000004 */
[----:B------:R-:W-:-:S05]  /*6230*/  F2FP.F16.E4M3.UNPACK_B R4, R4 ;  /* 0x00000004ff04723e */ /* 0x000fca00020006ff */
[--C-:B------:R-:W-:Y:S02]  /*6240*/  HADD2.F32 R9, -RZ, R4.reuse.H0_H0 ;  /* 0x20000004ff097230 */ /* 0x100fe40000004100 */
[----:B------:R-:W-:-:S07]  /*6250*/  HADD2.F32 R5, -RZ, R4.H1_H1 ;  /* 0x30000004ff057230 */ /* 0x000fce0000004100 */
.L_x_47:
[----:B------:R-:W-:Y:S01]  /*6260*/  BSSY B0, `(.L_x_48) ;  /* 0x0000049000007945 */ /* 0x000fe20003800000 */
[----:B------:R-:W-:Y:S01]  /*6270*/  CS2R R6, SRZ ;  /* 0x0000000000067805 */ /* 0x000fe2000001ff00 */
[----:B------:R-:W-:Y:S02]  /*6280*/  IMAD.MOV.U32 R4, RZ, RZ, RZ ;  /* 0x000000ffff047224 */ /* 0x000fe400078e00ff */
[----:B------:R-:W-:Y:S05]  /*6290*/  @!P1 BRA `(.L_x_49) ;  /* 0x0000000400149947 */ /* 0x000fea0003800000 */
[----:B------:R-:W-:-:S04]  /*62a0*/  MOV R4, UR54 ;  /* 0x0000003600047c02 */ /* 0x000fc80008000f00 */
[----:B------:R-:W-:-:S13]  /*62b0*/  ISETP.NE.AND P0, PT, R4, 0x3, PT ;  /* 0x000000030400780c */ /* 0x000fda0003f05270 */
[----:B------:R-:W-:Y:S05]  /*62c0*/  @!P0 BRA `(.L_x_50) ;  /* 0x0000000000048947 */ /* 0x000fea0003800000 */
[----:B------:R-:W-:Y:S01]  /*62d0*/  BPT.TRAP 0x1 ;  /* 0x000000040000795c */ /* 0x000fe20000300000 */
.L_x_50:
[----:B------:R-:W2:Y:S04]  /*62e0*/  LDL R6, [R1+0xb4] ;  /* 0x0000b40001067983 */ /* 0x000ea80000100800 */
[----:B------:R-:W4:Y:S01]  /*62f0*/  LDL R4, [R1+0xb8] ;  /* 0x0000b80001047983 */ /* 0x000f220000100800 */
[----:B------:R-:W-:Y:S01]  /*6300*/  BSSY B1, `(.L_x_51) ;  /* 0x0000007000017945 */ /* 0x000fe20003800000 */
[----:B------:R-:W-:Y:S01]  /*6310*/  IMAD.MOV.U32 R10, RZ, RZ, RZ ;  /* 0x000000ffff0a7224 */ /* 0x000fe200078e00ff */
[----:B------:R-:W-:Y:S02]  /*6320*/  MOV R7, RZ ;  /* 0x000000ff00077202 */ /* 0x000fe40000000f00 */
[----:B--2---:R-:W-:Y:S02]  /*6330*/  LEA R21, R6, UR49, 0x3 ;  /* 0x0000003106157c11 */ /* 0x004fe4000f8e18ff */
[----:B----4-:R-:W-:-:S04]  /*6340*/  SHF.L.U32 R4, R4, 0x1f, RZ ;  /* 0x0000001f04047819 */ /* 0x010fc800000006ff */
[----:B------:R-:W1:Y:S02]  /*6350*/  SYNCS.PHASECHK.TRANS64.TRYWAIT P2, [R21+URZ+0x80], R4 ;  /* 0x00008004150075a7 */ /* 0x000e64000804017f */
[----:B-1----:R-:W-:Y:S05]  /*6360*/  @!P2 BRA `(.L_x_52) ;  /* 0x0000008800c8a947 */ /* 0x002fea0003800000 */
.L_x_240:
[----:B------:R-:W-:Y:S05]  /*6370*/  BSYNC B1 ;  /* 0x0000000000017941 */ /* 0x000fea0003800000 */
.L_x_51:
[----:B------:R2:W5:Y:S01]  /*6380*/  LDL R20, [R1+0xb4] ;  /* 0x0000b40001147983 */ /* 0x0005620000100800 */
[----:B------:R-:W-:Y:S01]  /*6390*/  BSSY B1, `(.L_x_53) ;  /* 0x0000021000017945 */ /* 0x000fe20003800000 */
[----:B------:R-:W-:Y:S01]  /*63a0*/  IMAD.MOV.U32 R6, RZ, RZ, RZ ;  /* 0x000000ffff067224 */ /* 0x000fe200078e00ff */
[----:B-1----:R-:W-:Y:S02]  /*63b0*/  MOV R4, RZ ;  /* 0x000000ff00047202 */ /* 0x002fe40000000f00 */
[----:B------:R-:W-:Y:S05]  /*63c0*/  @P3 BRA `(.L_x_54) ;  /* 0x0000000000743947 */ /* 0x000fea0003800000 */
[----:B---3--:R-:W1:Y:S02]  /*63d0*/  S2R R8, SR_TID.X ;  /* 0x0000000000087919 */ /* 0x008e640000002100 */
[C---:B-1----:R-:W-:Y:S01]  /*63e0*/  IMAD.SHL.U32 R4, R8.reuse, 0x10, RZ ;  /* 0x0000001008047824 */ /* 0x042fe200078e00ff */
[C---:B------:R-:W-:Y:S01]  /*63f0*/  SHF.L.U32 R7, R8.reuse, 0x1, RZ ;  /* 0x0000000108077819 */ /* 0x040fe200000006ff */
[----:B------:R-:W-:-:S03]  /*6400*/  IMAD.SHL.U32 R11, R8, 0x8, RZ ;  /* 0x00000008080b7824 */ /* 0x000fc600078e00ff */
[----:B------:R-:W-:Y:S02]  /*6410*/  LOP3.LUT R4, R4, 0xe00, RZ, 0xc0, !PT ;  /* 0x00000e0004047812 */ /* 0x000fe400078ec0ff */
[----:B------:R-:W-:Y:S02]  /*6420*/  LOP3.LUT R6, R11, 0x80, RZ, 0xc0, !PT ;  /* 0x000000800b067812 */ /* 0x000fe400078ec0ff */
[----:B------:R-:W-:Y:S02]  /*6430*/  LOP3.LUT R4, R4, 0x6, R7, 0xf8, !PT ;  /* 0x0000000604047812 */ /* 0x000fe400078ef807 */
[--C-:B------:R-:W-:Y:S02]  /*6440*/  LOP3.LUT R7, R6, 0x10, R8.reuse, 0xf8, !PT ;  /* 0x0000001006077812 */ /* 0x100fe400078ef808 */
[----:B------:R-:W-:Y:S02]  /*6450*/  LOP3.LUT R4, R4, 0x60, R11, 0xf8, !PT ;  /* 0x0000006004047812 */ /* 0x000fe400078ef80b */
[----:B------:R-:W-:-:S02]  /*6460*/  SHF.R.U32.HI R6, RZ, 0x4, R8 ;  /* 0x00000004ff067819 */ /* 0x000fc40000011608 */
[----:B------:R-:W-:Y:S02]  /*6470*/  LOP3.LUT R4, R4, R7, RZ, 0xfc, !PT ;  /* 0x0000000704047212 */ /* 0x000fe400078efcff */
[----:B------:R-:W-:Y:S02]  /*6480*/  LOP3.LUT P2, RZ, R6, 0x1, RZ, 0xc0, !PT ;  /* 0x0000000106ff7812 */ /* 0x000fe4000784c0ff */
[----:B-----5:R-:W-:-:S05]  /*6490*/  LEA R4, R20, R4, 0xc ;  /* 0x0000000414047211 */ /* 0x020fca00078e60ff */
[----:B------:R-:W-:Y:S01]  /*64a0*/  VIADD R6, R4, UR49 ;  /* 0x0000003104067c36 */ /* 0x000fe20008000000 */
[----:B------:R-:W-:Y:S03]  /*64b0*/  LDS.U16 R8, [R4+UR49+0x208] ;  /* 0x0002083104087984 */ /* 0x000fe60008000400 */
[C---:B------:R-:W-:Y:S01]  /*64c0*/  VIADD R10, R6.reuse, 0x110 ;  /* 0x00000110060a7836 */ /* 0x040fe20000000000 */
[----:B------:R-:W-:Y:S01]  /*64d0*/  IADD3 R7, R6, 0x100, RZ ;  /* 0x0000010006077810 */ /* 0x000fe20007ffe0ff */
[----:B------:R-:W-:Y:S03]  /*64e0*/  LDS.U16 R11, [R4+UR49+0x108] ;  /* 0x00010831040b7984 */ /* 0x000fe60008000400 */
[----:B------:R-:W-:Y:S01]  /*64f0*/  @P2 IADD3 R10, R7, -0x10, RZ ;  /* 0xfffffff0070a2810 */ /* 0x000fe20007ffe0ff */
[----:B------:R-:W-:Y:S04]  /*6500*/  LDS.U16 R6, [R4+UR49+0x200] ;  /* 0x0002003104067984 */ /* 0x000fe80008000400 */
[----:B------:R-:W1:Y:S04]  /*6510*/  LDS.U16 R7, [R4+UR49+0x100] ;  /* 0x0001003104077984 */ /* 0x000e680008000400 */
[----:B------:R-:W-:Y:S04]  /*6520*/  LDS.U16 R12, [R10+0x100] ;  /* 0x000100000a0c7984 */ /* 0x000fe80000000400 */
[----:B------:R-:W3:Y:S04]  /*6530*/  LDS.U16 R13, [R10] ;  /* 0x000000000a0d7984 */ /* 0x000ee80000000400 */
[----:B------:R-:W-:Y:S04]  /*6540*/  LDS.U16 R14, [R10+0x108] ;  /* 0x000108000a0e7984 */ /* 0x000fe80000000400 */
[----:B------:R-:W4:Y:S01]  /*6550*/  LDS.U16 R15, [R10+0x8] ;  /* 0x000008000a0f7984 */ /* 0x000f220000000400 */
[----:B-1----:R-:W-:-:S02]  /*6560*/  PRMT R4, R7, 0x5410, R6 ;  /* 0x0000541007047816 */ /* 0x002fc40000000006 */
[----:B------:R-:W-:Y:S02]  /*6570*/  PRMT R6, R11, 0x5410, R8 ;  /* 0x000054100b067816 */ /* 0x000fe40000000008 */
[----:B---3--:R-:W-:Y:S02]  /*6580*/  PRMT R7, R13, 0x5410, R12 ;  /* 0x000054100d077816 */ /* 0x008fe4000000000c */
[----:B----4-:R-:W-:-:S07]  /*6590*/  PRMT R10, R15, 0x5410, R14 ;  /* 0x000054100f0a7816 */ /* 0x010fce000000000e */
.L_x_54:
[----:B------:R-:W-:Y:S05]  /*65a0*/  BSYNC B1 ;  /* 0x0000000000017941 */ /* 0x000fea0003800000 */
.L_x_53:
[----:B------:R-:W-:Y:S01]  /*65b0*/  @!PT LDS RZ, [RZ] ;  /* 0x00000000fffff984 */ /* 0x000fe20000000800 */
[----:B------:R-:W-:Y:S01]  /*65c0*/  @!PT LDS RZ, [RZ] ;  /* 0x00000000fffff984 */ /* 0x000fe20000000800 */
[----:B------:R-:W-:Y:S01]  /*65d0*/  @!PT LDS RZ, [RZ] ;  /* 0x00000000fffff984 */ /* 0x000fe20000000800 */
[----:B------:R-:W-:Y:S01]  /*65e0*/  @!PT LDS RZ, [RZ] ;  /* 0x00000000fffff984 */ /* 0x000fe20000000800 */
[----:B------:R1:W-:Y:S06]  /*65f0*/  MEMBAR.ALL.CTA ;  /* 0x0000000000007992 */ /* 0x0003ec0000008000 */
[----:B-1----:R-:W1:Y:S01]  /*6600*/  FENCE.VIEW.ASYNC.S ;  /* 0x00000000000073c6 */ /* 0x002e620000000000 */
[----:B------:R-:W-:Y:S05]  /*6610*/  @!P0 BRA `(.L_x_55) ;  /* 0x0000000000048947 */ /* 0x000fea0003800000 */
[----:B------:R-:W-:Y:S01]  /*6620*/  BPT.TRAP 0x1 ;  /* 0x000000040000795c */ /* 0x000fe20000300000 */
.L_x_55:
[----:B------:R-:W4:Y:S01]  /*6630*/  LDL.LU R12, [R1+0xb8] ;  /* 0x0000b800010c7983 */ /* 0x000f220000300800 */
[----:B---3--:R-:W-:Y:S01]  /*6640*/  VIADD R8, R21, 0xa0 ;  /* 0x000000a015087836 */ /* 0x008fe20000000000 */
[----:B------:R-:W3:Y:S04]  /*6650*/  S2R R11, SR_CgaCtaId ;  /* 0x00000000000b7919 */ /* 0x000ee80000008800 */
[----:B---3--:R-:W-:-:S04]  /*6660*/  PRMT R8, R11, 0x654, R8 ;  /* 0x000006540b087816 */ /* 0x008fc80000000008 */
[----:B-1----:R1:W-:Y:S02]  /*6670*/  SYNCS.ARRIVE.TRANS64.RED.A1T0 RZ, [R8+URZ], RZ ;  /* 0x000000ff08ff79a7 */ /* 0x0023e4000810043f */
[----:B-1---5:R-:W-:-:S04]  /*6680*/  IADD3 R8, R20, 0x1, RZ ;  /* 0x0000000114087810 */ /* 0x022fc80007ffe0ff */
[----:B------:R-:W-:-:S04]  /*6690*/  ISETP.NE.AND P0, PT, R8, 0x4, PT ;  /* 0x000000040800780c */ /* 0x000fc80003f05270 */
[----:B------:R-:W-:Y:S02]  /*66a0*/  SEL R11, RZ, 0x1, P0 ;  /* 0x00000001ff0b7807 */ /* 0x000fe40000000000 */
[----:B------:R-:W-:Y:S02]  /*66b0*/  SEL R8, R8, RZ, P0 ;  /* 0x000000ff08087207 */ /* 0x000fe40000000000 */
[----:B----4-:R-:W-:-:S05]  /*66c0*/  LOP3.LUT R12, R12, R11, RZ, 0x3c, !PT ;  /* 0x0000000b0c0c7212 */ /* 0x010fca00078e3cff */
[----:B------:R1:W-:Y:S04]  /*66d0*/  STL [R1+0xb8], R12 ;  /* 0x0000b80c01007387 */ /* 0x0003e80000100800 */
[----:B------:R1:W-:Y:S02]  /*66e0*/  STL [R1+0xb4], R8 ;  /* 0x0000b40801007387 */ /* 0x0003e40000100800 */
.L_x_49:
[----:B------:R-:W-:Y:S05]  /*66f0*/  BSYNC B0 ;  /* 0x0000000000007941 */ /* 0x000fea0003800000 */
.L_x_48:
[----:B------:R-:W4:Y:S01]  /*6700*/  S2R R25, SR_TID.X ;  /* 0x0000000000197919 */ /* 0x000f220000002100 */
[-C--:B-1-3--:R-:W-:Y:S01]  /*6710*/  F2FP.F16.E4M3.UNPACK_B R8, R4.reuse ;  /* 0x00000004ff08723e */ /* 0x08afe200020006ff */
[C---:B-----5:R-:W-:Y:S01]  /*6720*/  FFMA R227, R16.reuse, R227, R9 ;  /* 0x000000e310e37223 */ /* 0x060fe20000000009 */
[----:B------:R-:W-:Y:S01]  /*6730*/  F2FP.F16.E4M3.UNPACK_B R11, R4.H1 ;  /* 0x00000004ff0b723e */ /* 0x000fe200030006ff */
[C---:B------:R-:W-:Y:S01]  /*6740*/  FFMA R225, R16.reuse, R225, R5 ;  /* 0x000000e110e17223 */ /* 0x040fe20000000005 */
[----:B------:R-:W-:Y:S01]  /*6750*/  F2FP.F16.E4M3.UNPACK_B R15, R6 ;  /* 0x00000006ff0f723e */ /* 0x000fe200020006ff */
[--C-:B------:R-:W-:Y:S02]  /*6760*/  HADD2.F32 R12, -RZ, R8.reuse.H0_H0 ;  /* 0x20000008ff0c7230 */ /* 0x100fe40000004100 */
[C---:B------:R-:W-:Y:S01]  /*6770*/  FFMA R223, R16.reuse, R223, R9 ;  /* 0x000000df10df7223 */ /* 0x040fe20000000009 */
[----:B------:R-:W-:Y:S02]  /*6780*/  HADD2.F32 R8, -RZ, R8.H1_H1 ;  /* 0x30000008ff087230 */ /* 0x000fe40000004100 */
[----:B------:R-:W-:Y:S01]  /*6790*/  FFMA R221, R16, R221, R5 ;  /* 0x000000dd10dd7223 */ /* 0x000fe20000000005 */
[----:B------:R-:W-:-:S02]  /*67a0*/  HADD2.F32 R14, -RZ, R11.H1_H1 ;  /* 0x3000000bff0e7230 */ /* 0x000fc40000004100 */
[----:B------:R-:W-:Y:S01]  /*67b0*/  FFMA R227, R12, R2, R227 ;  /* 0x000000020ce37223 */ /* 0x000fe200000000e3 */
[----:B------:R-:W-:Y:S02]  /*67c0*/  HADD2.F32 R12, -RZ, R11.H0_H0 ;  /* 0x2000000bff0c7230 */ /* 0x000fe40000004100 */
[C-C-:B------:R-:W-:Y:S01]  /*67d0*/  FFMA R11, R16.reuse, R226, R9.reuse ;  /* 0x000000e2100b7223 */ /* 0x140fe20000000009 */
[C---:B------:R-:W-:Y:S01]  /*67e0*/  FFMA R219, R16.reuse, R219, R9 ;  /* 0x000000db10db7223 */ /* 0x040fe20000000009 */
[C-C-:B------:R-:W-:Y:S01]  /*67f0*/  FFMA R217, R16.reuse, R217, R5.reuse ;  /* 0x000000d910d97223 */ /* 0x140fe20000000005 */
[----:B------:R-:W-:Y:S01]  /*6800*/  FFMA R213, R16, R213, R5 ;  /* 0x000000d510d57223 */ /* 0x000fe20000000005 */
[----:B------:R-:W-:Y:S01]  /*6810*/  FFMA R26, R8, R2, R11 ;  /* 0x00000002081a7223 */ /* 0x000fe2000000000b */
[----:B------:R-:W-:Y:S01]  /*6820*/  F2FP.F16.E4M3.UNPACK_B R8, R6.H1 ;  /* 0x00000006ff08723e */ /* 0x000fe200030006ff */
[----:B------:R-:W-:Y:S01]  /*6830*/  FFMA R11, R16, R222, R9 ;  /* 0x000000de100b7223 */ /* 0x000fe20000000009 */
[----:B------:R-:W-:Y:S01]  /*6840*/  FFMA R225, R12, R2, R225 ;  /* 0x000000020ce17223 */ /* 0x000fe200000000e1 */
[----:B------:R-:W-:-:S02]  /*6850*/  HADD2.F32 R12, -RZ, R15.H0_H0 ;  /* 0x2000000fff0c7230 */ /* 0x000fc40000004100 */
[----:B------:R-:W-:Y:S01]  /*6860*/  FFMA R215, R16, R215, R9 ;  /* 0x000000d710d77223 */ /* 0x000fe20000000009 */
[--C-:B------:R-:W-:Y:S01]  /*6870*/  HADD2.F32 R20, -RZ, R8.reuse.H0_H0 ;  /* 0x20000008ff147230 */ /* 0x100fe20000004100 */
[----:B------:R-:W-:Y:S01]  /*6880*/  F2FP.SATFINITE.E4M3.F32.PACK_AB_MERGE_C R227, R26, R227, RZ ;  /* 0x000000e31ae3723e */ /* 0x000fe200048070ff */
[----:B------:R-:W-:Y:S02]  /*6890*/  HADD2.F32 R8, -RZ, R8.H1_H1 ;  /* 0x30000008ff087230 */ /* 0x000fe40000004100 */
[-C--:B------:R-:W-:Y:S01]  /*68a0*/  FFMA R223, R12, R2.reuse, R223 ;  /* 0x000000020cdf7223 */ /* 0x080fe200000000df */
[----:B------:R-:W-:Y:S01]  /*68b0*/  F2FP.F16.E4M3.UNPACK_B R12, R7.H1 ;  /* 0x00000007ff0c723e */ /* 0x000fe200030006ff */
[----:B------:R-:W-:Y:S01]  /*68c0*/  FFMA R221, R20, R2, R221 ;  /* 0x0000000214dd7223 */ /* 0x000fe200000000dd */
[----:B----4-:R-:W-:Y:S02]  /*68d0*/  SHF.R.U32.HI R13, RZ, 0x4, R25 ;  /* 0x00000004ff0d7819 */ /* 0x010fe40000011619 */
[----:B------:R-:W-:-:S02]  /*68e0*/  LOP3.LUT R21, R25, 0xff, RZ, 0xc0, !PT ;  /* 0x000000ff19157812 */ /* 0x000fc400078ec0ff */
[----:B------:R-:W-:Y:S01]  /*68f0*/  LOP3.LUT P2, RZ, R13, 0x1, RZ, 0xc0, !PT ;  /* 0x000000010dff7812 */ /* 0x000fe2000784c0ff */
[----:B------:R-:W-:Y:S02]  /*6900*/  FFMA R13, R16, R224, R5 ;  /* 0x000000e0100d7223 */ /* 0x000fe40000000005 */
[----:B------:R-:W-:Y:S02]  /*6910*/  VIADD R21, R21, 0x1f ;  /* 0x0000001f15157836 */ /* 0x000fe40000000000 */
[-C--:B------:R-:W-:Y:S01]  /*6920*/  FFMA R28, R14, R2.reuse, R13 ;  /* 0x000000020e1c7223 */ /* 0x080fe2000000000d */
[----:B------:R-:W-:Y:S01]  /*6930*/  HADD2.F32 R14, -RZ, R15.H1_H1 ;  /* 0x3000000fff0e7230 */ /* 0x000fe20000004100 */
[----:B------:R-:W-:Y:S01]  /*6940*/  F2FP.F16.E4M3.UNPACK_B R13, R7 ;  /* 0x00000007ff0d723e */ /* 0x000fe200020006ff */
[----:B------:R-:W-:Y:S01]  /*6950*/  IMAD.SHL.U32 R15, R25, 0x10, RZ ;  /* 0x00000010190f7824 */ /* 0x000fe200078e00ff */
[----:B------:R-:W-:Y:S02]  /*6960*/  ISETP.GT.U32.AND P0, PT, R21, 0x3e, PT ;  /* 0x0000003e1500780c */ /* 0x000fe40003f04070 */
[----:B------:R-:W-:Y:S01]  /*6970*/  FFMA R30, R14, R2, R11 ;  /* 0x000000020e1e7223 */ /* 0x000fe2000000000b */
[----:B------:R-:W-:Y:S01]  /*6980*/  FFMA R11, R16, R220, R5 ;  /* 0x000000dc100b7223 */ /* 0x000fe20000000005 */
[--C-:B------:R-:W-:Y:S01]  /*6990*/  HADD2.F32 R14, -RZ, R13.reuse.H0_H0 ;  /* 0x2000000dff0e7230 */ /* 0x100fe20000004100 */
[----:B------:R-:W-:Y:S01]  /*69a0*/  LOP3.LUT R15, R15, 0xe00, RZ, 0xc0, !PT ;  /* 0x00000e000f0f7812 */ /* 0x000fe200078ec0ff */
[----:B------:R-:W-:-:S02]  /*69b0*/  HADD2.F32 R20, -RZ, R13.H1_H1 ;  /* 0x3000000dff147230 */ /* 0x000fc40000004100 */
[----:B------:R-:W-:Y:S01]  /*69c0*/  FFMA R32, R8, R2, R11 ;  /* 0x0000000208207223 */ /* 0x000fe2000000000b */
[----:B------:R-:W-:Y:S01]  /*69d0*/  FFMA R13, R16, R218, R9 ;  /* 0x000000da100d7223 */ /* 0x000fe20000000009 */
[----:B------:R-:W-:Y:S01]  /*69e0*/  F2FP.F16.E4M3.UNPACK_B R11, R10 ;  /* 0x0000000aff0b723e */ /* 0x000fe200020006ff */
[-C--:B------:R-:W-:Y:S01]  /*69f0*/  FFMA R219, R14, R2.reuse, R219 ;  /* 0x000000020edb7223 */ /* 0x080fe200000000db */
[--C-:B------:R-:W-:Y:S02]  /*6a00*/  HADD2.F32 R8, -RZ, R12.reuse.H0_H0 ;  /* 0x2000000cff087230 */ /* 0x100fe40000004100 */
[----:B------:R-:W-:Y:S01]  /*6a10*/  FFMA R34, R20, R2, R13 ;  /* 0x0000000214227223 */ /* 0x000fe2000000000d */
[----:B------:R-:W-:Y:S01]  /*6a20*/  F2FP.F16.E4M3.UNPACK_B R14, R10.H1 ;  /* 0x0000000aff0e723e */ /* 0x000fe200030006ff */
[----:B------:R-:W-:Y:S02]  /*6a30*/  HADD2.F32 R12, -RZ, R12.H1_H1 ;  /* 0x3000000cff0c7230 */ /* 0x000fe40000004100 */
[----:B------:R-:W-:Y:S01]  /*6a40*/  FFMA R13, R16, R214, R9 ;  /* 0x000000d6100d7223 */ /* 0x000fe20000000009 */
[----:B------:R-:W-:-:S02]  /*6a50*/  HADD2.F32 R20, -RZ, R11.H0_H0 ;  /* 0x2000000bff147230 */ /* 0x000fc40000004100 */
[----:B------:R-:W-:Y:S01]  /*6a60*/  FFMA R217, R8, R2, R217 ;  /* 0x0000000208d97223 */ /* 0x000fe200000000d9 */
[----:B------:R-:W-:Y:S02]  /*6a70*/  HADD2.F32 R24, -RZ, R11.H1_H1 ;  /* 0x3000000bff187230 */ /* 0x000fe40000004100 */
[----:B------:R-:W-:Y:S01]  /*6a80*/  FFMA R11, R16, R216, R5 ;  /* 0x000000d8100b7223 */ /* 0x000fe20000000005 */
[--C-:B------:R-:W-:Y:S02]  /*6a90*/  HADD2.F32 R8, -RZ, R14.reuse.H0_H0 ;  /* 0x2000000eff087230 */ /* 0x100fe40000004100 */
[-C--:B------:R-:W-:Y:S01]  /*6aa0*/  FFMA R20, R20, R2.reuse, R215 ;  /* 0x0000000214147223 */ /* 0x080fe200000000d7 */
[----:B------:R-:W-:Y:S02]  /*6ab0*/  HADD2.F32 R14, -RZ, R14.H1_H1 ;  /* 0x3000000eff0e7230 */ /* 0x000fe40000004100 */
[----:B------:R-:W-:Y:S01]  /*6ac0*/  FFMA R12, R12, R2, R11 ;  /* 0x000000020c0c7223 */ /* 0x000fe2000000000b */
[----:B------:R-:W-:Y:S01]  /*6ad0*/  FFMA R11, R16, R212, R5 ;  /* 0x000000d4100b7223 */ /* 0x000fe20000000005 */
[-C--:B------:R-:W-:Y:S01]  /*6ae0*/  FFMA R13, R24, R2.reuse, R13 ;  /* 0x00000002180d7223 */ /* 0x080fe2000000000d */
[C---:B------:R-:W-:Y:S01]  /*6af0*/  SHF.L.U32 R24, R25.reuse, 0x1, RZ ;  /* 0x0000000119187819 */ /* 0x040fe200000006ff */
[-C--:B------:R-:W-:Y:S01]  /*6b00*/  FFMA R8, R8, R2.reuse, R213 ;  /* 0x0000000208087223 */ /* 0x080fe200000000d5 */
[----:B------:R-:W-:Y:S01]  /*6b10*/  FFMA R11, R14, R2, R11 ;  /* 0x000000020e0b7223 */ /* 0x000fe2000000000b */
[----:B------:R-:W-:-:S02]  /*6b20*/  SHF.L.U32 R14, R25, 0x3, RZ ;  /* 0x00000003190e7819 */ /* 0x000fc400000006ff */
[----:B------:R-:W-:Y:S02]  /*6b30*/  LOP3.LUT R15, R15, 0x6, R24, 0xf8, !PT ;  /* 0x000000060f0f7812 */ /* 0x000fe400078ef818 */
[----:B------:R-:W-:Y:S02]  /*6b40*/  LOP3.LUT R21, R14, 0x80, RZ, 0xc0, !PT ;  /* 0x000000800e157812 */ /* 0x000fe400078ec0ff */
[----:B------:R-:W-:Y:S01]  /*6b50*/  F2FP.SATFINITE.E4M3.F32.PACK_AB_MERGE_C R217, R12, R217, RZ ;  /* 0x000000d90cd9723e */ /* 0x000fe200048070ff */
[----:B------:R-:W-:Y:S01]  /*6b60*/  IMAD.MOV.U32 R12, RZ, RZ, 0x10 ;  /* 0x00000010ff0c7424 */ /* 0x000fe200078e00ff */
[----:B------:R-:W-:Y:S02]  /*6b70*/  LOP3.LUT R14, R15, 0x60, R14, 0xf8, !PT ;  /* 0x000000600f0e7812 */ /* 0x000fe400078ef80e */
[----:B------:R-:W-:Y:S02]  /*6b80*/  LOP3.LUT R21, R21, 0x10, R25, 0xf8, !PT ;  /* 0x0000001015157812 */ /* 0x000fe400078ef819 */
[----:B------:R-:W-:-:S02]  /*6b90*/  F2FP.SATFINITE.E4M3.F32.PACK_AB_MERGE_C R15, R11, R8, RZ ;  /* 0x000000080b0f723e */ /* 0x000fc400048070ff */
[----:B------:R-:W-:Y:S02]  /*6ba0*/  F2FP.SATFINITE.E4M3.F32.PACK_AB_MERGE_C R225, R28, R225, RZ ;  /* 0x000000e11ce1723e */ /* 0x000fe400048070ff */
[----:B------:R-:W-:Y:S02]  /*6bb0*/  F2FP.SATFINITE.E4M3.F32.PACK_AB_MERGE_C R223, R30, R223, RZ ;  /* 0x000000df1edf723e */ /* 0x000fe400048070ff */
[----:B------:R-:W-:Y:S02]  /*6bc0*/  F2FP.SATFINITE.E4M3.F32.PACK_AB_MERGE_C R221, R32, R221, RZ ;  /* 0x000000dd20dd723e */ /* 0x000fe400048070ff */
[----:B------:R-:W-:Y:S02]  /*6bd0*/  F2FP.SATFINITE.E4M3.F32.PACK_AB_MERGE_C R219, R34, R219, RZ ;  /* 0x000000db22db723e */ /* 0x000fe400048070ff */
[----:B------:R-:W-:Y:S02]  /*6be0*/  F2FP.SATFINITE.E4M3.F32.PACK_AB_MERGE_C R13, R13, R20, RZ ;  /* 0x000000140d0d723e */ /* 0x000fe400048070ff */
[----:B------:R-:W-:-:S02]  /*6bf0*/  LOP3.LUT R8, R14, R21, RZ, 0xfc, !PT ;  /* 0x000000150e087212 */ /* 0x000fc400078efcff */
[----:B------:R-:W-:Y:S01]  /*6c00*/  SEL R11, R12, 0xfffffff0, !P2 ;  /* 0xfffffff00c0b7807 */ /* 0x000fe20005000000 */
[----:B------:R-:W-:Y:S06]  /*6c10*/  @P0 BRA `(.L_x_56) ;  /* 0x0000000000040947 */ /* 0x000fec0003800000 */
[----:B------:R-:W-:-:S04]  /*6c20*/  DEPBAR.LE SB0, 0x1 ;  /* 0x000080400000791a */ /* 0x000fc80000000000 */
.L_x_56:
[----:B------:R-:W-:Y:S05]  /*6c30*/  WARPSYNC.ALL ;  /* 0x0000000000007948 */ /* 0x000fea0003800000 */
[----:B------:R-:W-:Y:S01]  /*6c40*/  BAR.SYNC.DEFER_BLOCKING 0x1, 0x100 ;  /* 0x0044000000007b1d */ /* 0x000fe20000010000 */
[----:B------:R-:W-:-:S05]  /*6c50*/  IADD3 R12, R8, UR49, RZ ;  /* 0x00000031080c7c10 */ /* 0x000fca000fffe0ff */
[----:B------:R-:W-:Y:S01]  /*6c60*/  IMAD.IADD R12, R12, 0x1, R11 ;  /* 0x000000010c0c7824 */ /* 0x000fe200078e020b */
[----:B------:R-:W-:Y:S01]  /*6c70*/  BSSY B0, `(.L_x_57) ;  /* 0x0000016000007945 */ /* 0x000fe20003800000 */
[----:B------:R1:W-:Y:S04]  /*6c80*/  STS.U16 [R8+UR49+0x4100], R227 ;  /* 0x004100e308007988 */ /* 0x0003e80008000431 */
[----:B------:R1:W-:Y:S04]  /*6c90*/  STS.U16 [R8+UR49+0x4200], R225 ;  /* 0x004200e108007988 */ /* 0x0003e80008000431 */
[----:B------:R1:W-:Y:S04]  /*6ca0*/  STS.U16 [R8+UR49+0x4108], R223 ;  /* 0x004108df08007988 */ /* 0x0003e80008000431 */
[----:B------:R1:W-:Y:S04]  /*6cb0*/  STS.U16 [R8+UR49+0x4208], R221 ;  /* 0x004208dd08007988 */ /* 0x0003e80008000431 */
[----:B------:R1:W-:Y:S04]  /*6cc0*/  STS.U16 [R12+0x4100], R219 ;  /* 0x004100db0c007388 */ /* 0x0003e80000000400 */
[----:B------:R1:W-:Y:S04]  /*6cd0*/  STS.U16 [R12+0x4200], R217 ;  /* 0x004200d90c007388 */ /* 0x0003e80000000400 */
[----:B------:R1:W-:Y:S04]  /*6ce0*/  STS.U16 [R12+0x4108], R13 ;  /* 0x0041080d0c007388 */ /* 0x0003e80000000400 */
[----:B------:R1:W-:Y:S01]  /*6cf0*/  STS.U16 [R12+0x4208], R15 ;  /* 0x0042080f0c007388 */ /* 0x0003e20000000400 */
[----:B------:R-:W-:Y:S01]  /*6d00*/  @!PT LDS RZ, [RZ] ;  /* 0x00000000fffff984 */ /* 0x000fe20000000800 */
[----:B------:R-:W-:Y:S01]  /*6d10*/  @!PT LDS RZ, [RZ] ;  /* 0x00000000fffff984 */ /* 0x000fe20000000800 */
[----:B------:R-:W-:Y:S01]  /*6d20*/  @!PT LDS RZ, [RZ] ;  /* 0x00000000fffff984 */ /* 0x000fe20000000800 */
[----:B------:R-:W-:Y:S01]  /*6d30*/  @!PT LDS RZ, [RZ] ;  /* 0x00000000fffff984 */ /* 0x000fe20000000800 */
[----:B------:R3:W-:Y:S06]  /*6d40*/  MEMBAR.ALL.CTA ;  /* 0x0000000000007992 */ /* 0x0007ec0000008000 */
[----:B---3--:R-:W3:Y:S02]  /*6d50*/  FENCE.VIEW.ASYNC.S ;  /* 0x00000000000073c6 */ /* 0x008ee40000000000 */
[----:B---3--:R-:W-:Y:S06]  /*6d60*/  BAR.SYNC.DEFER_BLOCKING 0x1, 0x100 ;  /* 0x0044000000007b1d */ /* 0x008fec0000010000 */
[----:B-1----:R-:W-:Y:S05]  /*6d70*/  @P0 BRA `(.L_x_58) ;  /* 0x0000000000140947 */ /* 0x002fea0003800000 */
[----:B------:R-:W-:Y:S02]  /*6d80*/  UIADD3 UR4, UP0, UR58, 0x4f0, URZ ;  /* 0x000004f03a047890 */ /* 0x000fe4000ff1e03f */
[----:B------:R-:W-:Y:S02]  /*6d90*/  UIADD3 UR40, UR49, 0x4100, URZ ;  /* 0x0000410031287890 */ /* 0x000fe4000fffe03f */
[----:B------:R-:W-:-:S09]  /*6da0*/  UIADD3.X UR5, URZ, UR59, URZ, UP0, !UPT ;  /* 0x0000003b3f057290 */ /* 0x000fd200087fe43f */
[----:B------:R1:W-:Y:S02]  /*6db0*/  UTMASTG.3D [UR40], [UR4] ;  /* 0x00000028040073b5 */ /* 0x0003e40008010000 */
[----:B-1----:R0:W-:Y:S02]  /*6dc0*/  UTMACMDFLUSH ;  /* 0x00000000000079b7 */ /* 0x0021e40000000000 */
.L_x_58:
[----:B------:R-:W-:Y:S05]  /*6dd0*/  BSYNC B0 ;  /* 0x0000000000007941 */ /* 0x000fea0003800000 */
.L_x_57:
[----:B------:R-:W-:Y:S04]  /*6de0*/  BSSY B0, `(.L_x_59) ;  /* 0x0000036000007945 */ /* 0x000fe80003800000 */
[----:B------:R-:W-:Y:S05]  /*6df0*/  @!P1 BRA `(.L_x_60) ;  /* 0x0000000000d09947 */ /* 0x000fea0003800000 */
[----:B------:R-:W-:-:S04]  /*6e00*/  MOV R13, UR54 ;  /* 0x00000036000d7c02 */ /* 0x000fc80008000f00 */
[----:B------:R-:W-:-:S13]  /*6e10*/  ISETP.NE.AND P2, PT, R13, 0x3, PT ;  /* 0x000000030d00780c */ /* 0x000fda0003f45270 */
[----:B------:R-:W-:Y:S05]  /*6e20*/  @!P2 BRA `(.L_x_61) ;  /* 0x000000000004a947 */ /* 0x000fea0003800000 */
[----:B------:R-:W-:Y:S01]  /*6e30*/  BPT.TRAP 0x1 ;  /* 0x000000040000795c */ /* 0x000fe20000300000 */
.L_x_61:
[----:B------:R-:W3:Y:S04]  /*6e40*/  LDL R13, [R1+0xb8] ;  /* 0x0000b800010d7983 */ /* 0x000ee80000100800 */
[----:B------:R-:W4:Y:S01]  /*6e50*/  LDL R14, [R1+0xb4] ;  /* 0x0000b400010e7983 */ /* 0x000f220000100800 */
[----:B------:R-:W-:Y:S01]  /*6e60*/  BSSY B1, `(.L_x_62) ;  /* 0x0000005000017945 */ /* 0x000fe20003800000 */
[----:B---3--:R-:W-:Y:S02]  /*6e70*/  SHF.L.U32 R13, R13, 0x1f, RZ ;  /* 0x0000001f0d0d7819 */ /* 0x008fe400000006ff */
[----:B----4-:R-:W-:-:S04]  /*6e80*/  LEA R24, R14, UR49, 0x3 ;  /* 0x000000310e187c11 */ /* 0x010fc8000f8e18ff */
[----:B------:R-:W1:Y:S02]  /*6e90*/  SYNCS.PHASECHK.TRANS64.TRYWAIT P4, [R24+URZ+0x80], R13 ;  /* 0x0000800d180075a7 */ /* 0x000e64000808017f */
[----:B-1----:R-:W-:Y:S05]  /*6ea0*/  @!P4 BRA `(.L_x_63) ;  /* 0x00000080000cc947 */ /* 0x002fea0003800000 */
.L_x_241:
[----:B------:R-:W-:Y:S05]  /*6eb0*/  BSYNC B1 ;  /* 0x0000000000017941 */ /* 0x000fea0003800000 */
.L_x_62:
[----:B------:R-:W-:Y:S04]  /*6ec0*/  BSSY B1, `(.L_x_64) ;  /* 0x0000012000017945 */ /* 0x000fe80003800000 */
[----:B------:R-:W-:Y:S05]  /*6ed0*/  @P3 BRA `(.L_x_65) ;  /* 0x0000000000403947 */ /* 0x000fea0003800000 */
[----:B------:R-:W3:Y:S02]  /*6ee0*/  LDL R14, [R1+0xb4] ;  /* 0x0000b400010e7983 */ /* 0x000ee40000100800 */
[----:B---3--:R-:W-:-:S05]  /*6ef0*/  IMAD R25, R14, 0x1000, R8 ;  /* 0x000010000e197824 */ /* 0x008fca00078e0208 */
[----:B------:R-:W-:Y:S01]  /*6f00*/  IADD3 R20, R25, UR49, RZ ;  /* 0x0000003119147c10 */ /* 0x000fe2000fffe0ff */
[----:B------:R-:W-:Y:S04]  /*6f10*/  LDS.U16 R4, [R25+UR49+0x200] ;  /* 0x0002003119047984 */ /* 0x000fe80008000400 */
[----:B------:R-:W-:Y:S01]  /*6f20*/  IMAD.IADD R20, R20, 0x1, R11 ;  /* 0x0000000114147824 */ /* 0x000fe200078e020b */
[----:B------:R-:W3:Y:S04]  /*6f30*/  LDS.U16 R7, [R25+UR49+0x100] ;  /* 0x0001003119077984 */ /* 0x000ee80008000400 */
[----:B------:R-:W-:Y:S04]  /*6f40*/  LDS.U16 R10, [R20+0x200] ;  /* 0x00020000140a7984 */ /* 0x000fe80000000400 */
[----:B------:R-:W4:Y:S04]  /*6f50*/  LDS.U16 R15, [R20+0x100] ;  /* 0x00010000140f7984 */ /* 0x000f280000000400 */
[----:B------:R-:W-:Y:S04]  /*6f60*/  LDS.U16 R6, [R25+UR49+0x208] ;  /* 0x0002083119067984 */ /* 0x000fe80008000400 */
[----:B-1----:R-:W1:Y:S04]  /*6f70*/  LDS.U16 R13, [R25+UR49+0x108] ;  /* 0x00010831190d7984 */ /* 0x002e680008000400 */
[----:B------:R-:W-:Y:S04]  /*6f80*/  LDS.U16 R14, [R20+0x208] ;  /* 0x00020800140e7984 */ /* 0x000fe80000000400 */
[----:B------:R-:W5:Y:S01]  /*6f90*/  LDS.U16 R21, [R20+0x108] ;  /* 0x0001080014157984 */ /* 0x000f620000000400 */
[----:B---3--:R-:W-:-:S02]  /*6fa0*/  PRMT R4, R7, 0x5410, R4 ;  /* 0x0000541007047816 */ /* 0x008fc40000000004 */
[----:B----4-:R-:W-:Y:S02]  /*6fb0*/  PRMT R7, R15, 0x5410, R10 ;  /* 0x000054100f077816 */ /* 0x010fe4000000000a */
[----:B-1----:R-:W-:Y:S02]  /*6fc0*/  PRMT R6, R13, 0x5410, R6 ;  /* 0x000054100d067816 */ /* 0x002fe40000000006 */
[----:B-----5:R-:W-:-:S07]  /*6fd0*/  PRMT R10, R21, 0x5410, R14 ;  /* 0x00005410150a7816 */ /* 0x020fce000000000e */
.L_x_65:
[----:B------:R-:W-:Y:S05]  /*6fe0*/  BSYNC B1 ;  /* 0x0000000000017941 */ /* 0x000fea0003800000 */
.L_x_64:
[----:B------:R-:W-:Y:S01]  /*6ff0*/  @!PT LDS RZ, [RZ] ;  /* 0x00000000fffff984 */ /* 0x000fe20000000800 */
[----:B------:R-:W-:Y:S01]  /*7000*/  @!PT LDS RZ, [RZ] ;  /* 0x00000000fffff984 */ /* 0x000fe20000000800 */
[----:B------:R-:W-:Y:S01]  /*7010*/  @!PT LDS RZ, [RZ] ;  /* 0x00000000fffff984 */ /* 0x000fe20000000800 */
[----:B------:R-:W-:Y:S01]  /*7020*/  @!PT LDS RZ, [RZ] ;  /* 0x00000000fffff984 */ /* 0x000fe20000000800 */
[----:B------:R3:W-:Y:S06]  /*7030*/  MEMBAR.ALL.CTA ;  /* 0x0000000000007992 */ /* 0x0007ec0000008000 */
[----:B---3--:R-:W3:Y:S01]  /*7040*/  FENCE.VIEW.ASYNC.S ;  /* 0x00000000000073c6 */ /* 0x008ee20000000000 */
[----:B------:R-:W-:Y:S05]  /*7050*/  @!P2 BRA `(.L_x_66) ;  /* 0x000000000004a947 */ /* 0x000fea0003800000 */
[----:B------:R-:W-:Y:S01]  /*7060*/  BPT.TRAP 0x1 ;  /* 0x000000040000795c */ /* 0x000fe20000300000 */
.L_x_66:
[----:B------:R-:W4:Y:S04]  /*7070*/  LDL.LU R20, [R1+0xb4] ;  /* 0x0000b40001147983 */ /* 0x000f280000300800 */
[----:B------:R-:W5:Y:S01]  /*7080*/  LDL.LU R15, [R1+0xb8] ;  /* 0x0000b800010f7983 */ /* 0x000f620000300800 */
[----:B-1----:R-:W-:Y:S01]  /*7090*/  IADD3 R13, R24, 0xa0, RZ ;  /* 0x000000a0180d7810 */ /* 0x002fe20007ffe0ff */
[----:B------:R-:W1:Y:S03]  /*70a0*/  S2R R14, SR_CgaCtaId ;  /* 0x00000000000e7919 */ /* 0x000e660000008800 */
[----:B-1----:R-:W-:-:S04]  /*70b0*/  PRMT R13, R14, 0x654, R13 ;  /* 0x000006540e0d7816 */ /* 0x002fc8000000000d */
[----:B---3--:R4:W-:Y:S02]  /*70c0*/  SYNCS.ARRIVE.TRANS64.RED.A1T0 RZ, [R13+URZ], RZ ;  /* 0x000000ff0dff79a7 */ /* 0x0089e4000810043f */
[----:B----4-:R-:W-:-:S05]  /*70d0*/  VIADD R13, R20, 0x1 ;  /* 0x00000001140d7836 */ /* 0x010fca0000000000 */
[----:B------:R-:W-:-:S04]  /*70e0*/  ISETP.NE.AND P2, PT, R13, 0x4, PT ;  /* 0x000000040d00780c */ /* 0x000fc80003f45270 */
[----:B------:R-:W-:Y:S02]  /*70f0*/  SEL R14, RZ, 0x1, P2 ;  /* 0x00000001ff0e7807 */ /* 0x000fe40001000000 */
[----:B------:R-:W-:Y:S02]  /*7100*/  SEL R13, R13, RZ, P2 ;  /* 0x000000ff0d0d7207 */ /* 0x000fe40001000000 */
[----:B-----5:R-:W-:-:S05]  /*7110*/  LOP3.LUT R15, R15, R14, RZ, 0x3c, !PT ;  /* 0x0000000e0f0f7212 */ /* 0x020fca00078e3cff */
[----:B------:R1:W-:Y:S04]  /*7120*/  STL [R1+0xb8], R15 ;  /* 0x0000b80f01007387 */ /* 0x0003e80000100800 */
[----:B------:R1:W-:Y:S02]  /*7130*/  STL [R1+0xb4], R13 ;  /* 0x0000b40d01007387 */ /* 0x0003e40000100800 */
.L_x_60:
[----:B------:R-:W-:Y:S05]  /*7140*/  BSYNC B0 ;  /* 0x0000000000007941 */ /* 0x000fea0003800000 */
.L_x_59:
[-C--:B-1----:R-:W-:Y:S01]  /*7150*/  F2FP.F16.E4M3.UNPACK_B R13, R4.reuse ;  /* 0x00000004ff0d723e */ /* 0x082fe200020006ff */
[C---:B------:R-:W-:Y:S01]  /*7160*/  FFMA R211, R16.reuse, R211, R9 ;  /* 0x000000d310d37223 */ /* 0x040fe20000000009 */
[----:B------:R-:W-:Y:S01]  /*7170*/  F2FP.F16.E4M3.UNPACK_B R15, R4.H1 ;  /* 0x00000004ff0f723e */ /* 0x000fe200030006ff */
[C---:B------:R-:W-:Y:S01]  /*7180*/  FFMA R209, R16.reuse, R209, R5 ;  /* 0x000000d110d17223 */ /* 0x040fe20000000005 */
[----:B------:R-:W-:Y:S01]  /*7190*/  F2FP.F16.E4M3.UNPACK_B R21, R6 ;  /* 0x00000006ff15723e */ /* 0x000fe200020006ff */
[----:B------:R-:W-:Y:S02]  /*71a0*/  HADD2.F32 R14, -RZ, R13.H0_H0 ;  /* 0x2000000dff0e7230 */ /* 0x000fe40000004100 */
[C---:B------:R-:W-:Y:S01]  /*71b0*/  FFMA R207, R16.reuse, R207, R9 ;  /* 0x000000cf10cf7223 */ /* 0x040fe20000000009 */
[----:B------:R-:W-:Y:S02]  /*71c0*/  HADD2.F32 R24, -RZ, R15.H0_H0 ;  /* 0x2000000fff187230 */ /* 0x000fe40000004100 */
[----:B------:R-:W-:Y:S01]  /*71d0*/  FFMA R205, R16, R205, R5 ;  /* 0x000000cd10cd7223 */ /* 0x000fe20000000005 */
[----:B------:R-:W-:-:S02]  /*71e0*/  HADD2.F32 R20, -RZ, R13.H1_H1 ;  /* 0x3000000dff147230 */ /* 0x000fc40000004100 */
[----:B------:R-:W-:Y:S01]  /*71f0*/  FFMA R13, R16, R210, R9 ;  /* 0x000000d2100d7223 */ /* 0x000fe20000000009 */
[-C--:B------:R-:W-:Y:S01]  /*7200*/  FFMA R211, R14, R2.reuse, R211 ;  /* 0x000000020ed37223 */ /* 0x080fe200000000d3 */
[-C--:B------:R-:W-:Y:S01]  /*7210*/  FFMA R209, R24, R2.reuse, R209 ;  /* 0x0000000218d17223 */ /* 0x080fe200000000d1 */
[----:B------:R-:W-:Y:S02]  /*7220*/  HADD2.F32 R24, -RZ, R21.H0_H0 ;  /* 0x20000015ff187230 */ /* 0x000fe40000004100 */
[----:B------:R-:W-:Y:S01]  /*7230*/  FFMA R14, R20, R2, R13 ;  /* 0x00000002140e7223 */ /* 0x000fe2000000000d */
[----:B------:R-:W-:Y:S02]  /*7240*/  HADD2.F32 R20, -RZ, R15.H1_H1 ;  /* 0x3000000fff147230 */ /* 0x000fe40000004100 */
[C---:B------:R-:W-:Y:S01]  /*7250*/  FFMA R15, R16.reuse, R206, R9 ;  /* 0x000000ce100f7223 */ /* 0x040fe20000000009 */
[----:B------:R-:W-:Y:S01]  /*7260*/  HADD2.F32 R26, -RZ, R21.H1_H1 ;  /* 0x30000015ff1a7230 */ /* 0x000fe20000004100 */
[----:B------:R-:W-:Y:S01]  /*7270*/  F2FP.F16.E4M3.UNPACK_B R21, R6.H1 ;  /* 0x00000006ff15723e */ /* 0x000fe200030006ff */
[----:B------:R-:W-:Y:S01]  /*7280*/  FFMA R13, R16, R208, R5 ;  /* 0x000000d0100d7223 */ /* 0x000fe20000000005 */
[-C--:B------:R-:W-:Y:S01]  /*7290*/  FFMA R207, R24, R2.reuse, R207 ;  /* 0x0000000218cf7223 */ /* 0x080fe200000000cf */
[----:B------:R-:W-:Y:S01]  /*72a0*/  FFMA R203, R16, R203, R9 ;  /* 0x000000cb10cb7223 */ /* 0x000fe20000000009 */
[----:B------:R-:W-:Y:S01]  /*72b0*/  FFMA R24, R26, R2, R15 ;  /* 0x000000021a187223 */ /* 0x000fe2000000000f */
[----:B------:R-:W-:Y:S01]  /*72c0*/  F2FP.F16.E4M3.UNPACK_B R15, R7 ;  /* 0x00000007ff0f723e */ /* 0x000fe200020006ff */
[----:B------:R-:W-:-:S02]  /*72d0*/  HADD2.F32 R26, -RZ, R21.H0_H0 ;  /* 0x20000015ff1a7230 */ /* 0x000fc40000004100 */
[----:B------:R-:W-:Y:S01]  /*72e0*/  FFMA R20, R20, R2, R13 ;  /* 0x0000000214147223 */ /* 0x000fe2000000000d */
[----:B------:R-:W-:Y:S02]  /*72f0*/  HADD2.F32 R28, -RZ, R21.H1_H1 ;  /* 0x30000015ff1c7230 */ /* 0x000fe40000004100 */
[----:B------:R-:W-:Y:S01]  /*7300*/  FFMA R13, R16, R204, R5 ;  /* 0x000000cc100d7223 */ /* 0x000fe20000000005 */
[--C-:B------:R-:W-:Y:S01]  /*7310*/  HADD2.F32 R30, -RZ, R15.reuse.H0_H0 ;  /* 0x2000000fff1e7230 */ /* 0x100fe20000004100 */
[----:B------:R-:W-:Y:S01]  /*7320*/  F2FP.F16.E4M3.UNPACK_B R21, R7.H1 ;  /* 0x00000007ff15723e */ /* 0x000fe200030006ff */
[-C--:B------:R-:W-:Y:S01]  /*7330*/  FFMA R205, R26, R2.reuse, R205 ;  /* 0x000000021acd7223 */ /* 0x080fe200000000cd */
[----:B------:R-:W-:Y:S01]  /*7340*/  FFMA R26, R28, R2, R13 ;  /* 0x000000021c1a7223 */ /* 0x000fe2000000000d */
[----:B------:R-:W-:Y:S02]  /*7350*/  HADD2.F32 R28, -RZ, R15.H1_H1 ;  /* 0x3000000fff1c7230 */ /* 0x000fe40000004100 */
[----:B------:R-:W-:Y:S01]  /*7360*/  FFMA R13, R16, R202, R9 ;  /* 0x000000ca100d7223 */ /* 0x000fe20000000009 */
[----:B------:R-:W-:Y:S01]  /*7370*/  FFMA R203, R30, R2, R203 ;  /* 0x000000021ecb7223 */ /* 0x000fe200000000cb */
[----:B------:R-:W-:-:S02]  /*7380*/  HADD2.F32 R30, -RZ, R21.H0_H0 ;  /* 0x20000015ff1e7230 */ /* 0x000fc40000004100 */
[C-C-:B------:R-:W-:Y:S01]  /*7390*/  FFMA R201, R16.reuse, R201, R5.reuse ;  /* 0x000000c910c97223 */ /* 0x140fe20000000005 */
[----:B------:R-:W-:Y:S02]  /*73a0*/  HADD2.F32 R32, -RZ, R21.H1_H1 ;  /* 0x30000015ff207230 */ /* 0x000fe40000004100 */
[----:B------:R-:W-:Y:S01]  /*73b0*/  FFMA R15, R16, R200, R5 ;  /* 0x000000c8100f7223 */ /* 0x000fe20000000005 */
[----:B------:R-:W-:Y:S01]  /*73c0*/  F2FP.F16.E4M3.UNPACK_B R21, R10 ;  /* 0x0000000aff15723e */ /* 0x000fe200020006ff */
[----:B------:R-:W-:Y:S01]  /*73d0*/  FFMA R28, R28, R2, R13 ;  /* 0x000000021c1c7223 */ /* 0x000fe2000000000d */
[----:B------:R-:W-:Y:S01]  /*73e0*/  F2FP.F16.E4M3.UNPACK_B R13, R10.H1 ;  /* 0x0000000aff0d723e */ /* 0x000fe200030006ff */
[-C--:B------:R-:W-:Y:S01]  /*73f0*/  FFMA R201, R30, R2.reuse, R201 ;  /* 0x000000021ec97223 */ /* 0x080fe200000000c9 */
[----:B------:R-:W-:Y:S01]  /*7400*/  FFMA R30, R32, R2, R15 ;  /* 0x00000002201e7223 */ /* 0x000fe2000000000f */
[--C-:B------:R-:W-:Y:S02]  /*7410*/  HADD2.F32 R32, -RZ, R21.reuse.H0_H0 ;  /* 0x20000015ff207230 */ /* 0x100fe40000004100 */
[----:B------:R-:W-:Y:S01]  /*7420*/  FFMA R199, R16, R199, R9 ;  /* 0x000000c710c77223 */ /* 0x000fe20000000009 */
[----:B------:R-:W-:-:S02]  /*7430*/  HADD2.F32 R34, -RZ, R21.H1_H1 ;  /* 0x30000015ff227230 */ /* 0x000fc40000004100 */
[C-C-:B------:R-:W-:Y:S01]  /*7440*/  FFMA R197, R16.reuse, R197, R5.reuse ;  /* 0x000000c510c57223 */ /* 0x140fe20000000005 */
[--C-:B------:R-:W-:Y:S02]  /*7450*/  HADD2.F32 R36, -RZ, R13.reuse.H0_H0 ;  /* 0x2000000dff247230 */ /* 0x100fe40000004100 */
[C---:B------:R-:W-:Y:S01]  /*7460*/  FFMA R15, R16.reuse, R196, R5 ;  /* 0x000000c4100f7223 */ /* 0x040fe20000000005 */
[----:B------:R-:W-:Y:S02]  /*7470*/  HADD2.F32 R38, -RZ, R13.H1_H1 ;  /* 0x3000000dff267230 */ /* 0x000fe40000004100 */
[----:B------:R-:W-:Y:S01]  /*7480*/  FFMA R13, R16, R198, R9 ;  /* 0x000000c6100d7223 */ /* 0x000fe20000000009 */
[-C--:B------:R-:W-:Y:S01]  /*7490*/  FFMA R199, R32, R2.reuse, R199 ;  /* 0x0000000220c77223 */ /* 0x080fe200000000c7 */
[-C--:B------:R-:W-:Y:S01]  /*74a0*/  FFMA R197, R36, R2.reuse, R197 ;  /* 0x0000000224c57223 */ /* 0x080fe200000000c5 */
[----:B------:R-:W-:Y:S01]  /*74b0*/  F2FP.SATFINITE.E4M3.F32.PACK_AB_MERGE_C R211, R14, R211, RZ ;  /* 0x000000d30ed3723e */ /* 0x000fe200048070ff */
[-C--:B------:R-:W-:Y:S01]  /*74c0*/  FFMA R32, R34, R2.reuse, R13 ;  /* 0x0000000222207223 */ /* 0x080fe2000000000d */
[----:B------:R-:W-:Y:S01]  /*74d0*/  FFMA R34, R38, R2, R15 ;  /* 0x0000000226227223 */ /* 0x000fe2000000000f */
[----:B------:R-:W-:-:S02]  /*74e0*/  F2FP.SATFINITE.E4M3.F32.PACK_AB_MERGE_C R209, R20, R209, RZ ;  /* 0x000000d114d1723e */ /* 0x000fc400048070ff */
[----:B------:R-:W-:Y:S02]  /*74f0*/  F2FP.SATFINITE.E4M3.F32.PACK_AB_MERGE_C R207, R24, R207, RZ ;  /* 0x000000cf18cf723e */ /* 0x000fe400048070ff */
[----:B------:R-:W-:Y:S02]  /*7500*/  F2FP.SATFINITE.E4M3.F32.PACK_AB_MERGE_C R205, R26, R205, RZ ;  /* 0x000000cd1acd723e */ /* 0x000fe400048070ff */
[----:B------:R-:W-:Y:S02]  /*7510*/  F2FP.SATFINITE.E4M3.F32.PACK_AB_MERGE_C R203, R28, R203, RZ ;  /* 0x000000cb1ccb723e */ /* 0x000fe400048070ff */
[----:B------:R-:W-:Y:S02]  /*7520*/  F2FP.SATFINITE.E4M3.F32.PACK_AB_MERGE_C R201, R30, R201, RZ ;  /* 0x000000c91ec9723e */ /* 0x000fe400048070ff */
[----:B------:R-:W-:Y:S02]  /*7530*/  F2FP.SATFINITE.E4M3.F32.PACK_AB_MERGE_C R199, R32, R199, RZ ;  /* 0x000000c720c7723e */ /* 0x000fe400048070ff */
[----:B------:R-:W-:Y:S01]  /*7540*/  F2FP.SATFINITE.E4M3.F32.PACK_AB_MERGE_C R197, R34, R197, RZ ;  /* 0x000000c522c5723e */ /* 0x000fe200048070ff */
[----:B------:R-:W-:Y:S06]  /*7550*/  @P0 BRA `(.L_x_67) ;  /* 0x0000000000040947 */ /* 0x000fec0003800000 */
[----:B------:R-:W-:-:S04]  /*7560*/  DEPBAR.LE SB0, 0x1 ;  /* 0x000080400000791a */ /* 0x000fc80000000000 */
.L_x_67:
[----:B------:R-:W-:Y:S05]  /*7570*/  WARPSYNC.ALL ;  /* 0x0000000000007948 */ /* 0x000fea0003800000 */
[----:B------:R-:W-:Y:S06]  /*7580*/  BAR.SYNC.DEFER_BLOCKING 0x1, 0x100 ;  /* 0x0044000000007b1d */ /* 0x000fec0000010000 */
        /* <DEDUP_REMOVED lines=19> */
[----:B------:R-:W-:Y:S02]  /*76c0*/  UIADD3 UR4, UR49, 0x5100, URZ ;  /* 0x0000510031047890 */ /* 0x000fe4000fffe03f */
[----:B------:R-:W-:Y:S01]  /*76d0*/  UIADD3.X UR9, URZ, UR59, URZ, UP0, !UPT ;  /* 0x0000003b3f097290 */ /* 0x000fe200087fe43f */
[----:B------:R-:W-:Y:S01]  /*76e0*/  UMOV UR6, UR42 ;  /* 0x0000002a00067c82 */ /* 0x000fe20008000000 */
[----:B------:R-:W-:-:S07]  /*76f0*/  UMOV UR7, UR43 ;  /* 0x0000002b00077c82 */ /* 0x000fce0008000000 */
[----:B------:R1:W-:Y:S02]  /*7700*/  UTMASTG.3D [UR4], [UR8] ;  /* 0x00000004080073b5 */ /* 0x0003e40008010000 */
[----:B-1----:R0:W-:Y:S02]  /*7710*/  UTMACMDFLUSH ;  /* 0x00000000000079b7 */ /* 0x0021e40000000000 */
.L_x_69:
[----:B------:R-:W-:Y:S05]  /*7720*/  BSYNC B0 ;  /* 0x0000000000007941 */ /* 0x000fea0003800000 */
.L_x_68:
[----:B------:R-:W3:Y:S04]  /*7730*/  LDL R20, [R1+0xb4] ;  /* 0x0000b40001147983 */ /* 0x000ee80000100800 */
[----:B------:R-:W4:Y:S01]  /*7740*/  LDL R15, [R1+0xb8] ;  /* 0x0000b800010f7983 */ /* 0x000f220000100800 */
[----:B------:R-:W-:Y:S01]  /*7750*/  BSSY B0, `(.L_x_70) ;  /* 0x0000036000007945 */ /* 0x000fe20003800000 */
[----:B---3--:R-:W-:Y:S01]  /*7760*/  MOV R14, R20 ;  /* 0x00000014000e7202 */ /* 0x008fe20000000f00 */
[----:B----4-:R-:W-:Y:S02]  /*7770*/  IMAD.MOV.U32 R13, RZ, RZ, R15 ;  /* 0x000000ffff0d7224 */ /* 0x010fe400078e000f */
[----:B------:R-:W-:Y:S05]  /*7780*/  @!P1 BRA `(.L_x_71) ;  /* 0x0000000000c89947 */ /* 0x000fea0003800000 */
[----:B------:R-:W-:-:S04]  /*7790*/  MOV R13, UR54 ;  /* 0x00000036000d7c02 */ /* 0x000fc80008000f00 */
[----:B------:R-:W-:-:S13]  /*77a0*/  ISETP.NE.AND P2, PT, R13, 0x3, PT ;  /* 0x000000030d00780c */ /* 0x000fda0003f45270 */
[----:B------:R-:W-:Y:S05]  /*77b0*/  @!P2 BRA `(.L_x_72) ;  /* 0x000000000004a947 */ /* 0x000fea0003800000 */
[----:B------:R-:W-:Y:S01]  /*77c0*/  BPT.TRAP 0x1 ;  /* 0x000000040000795c */ /* 0x000fe20000300000 */
.L_x_72:
[----:B------:R-:W-:Y:S01]  /*77d0*/  LEA R20, R20, UR49, 0x3 ;  /* 0x0000003114147c11 */ /* 0x000fe2000f8e18ff */
[----:B------:R-:W-:Y:S01]  /*77e0*/  BSSY B1, `(.L_x_73) ;  /* 0x0000004000017945 */ /* 0x000fe20003800000 */
[----:B------:R-:W-:-:S04]  /*77f0*/  SHF.L.U32 R13, R15, 0x1f, RZ ;  /* 0x0000001f0f0d7819 */ /* 0x000fc800000006ff */
[----:B------:R-:W1:Y:S02]  /*7800*/  SYNCS.PHASECHK.TRANS64.TRYWAIT P4, [R20+URZ+0x80], R13 ;  /* 0x0000800d140075a7 */ /* 0x000e64000808017f */
[----:B-1----:R-:W-:Y:S05]  /*7810*/  @!P4 BRA `(.L_x_74) ;  /* 0x0000007400c4c947 */ /* 0x002fea0003800000 */
.L_x_242:
[----:B------:R-:W-:Y:S05]  /*7820*/  BSYNC B1 ;  /* 0x0000000000017941 */ /* 0x000fea0003800000 */
.L_x_73:
[----:B------:R-:W-:Y:S04]  /*7830*/  BSSY B1, `(.L_x_75) ;  /* 0x0000012000017945 */ /* 0x000fe80003800000 */
[----:B------:R-:W-:Y:S05]  /*7840*/  @P3 BRA `(.L_x_76) ;  /* 0x0000000000403947 */ /* 0x000fea0003800000 */
[----:B------:R-:W3:Y:S02]  /*7850*/  LDL R14, [R1+0xb4] ;  /* 0x0000b400010e7983 */ /* 0x000ee40000100800 */
[----:B---3--:R-:W-:-:S05]  /*7860*/  IMAD R24, R14, 0x1000, R8 ;  /* 0x000010000e187824 */ /* 0x008fca00078e0208 */
[----:B------:R-:W-:Y:S01]  /*7870*/  IADD3 R4, R24, UR49, RZ ;  /* 0x0000003118047c10 */ /* 0x000fe2000fffe0ff */
[----:B------:R-:W-:Y:S04]  /*7880*/  LDS.U16 R7, [R24+UR49+0x100] ;  /* 0x0001003118077984 */ /* 0x000fe80008000400 */
[----:B------:R-:W-:Y:S01]  /*7890*/  IMAD.IADD R25, R4, 0x1, R11 ;  /* 0x0000000104197824 */ /* 0x000fe200078e020b */
[----:B------:R-:W-:Y:S04]  /*78a0*/  LDS.U16 R6, [R24+UR49+0x208] ;  /* 0x0002083118067984 */ /* 0x000fe80008000400 */
[----:B------:R-:W3:Y:S04]  /*78b0*/  LDS.U16 R4, [R24+UR49+0x200] ;  /* 0x0002003118047984 */ /* 0x000ee80008000400 */
[----:B------:R-:W-:Y:S04]  /*78c0*/  LDS.U16 R10, [R25+0x200] ;  /* 0x00020000190a7984 */ /* 0x000fe80000000400 */
[----:B------:R-:W4:Y:S04]  /*78d0*/  LDS.U16 R15, [R25+0x100] ;  /* 0x00010000190f7984 */ /* 0x000f280000000400 */
[----:B-1----:R-:W1:Y:S04]  /*78e0*/  LDS.U16 R13, [R24+UR49+0x108] ;  /* 0x00010831180d7984 */ /* 0x002e680008000400 */
[----:B------:R-:W-:Y:S04]  /*78f0*/  LDS.U16 R14, [R25+0x208] ;  /* 0x00020800190e7984 */ /* 0x000fe80000000400 */
[----:B------:R-:W5:Y:S01]  /*7900*/  LDS.U16 R21, [R25+0x108] ;  /* 0x0001080019157984 */ /* 0x000f620000000400 */
[----:B---3--:R-:W-:-:S02]  /*7910*/  PRMT R4, R7, 0x5410, R4 ;  /* 0x0000541007047816 */ /* 0x008fc40000000004 */
[----:B----4-:R-:W-:Y:S02]  /*7920*/  PRMT R7, R15, 0x5410, R10 ;  /* 0x000054100f077816 */ /* 0x010fe4000000000a */
[----:B-1----:R-:W-:Y:S02]  /*7930*/  PRMT R6, R13, 0x5410, R6 ;  /* 0x000054100d067816 */ /* 0x002fe40000000006 */
[----:B-----5:R-:W-:-:S07]  /*7940*/  PRMT R10, R21, 0x5410, R14 ;  /* 0x00005410150a7816 */ /* 0x020fce000000000e */
.L_x_76:
[----:B------:R-:W-:Y:S05]  /*7950*/  BSYNC B1 ;  /* 0x0000000000017941 */ /* 0x000fea0003800000 */
.L_x_75:
        /* <DEDUP_REMOVED lines=8> */
.L_x_77:
[----:B------:R-:W4:Y:S04]  /*79e0*/  LDL.LU R21, [R1+0xb4] ;  /* 0x0000b40001157983 */ /* 0x000f280000300800 */
[----:B------:R-:W5:Y:S01]  /*79f0*/  LDL.LU R15, [R1+0xb8] ;  /* 0x0000b800010f7983 */ /* 0x000f620000300800 */
[----:B-1----:R-:W-:Y:S01]  /*7a00*/  IADD3 R13, R20, 0xa0, RZ ;  /* 0x000000a0140d7810 */ /* 0x002fe20007ffe0ff */
[----:B------:R-:W1:Y:S03]  /*7a10*/  S2R R14, SR_CgaCtaId ;  /* 0x00000000000e7919 */ /* 0x000e660000008800 */
[----:B-1----:R-:W-:-:S04]  /*7a20*/  PRMT R13, R14, 0x654, R13 ;  /* 0x000006540e0d7816 */ /* 0x002fc8000000000d */
[----:B---3--:R1:W-:Y:S01]  /*7a30*/  SYNCS.ARRIVE.TRANS64.RED.A1T0 RZ, [R13+URZ], RZ ;  /* 0x000000ff0dff79a7 */ /* 0x0083e2000810043f */
[----:B----4-:R-:W-:-:S05]  /*7a40*/  VIADD R14, R21, 0x1 ;  /* 0x00000001150e7836 */ /* 0x010fca0000000000 */
[----:B------:R-:W-:-:S04]  /*7a50*/  ISETP.NE.AND P2, PT, R14, 0x4, PT ;  /* 0x000000040e00780c */ /* 0x000fc80003f45270 */
[----:B-1----:R-:W-:Y:S02]  /*7a60*/  SEL R13, RZ, 0x1, P2 ;  /* 0x00000001ff0d7807 */ /* 0x002fe40001000000 */
[----:B------:R-:W-:Y:S02]  /*7a70*/  SEL R14, R14, RZ, P2 ;  /* 0x000000ff0e0e7207 */ /* 0x000fe40001000000 */
[----:B-----5:R-:W-:-:S03]  /*7a80*/  LOP3.LUT R13, R15, R13, RZ, 0x3c, !PT ;  /* 0x0000000d0f0d7212 */ /* 0x020fc600078e3cff */
[----:B------:R1:W-:Y:S04]  /*7a90*/  STL [R1+0xb4], R14 ;  /* 0x0000b40e01007387 */ /* 0x0003e80000100800 */
[----:B------:R1:W-:Y:S02]  /*7aa0*/  STL [R1+0xb8], R13 ;  /* 0x0000b80d01007387 */ /* 0x0003e40000100800 */
.L_x_71:
[----:B------:R-:W-:Y:S05]  /*7ab0*/  BSYNC B0 ;  /* 0x0000000000007941 */ /* 0x000fea0003800000 */
.L_x_70:
[-C--:B------:R-:W-:Y:S01]  /*7ac0*/  F2FP.F16.E4M3.UNPACK_B R15, R4.reuse ;  /* 0x00000004ff0f723e */ /* 0x080fe200020006ff */
        /* <DEDUP_REMOVED lines=65> */
.L_x_78:
        /* <DEDUP_REMOVED lines=16> */
[----:B----4-:R-:W4:Y:S02]  /*7fe0*/  FENCE.VIEW.ASYNC.S ;  /* 0x00000000000073c6 */ /* 0x010f240000000000 */
[----:B----4-:R-:W-:Y:S06]  /*7ff0*/  BAR.SYNC.DEFER_BLOCKING 0x1, 0x100 ;  /* 0x0044000000007b1d */ /* 0x010fec0000010000 */
[----:B---3--:R-:W-:Y:S05]  /*8000*/  @P0 BRA `(.L_x_80) ;  /* 0x0000000000200947 */ /* 0x008fea0003800000 */
[----:B------:R-:W-:Y:S02]  /*8010*/  UIADD3 UR8, UP0, UR58, 0x4f0, URZ ;  /* 0x000004f03a087890 */ /* 0x000fe4000ff1e03f */
[----:B------:R-:W-:Y:S02]  /*8020*/  UIADD3 UR5, UR41, 0x40, URZ ;  /* 0x0000004029057890 */ /* 0x000fe4000fffe03f */
[----:B------:R-:W-:Y:S02]  /*8030*/  UIADD3 UR4, UR49, 0x4100, URZ ;  /* 0x0000410031047890 */ /* 0x000fe4000fffe03f */
[----:B------:R-:W-:Y:S01]  /*8040*/  UIADD3.X UR9, URZ, UR59, URZ, UP0, !UPT ;  /* 0x0000003b3f097290 */ /* 0x000fe200087fe43f */
[----:B------:R-:W-:Y:S01]  /*8050*/  UMOV UR6, UR42 ;  /* 0x0000002a00067c82 */ /* 0x000fe20008000000 */
[----:B------:R-:W-:-:S07]  /*8060*/  UMOV UR7, UR43 ;  /* 0x0000002b00077c82 */ /* 0x000fce0008000000 */
[----:B------:R3:W-:Y:S02]  /*8070*/  UTMASTG.3D [UR4], [UR8] ;  /* 0x00000004080073b5 */ /* 0x0007e40008010000 */
[----:B---3--:R0:W-:Y:S02]  /*8080*/  UTMACMDFLUSH ;  /* 0x00000000000079b7 */ /* 0x0081e40000000000 */
.L_x_80:
[----:B------:R-:W-:Y:S05]  /*8090*/  BSYNC B0 ;  /* 0x0000000000007941 */ /* 0x000fea0003800000 */
.L_x_79:
[----:B------:R-:W-:Y:S04]  /*80a0*/  BSSY B0, `(.L_x_81) ;  /* 0x000003c000007945 */ /* 0x000fe80003800000 */
[----:B------:R-:W-:Y:S05]  /*80b0*/  @!P1 BRA `(.L_x_82) ;  /* 0x0000000000e89947 */ /* 0x000fea0003800000 */
[----:B------:R-:W-:-:S04]  /*80c0*/  MOV R15, UR54 ;  /* 0x00000036000f7c02 */ /* 0x000fc80008000f00 */
[----:B------:R-:W-:-:S13]  /*80d0*/  ISETP.NE.AND P2, PT, R15, 0x3, PT ;  /* 0x000000030f00780c */ /* 0x000fda0003f45270 */
[----:B------:R-:W-:Y:S05]  /*80e0*/  @!P2 BRA `(.L_x_83) ;  /* 0x000000000004a947 */ /* 0x000fea0003800000 */
[----:B------:R-:W-:Y:S01]  /*80f0*/  BPT.TRAP 0x1 ;  /* 0x000000040000795c */ /* 0x000fe20000300000 */
.L_x_83:
[----:B------:R-:W3:Y:S04]  /*8100*/  LDL R20, [R1+0xb8] ;  /* 0x0000b80001147983 */ /* 0x000ee80000100800 */
[----:B------:R-:W4:Y:S01]  /*8110*/  LDL R15, [R1+0xb4] ;  /* 0x0000b400010f7983 */ /* 0x000f220000100800 */
[----:B------:R-:W-:Y:S01]  /*8120*/  BSSY B1, `(.L_x_84) ;  /* 0x0000005000017945 */ /* 0x000fe20003800000 */
[----:B---3--:R-:W-:Y:S02]  /*8130*/  SHF.L.U32 R20, R20, 0x1f, RZ ;  /* 0x0000001f14147819 */ /* 0x008fe400000006ff */
[----:B----4-:R-:W-:-:S04]  /*8140*/  LEA R15, R15, UR49, 0x3 ;  /* 0x000000310f0f7c11 */ /* 0x010fc8000f8e18ff */
[----:B------:R-:W3:Y:S02]  /*8150*/  SYNCS.PHASECHK.TRANS64.TRYWAIT P4, [R15+URZ+0x80], R20 ;  /* 0x000080140f0075a7 */ /* 0x000ee4000808017f */
[----:B---3--:R-:W-:Y:S05]  /*8160*/  @!P4 BRA `(.L_x_85) ;  /* 0x0000006c0084c947 */ /* 0x008fea0003800000 */
.L_x_243:
[----:B------:R-:W-:Y:S05]  /*8170*/  BSYNC B1 ;  /* 0x0000000000017941 */ /* 0x000fea0003800000 */
.L_x_84:
[----:B------:R-:W-:Y:S04]  /*8180*/  BSSY B1, `(.L_x_86) ;  /* 0x0000012000017945 */ /* 0x000fe80003800000 */
[----:B------:R-:W-:Y:S05]  /*8190*/  @P3 BRA `(.L_x_87) ;  /* 0x0000000000403947 */ /* 0x000fea0003800000 */
[----:B------:R-:W4:Y:S02]  /*81a0*/  LDL R21, [R1+0xb4] ;  /* 0x0000b40001157983 */ /* 0x000f240000100800 */
[----:B----4-:R-:W-:-:S05]  /*81b0*/  IMAD R24, R21, 0x1000, R8 ;  /* 0x0000100015187824 */ /* 0x010fca00078e0208 */
[----:B------:R-:W-:Y:S01]  /*81c0*/  IADD3 R4, R24, UR49, RZ ;  /* 0x0000003118047c10 */ /* 0x000fe2000fffe0ff */
[----:B------:R-:W-:Y:S04]  /*81d0*/  LDS.U16 R7, [R24+UR49+0x100] ;  /* 0x0001003118077984 */ /* 0x000fe80008000400 */
[----:B------:R-:W-:Y:S01]  /*81e0*/  IMAD.IADD R26, R4, 0x1, R11 ;  /* 0x00000001041a7824 */ /* 0x000fe200078e020b */
[----:B------:R-:W-:Y:S04]  /*81f0*/  LDS.U16 R6, [R24+UR49+0x208] ;  /* 0x0002083118067984 */ /* 0x000fe80008000400 */
[----:B------:R-:W4:Y:S04]  /*8200*/  LDS.U16 R4, [R24+UR49+0x200] ;  /* 0x0002003118047984 */ /* 0x000f280008000400 */
[----:B------:R-:W-:Y:S04]  /*8210*/  LDS.U16 R10, [R26+0x200] ;  /* 0x000200001a0a7984 */ /* 0x000fe80000000400 */
[----:B------:R-:W5:Y:S04]  /*8220*/  LDS.U16 R21, [R26+0x100] ;  /* 0x000100001a157984 */ /* 0x000f680000000400 */
[----:B---3--:R-:W3:Y:S04]  /*8230*/  LDS.U16 R15, [R24+UR49+0x108] ;  /* 0x00010831180f7984 */ /* 0x008ee80008000400 */
[----:B------:R-:W-:Y:S04]  /*8240*/  LDS.U16 R20, [R26+0x208] ;  /* 0x000208001a147984 */ /* 0x000fe80000000400 */
[----:B------:R-:W1:Y:S01]  /*8250*/  LDS.U16 R25, [R26+0x108] ;  /* 0x000108001a197984 */ /* 0x000e620000000400 */
[----:B----4-:R-:W-:-:S02]  /*8260*/  PRMT R4, R7, 0x5410, R4 ;  /* 0x0000541007047816 */ /* 0x010fc40000000004 */
[----:B-----5:R-:W-:Y:S02]  /*8270*/  PRMT R7, R21, 0x5410, R10 ;  /* 0x0000541015077816 */ /* 0x020fe4000000000a */
[----:B---3--:R-:W-:Y:S02]  /*8280*/  PRMT R6, R15, 0x5410, R6 ;  /* 0x000054100f067816 */ /* 0x008fe40000000006 */
[----:B-1----:R-:W-:-:S07]  /*8290*/  PRMT R10, R25, 0x5410, R20 ;  /* 0x00005410190a7816 */ /* 0x002fce0000000014 */
.L_x_87:
[----:B------:R-:W-:Y:S05]  /*82a0*/  BSYNC B1 ;  /* 0x0000000000017941 */ /* 0x000fea0003800000 */
.L_x_86:
[----:B------:R-:W-:Y:S01]  /*82b0*/  @!PT LDS RZ, [RZ] ;  /* 0x00000000fffff984 */ /* 0x000fe20000000800 */
[----:B------:R-:W-:Y:S01]  /*82c0*/  @!PT LDS RZ, [RZ] ;  /* 0x00000000fffff984 */ /* 0x000fe20000000800 */
[----:B------:R-:W-:Y:S01]  /*82d0*/  @!PT LDS RZ, [RZ] ;  /* 0x00000000fffff984 */ /* 0x000fe20000000800 */
[----:B------:R-:W-:Y:S01]  /*82e0*/  @!PT LDS RZ, [RZ] ;  /* 0x00000000fffff984 */ /* 0x000fe20000000800 */
[----:B------:R4:W-:Y:S06]  /*82f0*/  MEMBAR.ALL.CTA ;  /* 0x0000000000007992 */ /* 0x0009ec0000008000 */
[----:B----4-:R-:W4:Y:S01]  /*8300*/  FENCE.VIEW.ASYNC.S ;  /* 0x00000000000073c6 */ /* 0x010f220000000000 */
[----:B------:R-:W-:Y:S05]  /*8310*/  @!P2 BRA `(.L_x_88) ;  /* 0x000000000004a947 */ /* 0x000fea0003800000 */
[----:B------:R-:W-:Y:S01]  /*8320*/  BPT.TRAP 0x1 ;  /* 0x000000040000795c */ /* 0x000fe20000300000 */
.L_x_88:
[----:B------:R-:W5:Y:S04]  /*8330*/  LDL.LU R21, [R1+0xb4] ;  /* 0x0000b40001157983 */ /* 0x000f680000300800 */
[----:B------:R-:W2:Y:S01]  /*8340*/  LDL.LU R24, [R1+0xb8] ;  /* 0x0000b80001187983 */ /* 0x000ea20000300800 */
[C---:B---3--:R-:W-:Y:S01]  /*8350*/  LEA R15, R14.reuse, UR49, 0x3 ;  /* 0x000000310e0f7c11 */ /* 0x048fe2000f8e18ff */
[----:B-1----:R-:W-:Y:S01]  /*8360*/  VIADD R14, R14, 0x1 ;  /* 0x000000010e0e7836 */ /* 0x002fe20000000000 */
[----:B------:R-:W1:Y:S02]  /*8370*/  S2R R20, SR_CgaCtaId ;  /* 0x0000000000147919 */ /* 0x000e640000008800 */
[----:B------:R-:W-:Y:S02]  /*8380*/  IADD3 R15, R15, 0xa0, RZ ;  /* 0x000000a00f0f7810 */ /* 0x000fe40007ffe0ff */
[----:B------:R-:W-:-:S04]  /*8390*/  ISETP.NE.AND P2, PT, R14, 0x4, PT ;  /* 0x000000040e00780c */ /* 0x000fc80003f45270 */
[----:B------:R-:W-:Y:S02]  /*83a0*/  SEL R14, R14, RZ, P2 ;  /* 0x000000ff0e0e7207 */ /* 0x000fe40001000000 */
[----:B-1----:R-:W-:Y:S02]  /*83b0*/  PRMT R15, R20, 0x654, R15 ;  /* 0x00000654140f7816 */ /* 0x002fe4000000000f */
[----:B------:R-:W-:Y:S02]  /*83c0*/  SEL R20, RZ, 0x1, P2 ;  /* 0x00000001ff147807 */ /* 0x000fe40001000000 */
[----:B----4-:R5:W-:Y:S02]  /*83d0*/  SYNCS.ARRIVE.TRANS64.RED.A1T0 RZ, [R15+URZ], RZ ;  /* 0x000000ff0fff79a7 */ /* 0x010be4000810043f */
[----:B------:R-:W-:Y:S02]  /*83e0*/  LOP3.LUT R13, R13, R20, RZ, 0x3c, !PT ;  /* 0x000000140d0d7212 */ /* 0x000fe400078e3cff */
[----:B-----5:R-:W-:-:S04]  /*83f0*/  IADD3 R15, R21, 0x1, RZ ;  /* 0x00000001150f7810 */ /* 0x020fc80007ffe0ff */
[----:B------:R-:W-:-:S04]  /*8400*/  ISETP.NE.AND P4, PT, R15, 0x4, PT ;  /* 0x000000040f00780c */ /* 0x000fc80003f85270 */
[----:B------:R-:W-:Y:S02]  /*8410*/  SEL R21, RZ, 0x1, P4 ;  /* 0x00000001ff157807 */ /* 0x000fe40002000000 */
[----:B------:R-:W-:Y:S02]  /*8420*/  SEL R15, R15, RZ, P4 ;  /* 0x000000ff0f0f7207 */ /* 0x000fe40002000000 */
[----:B--2---:R-:W-:-:S03]  /*8430*/  LOP3.LUT R24, R24, R21, RZ, 0x3c, !PT ;  /* 0x0000001518187212 */ /* 0x004fc600078e3cff */
[----:B------:R3:W-:Y:S04]  /*8440*/  STL [R1+0xb4], R15 ;  /* 0x0000b40f01007387 */ /* 0x0007e80000100800 */
[----:B------:R3:W-:Y:S02]  /*8450*/  STL [R1+0xb8], R24 ;  /* 0x0000b81801007387 */ /* 0x0007e40000100800 */
.L_x_82:
[----:B------:R-:W-:Y:S05]  /*8460*/  BSYNC B0 ;  /* 0x0000000000007941 */ /* 0x000fea0003800000 */
.L_x_81:
[-C--:B---3--:R-:W-:Y:S01]  /*8470*/  F2FP.F16.E4M3.UNPACK_B R15, R4.reuse ;  /* 0x00000004ff0f723e */ /* 0x088fe200020006ff */
        /* <DEDUP_REMOVED lines=65> */
.L_x_89:
        /* <DEDUP_REMOVED lines=27> */
.L_x_91:
[----:B------:R-:W-:Y:S05]  /*8a40*/  BSYNC B0 ;  /* 0x0000000000007941 */ /* 0x000fea0003800000 */
.L_x_90:
[----:B------:R-:W-:Y:S04]  /*8a50*/  BSSY B0, `(.L_x_92) ;  /* 0x000003c000007945 */ /* 0x000fe80003800000 */
[----:B------:R-:W-:Y:S05]  /*8a60*/  @!P1 BRA `(.L_x_93) ;  /* 0x0000000000e89947 */ /* 0x000fea0003800000 */
[----:B------:R-:W-:-:S05]  /*8a70*/  IMAD.U32 R15, RZ, RZ, UR54 ;  /* 0x00000036ff0f7e24 */ /* 0x000fca000f8e00ff */
[----:B------:R-:W-:-:S13]  /*8a80*/  ISETP.NE.AND P2, PT, R15, 0x3, PT ;  /* 0x000000030f00780c */ /* 0x000fda0003f45270 */
[----:B------:R-:W-:Y:S05]  /*8a90*/  @!P2 BRA `(.L_x_94) ;  /* 0x000000000004a947 */ /* 0x000fea0003800000 */
[----:B------:R-:W-:Y:S01]  /*8aa0*/  BPT.TRAP 0x1 ;  /* 0x000000040000795c */ /* 0x000fe20000300000 */
.L_x_94:
[----:B------:R-:W3:Y:S04]  /*8ab0*/  LDL R20, [R1+0xb8] ;  /* 0x0000b80001147983 */ /* 0x000ee80000100800 */
[----:B------:R-:W4:Y:S01]  /*8ac0*/  LDL R15, [R1+0xb4] ;  /* 0x0000b400010f7983 */ /* 0x000f220000100800 */
[----:B------:R-:W-:Y:S01]  /*8ad0*/  BSSY B1, `(.L_x_95) ;  /* 0x0000005000017945 */ /* 0x000fe20003800000 */
[----:B---3--:R-:W-:Y:S02]  /*8ae0*/  SHF.L.U32 R20, R20, 0x1f, RZ ;  /* 0x0000001f14147819 */ /* 0x008fe400000006ff */
[----:B----4-:R-:W-:-:S04]  /*8af0*/  LEA R15, R15, UR49, 0x3 ;  /* 0x000000310f0f7c11 */ /* 0x010fc8000f8e18ff */
[----:B------:R-:W3:Y:S02]  /*8b00*/  SYNCS.PHASECHK.TRANS64.TRYWAIT P4, [R15+URZ+0x80], R20 ;  /* 0x000080140f0075a7 */ /* 0x000ee4000808017f */
[----:B---3--:R-:W-:Y:S05]  /*8b10*/  @!P4 BRA `(.L_x_96) ;  /* 0x00000064002cc947 */ /* 0x008fea0003800000 */
.L_x_244:
[----:B------:R-:W-:Y:S05]  /*8b20*/  BSYNC B1 ;  /* 0x0000000000017941 */ /* 0x000fea0003800000 */
.L_x_95:
[----:B------:R-:W-:Y:S04]  /*8b30*/  BSSY B1, `(.L_x_97) ;  /* 0x0000012000017945 */ /* 0x000fe80003800000 */
[----:B------:R-:W-:Y:S05]  /*8b40*/  @P3 BRA `(.L_x_98) ;  /* 0x0000000000403947 */ /* 0x000fea0003800000 */
[----:B------:R-:W4:Y:S02]  /*8b50*/  LDL R21, [R1+0xb4] ;  /* 0x0000b40001157983 */ /* 0x000f240000100800 */
[----:B----4-:R-:W-:-:S05]  /*8b60*/  LEA R24, R21, R8, 0xc ;  /* 0x0000000815187211 */ /* 0x010fca00078e60ff */
[----:B------:R-:W-:Y:S01]  /*8b70*/  VIADD R4, R24, UR49 ;  /* 0x0000003118047c36 */ /* 0x000fe20008000000 */
[----:B------:R-:W-:Y:S04]  /*8b80*/  LDS.U16 R7, [R24+UR49+0x100] ;  /* 0x0001003118077984 */ /* 0x000fe80008000400 */
[----:B------:R-:W-:Y:S01]  /*8b90*/  IADD3 R26, R4, R11, RZ ;  /* 0x0000000b041a7210 */ /* 0x000fe20007ffe0ff */
        /* <DEDUP_REMOVED lines=11> */
.L_x_98:
[----:B------:R-:W-:Y:S05]  /*8c50*/  BSYNC B1 ;  /* 0x0000000000017941 */ /* 0x000fea0003800000 */
.L_x_97:
        /* <DEDUP_REMOVED lines=8> */
.L_x_99:
[----:B------:R-:W5:Y:S04]  /*8ce0*/  LDL.LU R21, [R1+0xb4] ;  /* 0x0000b40001157983 */ /* 0x000f680000300800 */
[----:B------:R-:W2:Y:S01]  /*8cf0*/  LDL.LU R24, [R1+0xb8] ;  /* 0x0000b80001187983 */ /* 0x000ea20000300800 */
[C---:B---3--:R-:W-:Y:S02]  /*8d00*/  LEA R15, R14.reuse, UR49, 0x3 ;  /* 0x000000310e0f7c11 */ /* 0x048fe4000f8e18ff */
[----:B-1----:R-:W-:Y:S01]  /*8d10*/  IADD3 R14, R14, 0x1, RZ ;  /* 0x000000010e0e7810 */ /* 0x002fe20007ffe0ff */
[----:B------:R-:W1:Y:S02]  /*8d20*/  S2R R20, SR_CgaCtaId ;  /* 0x0000000000147919 */ /* 0x000e640000008800 */
[----:B------:R-:W-:Y:S01]  /*8d30*/  VIADD R15, R15, 0xa0 ;  /* 0x000000a00f0f7836 */ /* 0x000fe20000000000 */
[----:B------:R-:W-:-:S04]  /*8d40*/  ISETP.NE.AND P2, PT, R14, 0x4, PT ;  /* 0x000000040e00780c */ /* 0x000fc80003f45270 */
[----:B------:R-:W-:Y:S02]  /*8d50*/  SEL R14, R14, RZ, P2 ;  /* 0x000000ff0e0e7207 */ /* 0x000fe40001000000 */
[----:B-1----:R-:W-:Y:S02]  /*8d60*/  PRMT R15, R20, 0x654, R15 ;  /* 0x00000654140f7816 */ /* 0x002fe4000000000f */
[----:B------:R-:W-:Y:S02]  /*8d70*/  SEL R20, RZ, 0x1, P2 ;  /* 0x00000001ff147807 */ /* 0x000fe40001000000 */
[----:B----4-:R5:W-:Y:S02]  /*8d80*/  SYNCS.ARRIVE.TRANS64.RED.A1T0 RZ, [R15+URZ], RZ ;  /* 0x000000ff0fff79a7 */ /* 0x010be4000810043f */
[----:B------:R-:W-:Y:S01]  /*8d90*/  LOP3.LUT R13, R13, R20, RZ, 0x3c, !PT ;  /* 0x000000140d0d7212 */ /* 0x000fe200078e3cff */
[----:B-----5:R-:W-:-:S05]  /*8da0*/  VIADD R15, R21, 0x1 ;  /* 0x00000001150f7836 */ /* 0x020fca0000000000 */
[----:B------:R-:W-:-:S04]  /*8db0*/  ISETP.NE.AND P4, PT, R15, 0x4, PT ;  /* 0x000000040f00780c */ /* 0x000fc80003f85270 */
[----:B------:R-:W-:Y:S02]  /*8dc0*/  SEL R21, RZ, 0x1, P4 ;  /* 0x00000001ff157807 */ /* 0x000fe40002000000 */
[----:B------:R-:W-:Y:S02]  /*8dd0*/  SEL R15, R15, RZ, P4 ;  /* 0x000000ff0f0f7207 */ /* 0x000fe40002000000 */
[----:B--2---:R-:W-:-:S03]  /*8de0*/  LOP3.LUT R24, R24, R21, RZ, 0x3c, !PT ;  /* 0x0000001518187212 */ /* 0x004fc600078e3cff */
[----:B------:R3:W-:Y:S04]  /*8df0*/  STL [R1+0xb4], R15 ;  /* 0x0000b40f01007387 */ /* 0x0007e80000100800 */
[----:B------:R3:W-:Y:S02]  /*8e00*/  STL [R1+0xb8], R24 ;  /* 0x0000b81801007387 */ /* 0x0007e40000100800 */
.L_x_93:
[----:B------:R-:W-:Y:S05]  /*8e10*/  BSYNC B0 ;  /* 0x0000000000007941 */ /* 0x000fea0003800000 */
.L_x_92:
        /* <DEDUP_REMOVED lines=28> */
[--C-:B------:R-:W-:Y:S02]  /*8fe0*/  HADD2.F32 R32, -RZ, R21.reuse.H0_H0 ;  /* 0x20000015ff207230 */ /* 0x100fe40000004100 */
[-C--:B------:R-:W-:Y:S01]  /*8ff0*/  FFMA R157, R28, R2.reuse, R157 ;  /* 0x000000021c9d7223 */ /* 0x080fe2000000009d */
[----:B------:R-:W-:Y:S01]  /*9000*/  F2FP.F16.E4M3.UNPACK_B R25, R7.H1 ;  /* 0x00000007ff19723e */ /* 0x000fe200030006ff */
[----:B------:R-:W-:Y:S01]  /*9010*/  FFMA R28, R30, R2, R15 ;  /* 0x000000021e1c7223 */ /* 0x000fe2000000000f */
[----:B------:R-:W-:Y:S02]  /*9020*/  HADD2.F32 R30, -RZ, R21.H1_H1 ;  /* 0x30000015ff1e7230 */ /* 0x000fe40000004100 */
[----:B------:R-:W-:Y:S01]  /*9030*/  FFMA R15, R16, R154, R9 ;  /* 0x0000009a100f7223 */ /* 0x000fe20000000009 */
[----:B------:R-:W-:Y:S01]  /*9040*/  FFMA R155, R32, R2, R155 ;  /* 0x00000002209b7223 */ /* 0x000fe2000000009b */
[----:B------:R-:W-:-:S02]  /*9050*/  HADD2.F32 R32, -RZ, R25.H0_H0 ;  /* 0x20000019ff207230 */ /* 0x000fc40000004100 */
[----:B------:R-:W-:Y:S01]  /*9060*/  FFMA R153, R16, R153, R5 ;  /* 0x0000009910997223 */ /* 0x000fe20000000005 */
[----:B------:R-:W-:Y:S02]  /*9070*/  HADD2.F32 R34, -RZ, R25.H1_H1 ;  /* 0x30000019ff227230 */ /* 0x000fe40000004100 */
[----:B------:R-:W-:Y:S01]  /*9080*/  FFMA R30, R30, R2, R15 ;  /* 0x000000021e1e7223 */ /* 0x000fe2000000000f */
[----:B------:R-:W-:Y:S01]  /*9090*/  FFMA R21, R16, R152, R5 ;  /* 0x0000009810157223 */ /* 0x000fe20000000005 */
[----:B------:R-:W-:Y:S01]  /*90a0*/  F2FP.F16.E4M3.UNPACK_B R25, R10 ;  /* 0x0000000aff19723e */ /* 0x000fe200020006ff */
[----:B------:R-:W-:Y:S01]  /*90b0*/  FFMA R153, R32, R2, R153 ;  /* 0x0000000220997223 */ /* 0x000fe20000000099 */
[----:B------:R-:W-:Y:S01]  /*90c0*/  F2FP.F16.E4M3.UNPACK_B R15, R10.H1 ;  /* 0x0000000aff0f723e */ /* 0x000fe200030006ff */
[----:B------:R-:W-:Y:S01]  /*90d0*/  FFMA R32, R34, R2, R21 ;  /* 0x0000000222207223 */ /* 0x000fe20000000015 */
[----:B------:R-:W-:Y:S01]  /*90e0*/  FFMA R23, R16, R23, R9 ;  /* 0x0000001710177223 */ /* 0x000fe20000000009 */
[----:B------:R-:W-:-:S02]  /*90f0*/  HADD2.F32 R34, -RZ, R25.H0_H0 ;  /* 0x20000019ff227230 */ /* 0x000fc40000004100 */
[C-C-:B------:R-:W-:Y:S01]  /*9100*/  FFMA R19, R16.reuse, R19, R5.reuse ;  /* 0x0000001310137223 */ /* 0x140fe20000000005 */
[----:B------:R-:W-:Y:S02]  /*9110*/  HADD2.F32 R36, -RZ, R25.H1_H1 ;  /* 0x30000019ff247230 */ /* 0x000fe40000004100 */
[----:B------:R-:W-:Y:S01]  /*9120*/  FFMA R21, R16, R18, R5 ;  /* 0x0000001210157223 */ /* 0x000fe20000000005 */
[--C-:B------:R-:W-:Y:S02]  /*9130*/  HADD2.F32 R38, -RZ, R15.reuse.H0_H0 ;  /* 0x2000000fff267230 */ /* 0x100fe40000004100 */
[----:B------:R-:W-:Y:S01]  /*9140*/  FFMA R23, R34, R2, R23 ;  /* 0x0000000222177223 */ /* 0x000fe20000000017 */
[----:B------:R-:W-:Y:S02]  /*9150*/  HADD2.F32 R40, -RZ, R15.H1_H1 ;  /* 0x3000000fff287230 */ /* 0x000fe40000004100 */
[----:B------:R-:W-:Y:S01]  /*9160*/  FFMA R15, R16, R22, R9 ;  /* 0x00000016100f7223 */ /* 0x000fe20000000009 */
[----:B------:R-:W-:Y:S01]  /*9170*/  F2FP.SATFINITE.E4M3.F32.PACK_AB_MERGE_C R163, R20, R163, RZ ;  /* 0x000000a314a3723e */ /* 0x000fe200048070ff */
        /* <DEDUP_REMOVED lines=9> */
[----:B------:R-:W-:Y:S01]  /*9210*/  F2FP.SATFINITE.E4M3.F32.PACK_AB_MERGE_C R19, R22, R19, RZ ;  /* 0x000000131613723e */ /* 0x000fe200048070ff */
[----:B------:R-:W-:Y:S06]  /*9220*/  @P0 BRA `(.L_x_100) ;  /* 0x0000000000040947 */ /* 0x000fec0003800000 */
[----:B------:R-:W-:-:S04]  /*9230*/  DEPBAR.LE SB0, 0x1 ;  /* 0x000080400000791a */ /* 0x000fc80000000000 */
.L_x_100:
        /* <DEDUP_REMOVED lines=27> */
.L_x_102:
[----:B------:R-:W-:Y:S05]  /*93f0*/  BSYNC B0 ;  /* 0x0000000000007941 */ /* 0x000fea0003800000 */
.L_x_101:
[----:B------:R-:W-:Y:S04]  /*9400*/  BSSY B0, `(.L_x_103) ;  /* 0x000003c000007945 */ /* 0x000fe80003800000 */
[----:B------:R-:W-:Y:S05]  /*9410*/  @!P1 BRA `(.L_x_104) ;  /* 0x0000000000e89947 */ /* 0x000fea0003800000 */
[----:B------:R-:W-:-:S04]  /*9420*/  MOV R15, UR54 ;  /* 0x00000036000f7c02 */ /* 0x000fc80008000f00 */
[----:B------:R-:W-:-:S13]  /*9430*/  ISETP.NE.AND P2, PT, R15, 0x3, PT ;  /* 0x000000030f00780c */ /* 0x000fda0003f45270 */
[----:B------:R-:W-:Y:S05]  /*9440*/  @!P2 BRA `(.L_x_105) ;  /* 0x000000000004a947 */ /* 0x000fea0003800000 */
[----:B------:R-:W-:Y:S01]  /*9450*/  BPT.TRAP 0x1 ;  /* 0x000000040000795c */ /* 0x000fe20000300000 */
.L_x_105:
[----:B------:R-:W3:Y:S04]  /*9460*/  LDL R18, [R1+0xb8] ;  /* 0x0000b80001127983 */ /* 0x000ee80000100800 */
[----:B------:R-:W4:Y:S01]  /*9470*/  LDL R15, [R1+0xb4] ;  /* 0x0000b400010f7983 */ /* 0x000f220000100800 */
[----:B------:R-:W-:Y:S01]  /*9480*/  BSSY B1, `(.L_x_106) ;  /* 0x0000005000017945 */ /* 0x000fe20003800000 */
[----:B---3--:R-:W-:Y:S02]  /*9490*/  SHF.L.U32 R18, R18, 0x1f, RZ ;  /* 0x0000001f12127819 */ /* 0x008fe400000006ff */
[----:B----4-:R-:W-:-:S04]  /*94a0*/  LEA R15, R15, UR49, 0x3 ;  /* 0x000000310f0f7c11 */ /* 0x010fc8000f8e18ff */
[----:B------:R-:W3:Y:S02]  /*94b0*/  SYNCS.PHASECHK.TRANS64.TRYWAIT P4, [R15+URZ+0x80], R18 ;  /* 0x000080120f0075a7 */ /* 0x000ee4000808017f */
[----:B---3--:R-:W-:Y:S05]  /*94c0*/  @!P4 BRA `(.L_x_107) ;  /* 0x0000005800d4c947 */ /* 0x008fea0003800000 */
.L_x_245:
[----:B------:R-:W-:Y:S05]  /*94d0*/  BSYNC B1 ;  /* 0x0000000000017941 */ /* 0x000fea0003800000 */
.L_x_106:
        /* <DEDUP_REMOVED lines=18> */
.L_x_109:
[----:B------:R-:W-:Y:S05]  /*9600*/  BSYNC B1 ;  /* 0x0000000000017941 */ /* 0x000fea0003800000 */
.L_x_108:
        /* <DEDUP_REMOVED lines=8> */
.L_x_110:
        /* <DEDUP_REMOVED lines=19> */
.L_x_104:
[----:B------:R-:W-:Y:S05]  /*97c0*/  BSYNC B0 ;  /* 0x0000000000007941 */ /* 0x000fea0003800000 */
.L_x_103:
[----:B------:R-:W4:Y:S04]  /*97d0*/  LDL.LU R33, [R1] ;  /* 0x0000000001217983 */ /* 0x000f280000300800 */
[----:B------:R-:W5:Y:S04]  /*97e0*/  LDL.LU R26, [R1+0x4] ;  /* 0x00000400011a7983 */ /* 0x000f680000300800 */
[----:B------:R-:W2:Y:S04]  /*97f0*/  LDL.LU R25, [R1+0x8] ;  /* 0x0000080001197983 */ /* 0x000ea80000300800 */
[----:B------:R-:W2:Y:S04]  /*9800*/  LDL.LU R32, [R1+0xc] ;  /* 0x00000c0001207983 */ /* 0x000ea80000300800 */
[----:B------:R-:W2:Y:S01]  /*9810*/  LDL.LU R30, [R1+0x10] ;  /* 0x00001000011e7983 */ /* 0x000ea20000300800 */
[----:B---3--:R-:W-:-:S03]  /*9820*/  F2FP.F16.E4M3.UNPACK_B R15, R4 ;  /* 0x00000004ff0f723e */ /* 0x008fc600020006ff */
[----:B------:R-:W3:Y:S04]  /*9830*/  LDL.LU R27, [R1+0x14] ;  /* 0x00001400011b7983 */ /* 0x000ee80000300800 */
[----:B------:R-:W3:Y:S04]  /*9840*/  LDL.LU R34, [R1+0x18] ;  /* 0x0000180001227983 */ /* 0x000ee80000300800 */
[----:B------:R-:W3:Y:S01]  /*9850*/  LDL.LU R31, [R1+0x1c] ;  /* 0x00001c00011f7983 */ /* 0x000ee20000300800 */
[----:B------:R-:W-:-:S03]  /*9860*/  HADD2.F32 R18, -RZ, R15.H0_H0 ;  /* 0x2000000fff127230 */ /* 0x000fc60000004100 */
[----:B------:R-:W3:Y:S01]  /*9870*/  LDL.LU R29, [R1+0x20] ;  /* 0x00002000011d7983 */ /* 0x000ee20000300800 */
[----:B------:R-:W-:Y:S02]  /*9880*/  HADD2.F32 R20, -RZ, R15.H1_H1 ;  /* 0x3000000fff147230 */ /* 0x000fe40000004100 */
[C---:B------:R-:W-:Y:S01]  /*9890*/  FFMA R15, R16.reuse, R228, R9 ;  /* 0x000000e4100f7223 */ /* 0x040fe20000000009 */
[----:B------:R-:W-:Y:S01]  /*98a0*/  F2FP.F16.E4M3.UNPACK_B R19, R4.H1 ;  /* 0x00000004ff13723e */ /* 0x000fe200030006ff */
[----:B------:R-:W3:Y:S01]  /*98b0*/  LDL.LU R38, [R1+0x24] ;  /* 0x0000240001267983 */ /* 0x000ee20000300800 */
[----:B------:R-:W-:Y:S01]  /*98c0*/  FFMA R229, R16, R229, R5 ;  /* 0x000000e510e57223 */ /* 0x000fe20000000005 */
[----:B------:R-:W-:Y:S01]  /*98d0*/  FFMA R23, R20, R2, R15 ;  /* 0x0000000214177223 */ /* 0x000fe2000000000f */
[----:B------:R-:W-:Y:S01]  /*98e0*/  F2FP.F16.E4M3.UNPACK_B R21, R6 ;  /* 0x00000006ff15723e */ /* 0x000fe200020006ff */
[----:B------:R-:W3:Y:S01]  /*98f0*/  LDL.LU R37, [R1+0x28] ;  /* 0x0000280001257983 */ /* 0x000ee20000300800 */
[----:B------:R-:W-:-:S02]  /*9900*/  HADD2.F32 R22, -RZ, R19.H0_H0 ;  /* 0x20000013ff167230 */ /* 0x000fc40000004100 */
[----:B------:R-:W-:Y:S01]  /*9910*/  FFMA R17, R16, R17, R9 ;  /* 0x0000001110117223 */ /* 0x000fe20000000009 */
[----:B------:R-:W-:Y:S01]  /*9920*/  HADD2.F32 R20, -RZ, R19.H1_H1 ;  /* 0x30000013ff147230 */ /* 0x000fe20000004100 */
[----:B------:R-:W3:Y:S01]  /*9930*/  LDL.LU R35, [R1+0x2c] ;  /* 0x00002c0001237983 */ /* 0x000ee20000300800 */
[--C-:B------:R-:W-:Y:S02]  /*9940*/  HADD2.F32 R24, -RZ, R21.reuse.H1_H1 ;  /* 0x30000015ff187230 */ /* 0x100fe40000004100 */
[-C--:B------:R-:W-:Y:S01]  /*9950*/  FFMA R229, R22, R2.reuse, R229 ;  /* 0x0000000216e57223 */ /* 0x080fe200000000e5 */
[----:B------:R-:W-:Y:S02]  /*9960*/  HADD2.F32 R22, -RZ, R21.H0_H0 ;  /* 0x20000015ff167230 */ /* 0x000fe40000004100 */
[----:B----4-:R-:W-:Y:S01]  /*9970*/  FFMA R15, R16, R33, R5 ;  /* 0x00000021100f7223 */ /* 0x010fe20000000005 */
[----:B------:R-:W-:Y:S01]  /*9980*/  FFMA R18, R18, R2, R17 ;  /* 0x0000000212127223 */ /* 0x000fe20000000011 */
[----:B------:R-:W4:Y:S01]  /*9990*/  LDL.LU R33, [R1+0x30] ;  /* 0x0000300001217983 */ /* 0x000f220000300800 */
[----:B------:R-:W-:Y:S01]  /*99a0*/  F2FP.F16.E4M3.UNPACK_B R21, R6.H1 ;  /* 0x00000006ff15723e */ /* 0x000fe200030006ff */
[C-C-:B-----5:R-:W-:Y:S01]  /*99b0*/  FFMA R17, R16.reuse, R26, R9.reuse ;  /* 0x0000001a10117223 */ /* 0x160fe20000000009 */
[----:B------:R-:W-:Y:S01]  /*99c0*/  F2FP.F16.E4M3.UNPACK_B R28, R7 ;  /* 0x00000007ff1c723e */ /* 0x000fe200020006ff */
[----:B--2---:R-:W-:Y:S01]  /*99d0*/  FFMA R19, R16, R25, R9 ;  /* 0x0000001910137223 */ /* 0x004fe20000000009 */
[-C--:B------:R-:W-:Y:S01]  /*99e0*/  FFMA R20, R20, R2.reuse, R15 ;  /* 0x0000000214147223 */ /* 0x080fe2000000000f */
[----:B------:R-:W-:-:S02]  /*99f0*/  FFMA R22, R22, R2, R17 ;  /* 0x0000000216167223 */ /* 0x000fc40000000011 */
[----:B------:R-:W-:Y:S01]  /*9a00*/  FFMA R25, R24, R2, R19 ;  /* 0x0000000218197223 */ /* 0x000fe20000000013 */
[--C-:B------:R-:W-:Y:S02]  /*9a10*/  HADD2.F32 R24, -RZ, R21.reuse.H0_H0 ;  /* 0x20000015ff187230 */ /* 0x100fe40000004100 */
[C-C-:B------:R-:W-:Y:S01]  /*9a20*/  FFMA R15, R16.reuse, R32, R5.reuse ;  /* 0x00000020100f7223 */ /* 0x140fe20000000005 */
[----:B------:R-:W-:Y:S02]  /*9a30*/  HADD2.F32 R26, -RZ, R21.H1_H1 ;  /* 0x30000015ff1a7230 */ /* 0x000fe40000004100 */
[----:B------:R-:W-:Y:S01]  /*9a40*/  FFMA R17, R16, R30, R5 ;  /* 0x0000001e10117223 */ /* 0x000fe20000000005 */
[--C-:B------:R-:W-:Y:S01]  /*9a50*/  HADD2.F32 R30, -RZ, R28.reuse.H0_H0 ;  /* 0x2000001cff1e7230 */ /* 0x100fe20000004100 */
[----:B------:R-:W-:Y:S01]  /*9a60*/  F2FP.F16.E4M3.UNPACK_B R21, R7.H1 ;  /* 0x00000007ff15723e */ /* 0x000fe200030006ff */
[----:B------:R-:W-:Y:S01]  /*9a70*/  FFMA R24, R24, R2, R15 ;  /* 0x0000000218187223 */ /* 0x000fe2000000000f */
[----:B---3--:R-:W-:Y:S01]  /*9a80*/  FFMA R19, R16, R27, R9 ;  /* 0x0000001b10137223 */ /* 0x008fe20000000009 */
[----:B------:R-:W-:-:S02]  /*9a90*/  HADD2.F32 R28, -RZ, R28.H1_H1 ;  /* 0x3000001cff1c7230 */ /* 0x000fc40000004100 */
[----:B------:R-:W-:Y:S01]  /*9aa0*/  FFMA R27, R26, R2, R17 ;  /* 0x000000021a1b7223 */ /* 0x000fe20000000011 */
[----:B------:R-:W-:Y:S01]  /*9ab0*/  FFMA R15, R16, R34, R9 ;  /* 0x00000022100f7223 */ /* 0x000fe20000000009 */
[----:B------:R-:W-:Y:S01]  /*9ac0*/  FFMA R26, R30, R2, R19 ;  /* 0x000000021e1a7223 */ /* 0x000fe20000000013 */
[--C-:B------:R-:W-:Y:S02]  /*9ad0*/  HADD2.F32 R30, -RZ, R21.reuse.H0_H0 ;  /* 0x20000015ff1e7230 */ /* 0x100fe40000004100 */
[----:B------:R-:W-:Y:S02]  /*9ae0*/  HADD2.F32 R32, -RZ, R21.H1_H1 ;  /* 0x30000015ff207230 */ /* 0x000fe40000004100 */
[C-C-:B------:R-:W-:Y:S01]  /*9af0*/  FFMA R17, R16.reuse, R31, R5.reuse ;  /* 0x0000001f10117223 */ /* 0x140fe20000000005 */
[----:B------:R-:W-:Y:S01]  /*9b00*/  F2FP.F16.E4M3.UNPACK_B R21, R10 ;  /* 0x0000000aff15723e */ /* 0x000fe200020006ff */
[----:B------:R-:W-:Y:S01]  /*9b10*/  FFMA R19, R16, R29, R5 ;  /* 0x0000001d10137223 */ /* 0x000fe20000000005 */
[----:B------:R-:W-:Y:S01]  /*9b20*/  FFMA R29, R28, R2, R15 ;  /* 0x000000021c1d7223 */ /* 0x000fe2000000000f */
[----:B------:R-:W-:Y:S01]  /*9b30*/  F2FP.F16.E4M3.UNPACK_B R15, R10.H1 ;  /* 0x0000000aff0f723e */ /* 0x000fe200030006ff */
[-C--:B------:R-:W-:Y:S01]  /*9b40*/  FFMA R28, R30, R2.reuse, R17 ;  /* 0x000000021e1c7223 */ /* 0x080fe20000000011 */
[----:B------:R-:W-:Y:S01]  /*9b50*/  FFMA R31, R32, R2, R19 ;  /* 0x00000002201f7223 */ /* 0x000fe20000000013 */
[----:B------:R-:W-:-:S02]  /*9b60*/  HADD2.F32 R30, -RZ, R21.H0_H0 ;  /* 0x20000015ff1e7230 */ /* 0x000fc40000004100 */
[--C-:B------:R-:W-:Y:S02]  /*9b70*/  HADD2.F32 R34, -RZ, R15.reuse.H0_H0 ;  /* 0x2000000fff227230 */ /* 0x100fe40000004100 */
[----:B------:R-:W-:Y:S02]  /*9b80*/  HADD2.F32 R36, -RZ, R15.H1_H1 ;  /* 0x3000000fff247230 */ /* 0x000fe40000004100 */
[C-C-:B------:R-:W-:Y:S01]  /*9b90*/  FFMA R15, R16.reuse, R38, R9.reuse ;  /* 0x00000026100f7223 */ /* 0x140fe20000000009 */
[----:B------:R-:W-:Y:S02]  /*9ba0*/  HADD2.F32 R32, -RZ, R21.H1_H1 ;  /* 0x30000015ff207230 */ /* 0x000fe40000004100 */
[C---:B------:R-:W-:Y:S01]  /*9bb0*/  FFMA R17, R16.reuse, R37, R9 ;  /* 0x0000002510117223 */ /* 0x040fe20000000009 */
[----:B------:R-:W-:Y:S01]  /*9bc0*/  FFMA R19, R16, R35, R5 ;  /* 0x0000002310137223 */ /* 0x000fe20000000005 */
[-C--:B------:R-:W-:Y:S02]  /*9bd0*/  FFMA R15, R30, R2.reuse, R15 ;  /* 0x000000021e0f7223 */ /* 0x080fe4000000000f */
        /* <DEDUP_REMOVED lines=9> */
[----:B----4-:R-:W-:-:S04]  /*9c70*/  FFMA R21, R16, R33, R5 ;  /* 0x0000002110157223 */ /* 0x010fc80000000005 */
[----:B------:R-:W-:-:S05]  /*9c80*/  FFMA R32, R36, R2, R21 ;  /* 0x0000000224207223 */ /* 0x000fca0000000015 */
[----:B------:R-:W-:Y:S01]  /*9c90*/  F2FP.SATFINITE.E4M3.F32.PACK_AB_MERGE_C R19, R32, R19, RZ ;  /* 0x000000132013723e */ /* 0x000fe200048070ff */
[----:B------:R-:W-:Y:S06]  /*9ca0*/  @P0 BRA `(.L_x_111) ;  /* 0x0000000000040947 */ /* 0x000fec0003800000 */
[----:B------:R-:W-:-:S04]  /*9cb0*/  DEPBAR.LE SB0, 0x1 ;  /* 0x000080400000791a */ /* 0x000fc80000000000 */
.L_x_111:
        /* <DEDUP_REMOVED lines=18> */
[----:B--2---:R-:W-:Y:S05]  /*9de0*/  @P0 BRA `(.L_x_113) ;  /* 0x0000000000200947 */ /* 0x004fea0003800000 */
[----:B------:R-:W-:Y:S02]  /*9df0*/  UIADD3 UR8, UP0, UR58, 0x4f0, URZ ;  /* 0x000004f03a087890 */ /* 0x000fe4000ff1e03f */
[----:B------:R-:W-:Y:S02]  /*9e00*/  UIADD3 UR5, UR41, 0xa0, URZ ;  /* 0x000000a029057890 */ /* 0x000fe4000fffe03f */
[----:B------:R-:W-:Y:S02]  /*9e10*/  UIADD3 UR4, UR49, 0x5100, URZ ;  /* 0x0000510031047890 */ /* 0x000fe4000fffe03f */
[----:B------:R-:W-:Y:S01]  /*9e20*/  UIADD3.X UR9, URZ, UR59, URZ, UP0, !UPT ;  /* 0x0000003b3f097290 */ /* 0x000fe200087fe43f */
[----:B------:R-:W-:Y:S01]  /*9e30*/  UMOV UR6, UR42 ;  /* 0x0000002a00067c82 */ /* 0x000fe20008000000 */
[----:B------:R-:W-:-:S07]  /*9e40*/  UMOV UR7, UR43 ;  /* 0x0000002b00077c82 */ /* 0x000fce0008000000 */
[----:B------:R2:W-:Y:S02]  /*9e50*/  UTMASTG.3D [UR4], [UR8] ;  /* 0x00000004080073b5 */ /* 0x0005e40008010000 */
[----:B--2---:R0:W-:Y:S02]  /*9e60*/  UTMACMDFLUSH ;  /* 0x00000000000079b7 */ /* 0x0041e40000000000 */
.L_x_113:
[----:B------:R-:W-:Y:S05]  /*9e70*/  BSYNC B0 ;  /* 0x0000000000007941 */ /* 0x000fea0003800000 */
.L_x_112:
[----:B------:R-:W-:Y:S04]  /*9e80*/  BSSY B0, `(.L_x_114) ;  /* 0x000003c000007945 */ /* 0x000fe80003800000 */
[----:B------:R-:W-:Y:S05]  /*9e90*/  @!P1 BRA `(.L_x_115) ;  /* 0x0000000000e89947 */ /* 0x000fea0003800000 */
[----:B------:R-:W-:-:S05]  /*9ea0*/  IMAD.U32 R15, RZ, RZ, UR54 ;  /* 0x00000036ff0f7e24 */ /* 0x000fca000f8e00ff */
[----:B------:R-:W-:-:S13]  /*9eb0*/  ISETP.NE.AND P2, PT, R15, 0x3, PT ;  /* 0x000000030f00780c */ /* 0x000fda0003f45270 */
[----:B------:R-:W-:Y:S05]  /*9ec0*/  @!P2 BRA `(.L_x_116) ;  /* 0x000000000004a947 */ /* 0x000fea0003800000 */
[----:B------:R-:W-:Y:S01]  /*9ed0*/  BPT.TRAP 0x1 ;  /* 0x000000040000795c */ /* 0x000fe20000300000 */
.L_x_116:
[----:B------:R-:W2:Y:S04]  /*9ee0*/  LDL R17, [R1+0xb8] ;  /* 0x0000b80001117983 */ /* 0x000ea80000100800 */
[----:B------:R-:W3:Y:S01]  /*9ef0*/  LDL R15, [R1+0xb4] ;  /* 0x0000b400010f7983 */ /* 0x000ee20000100800 */
[----:B------:R-:W-:Y:S01]  /*9f00*/  BSSY B1, `(.L_x_117) ;  /* 0x0000005000017945 */ /* 0x000fe20003800000 */
[----:B--2---:R-:W-:Y:S02]  /*9f10*/  SHF.L.U32 R18, R17, 0x1f, RZ ;  /* 0x0000001f11127819 */ /* 0x004fe400000006ff */
[----:B---3--:R-:W-:-:S04]  /*9f20*/  LEA R15, R15, UR49, 0x3 ;  /* 0x000000310f0f7c11 */ /* 0x008fc8000f8e18ff */
[----:B------:R-:W2:Y:S02]  /*9f30*/  SYNCS.PHASECHK.TRANS64.TRYWAIT P4, [R15+URZ+0x80], R18 ;  /* 0x000080120f0075a7 */ /* 0x000ea4000808017f */
[----:B--2---:R-:W-:Y:S05]  /*9f40*/  @!P4 BRA `(.L_x_118) ;  /* 0x000000500048c947 */ /* 0x004fea0003800000 */
.L_x_246:
[----:B------:R-:W-:Y:S05]  /*9f50*/  BSYNC B1 ;  /* 0x0000000000017941 */ /* 0x000fea0003800000 */
.L_x_117:
[----:B------:R-:W-:Y:S04]  /*9f60*/  BSSY B1, `(.L_x_119) ;  /* 0x0000012000017945 */ /* 0x000fe80003800000 */
[----:B------:R-:W-:Y:S05]  /*9f70*/  @P3 BRA `(.L_x_120) ;  /* 0x0000000000403947 */ /* 0x000fea0003800000 */
[----:B------:R-:W3:Y:S02]  /*9f80*/  LDL R17, [R1+0xb4] ;  /* 0x0000b40001117983 */ /* 0x000ee40000100800 */
[----:B---3--:R-:W-:-:S05]  /*9f90*/  LEA R20, R17, R8, 0xc ;  /* 0x0000000811147211 */ /* 0x008fca00078e60ff */
[----:B------:R-:W-:Y:S01]  /*9fa0*/  VIADD R4, R20, UR49 ;  /* 0x0000003114047c36 */ /* 0x000fe20008000000 */
[----:B------:R-:W-:Y:S04]  /*9fb0*/  LDS.U16 R7, [R20+UR49+0x100] ;  /* 0x0001003114077984 */ /* 0x000fe80008000400 */
[----:B------:R-:W-:Y:S01]  /*9fc0*/  IADD3 R21, R4, R11, RZ ;  /* 0x0000000b04157210 */ /* 0x000fe20007ffe0ff */
[----:B------:R-:W-:Y:S04]  /*9fd0*/  LDS.U16 R6, [R20+UR49+0x208] ;  /* 0x0002083114067984 */ /* 0x000fe80008000400 */
[----:B------:R-:W3:Y:S04]  /*9fe0*/  LDS.U16 R4, [R20+UR49+0x200] ;  /* 0x0002003114047984 */ /* 0x000ee80008000400 */
[----:B------:R-:W-:Y:S04]  /*9ff0*/  LDS.U16 R10, [R21+0x200] ;  /* 0x00020000150a7984 */ /* 0x000fe80000000400 */
[----:B------:R-:W4:Y:S04]  /*a000*/  LDS.U16 R17, [R21+0x100] ;  /* 0x0001000015117984 */ /* 0x000f280000000400 */
[----:B--2---:R-:W2:Y:S04]  /*a010*/  LDS.U16 R15, [R20+UR49+0x108] ;  /* 0x00010831140f7984 */ /* 0x004ea80008000400 */
[----:B------:R-:W-:Y:S04]  /*a020*/  LDS.U16 R18, [R21+0x208] ;  /* 0x0002080015127984 */ /* 0x000fe80000000400 */
[----:B------:R-:W5:Y:S01]  /*a030*/  LDS.U16 R19, [R21+0x108] ;  /* 0x0001080015137984 */ /* 0x000f620000000400 */
[----:B---3--:R-:W-:-:S02]  /*a040*/  PRMT R4, R7, 0x5410, R4 ;  /* 0x0000541007047816 */ /* 0x008fc40000000004 */
[----:B----4-:R-:W-:Y:S02]  /*a050*/  PRMT R7, R17, 0x5410, R10 ;  /* 0x0000541011077816 */ /* 0x010fe4000000000a */
[----:B--2---:R-:W-:Y:S02]  /*a060*/  PRMT R6, R15, 0x5410, R6 ;  /* 0x000054100f067816 */ /* 0x004fe40000000006 */
[----:B-----5:R-:W-:-:S07]  /*a070*/  PRMT R10, R19, 0x5410, R18 ;  /* 0x00005410130a7816 */ /* 0x020fce0000000012 */
.L_x_120:
[----:B------:R-:W-:Y:S05]  /*a080*/  BSYNC B1 ;  /* 0x0000000000017941 */ /* 0x000fea0003800000 */
.L_x_119:
        /* <DEDUP_REMOVED lines=8> */
.L_x_121:
[----:B------:R-:W4:Y:S04]  /*a110*/  LDL.LU R17, [R1+0xb4] ;  /* 0x0000b40001117983 */ /* 0x000f280000300800 */
[----:B------:R-:W5:Y:S01]  /*a120*/  LDL.LU R19, [R1+0xb8] ;  /* 0x0000b80001137983 */ /* 0x000f620000300800 */
[C---:B--2---:R-:W-:Y:S02]  /*a130*/  LEA R15, R14.reuse, UR49, 0x3 ;  /* 0x000000310e0f7c11 */ /* 0x044fe4000f8e18ff */
[----:B-1----:R-:W-:Y:S01]  /*a140*/  IADD3 R14, R14, 0x1, RZ ;  /* 0x000000010e0e7810 */ /* 0x002fe20007ffe0ff */
[----:B------:R-:W1:Y:S02]  /*a150*/  S2R R18, SR_CgaCtaId ;  /* 0x0000000000127919 */ /* 0x000e640000008800 */
[----:B------:R-:W-:Y:S01]  /*a160*/  VIADD R15, R15, 0xa0 ;  /* 0x000000a00f0f7836 */ /* 0x000fe20000000000 */
[----:B------:R-:W-:-:S04]  /*a170*/  ISETP.NE.AND P2, PT, R14, 0x4, PT ;  /* 0x000000040e00780c */ /* 0x000fc80003f45270 */
[----:B------:R-:W-:Y:S02]  /*a180*/  SEL R14, R14, RZ, P2 ;  /* 0x000000ff0e0e7207 */ /* 0x000fe40001000000 */
[----:B-1----:R-:W-:Y:S02]  /*a190*/  PRMT R15, R18, 0x654, R15 ;  /* 0x00000654120f7816 */ /* 0x002fe4000000000f */
[----:B------:R-:W-:Y:S02]  /*a1a0*/  SEL R18, RZ, 0x1, P2 ;  /* 0x00000001ff127807 */ /* 0x000fe40001000000 */
[----:B---3--:R4:W-:Y:S02]  /*a1b0*/  SYNCS.ARRIVE.TRANS64.RED.A1T0 RZ, [R15+URZ], RZ ;  /* 0x000000ff0fff79a7 */ /* 0x0089e4000810043f */
[----:B------:R-:W-:Y:S01]  /*a1c0*/  LOP3.LUT R13, R13, R18, RZ, 0x3c, !PT ;  /* 0x000000120d0d7212 */ /* 0x000fe200078e3cff */
[----:B----4-:R-:W-:-:S05]  /*a1d0*/  VIADD R15, R17, 0x1 ;  /* 0x00000001110f7836 */ /* 0x010fca0000000000 */
[----:B------:R-:W-:-:S04]  /*a1e0*/  ISETP.NE.AND P4, PT, R15, 0x4, PT ;  /* 0x000000040f00780c */ /* 0x000fc80003f85270 */
[----:B------:R-:W-:Y:S02]  /*a1f0*/  SEL R17, RZ, 0x1, P4 ;  /* 0x00000001ff117807 */ /* 0x000fe40002000000 */
[----:B------:R-:W-:Y:S02]  /*a200*/  SEL R15, R15, RZ, P4 ;  /* 0x000000ff0f0f7207 */ /* 0x000fe40002000000 */
[----:B-----5:R-:W-:-:S03]  /*a210*/  LOP3.LUT R19, R19, R17, RZ, 0x3c, !PT ;  /* 0x0000001113137212 */ /* 0x020fc600078e3cff */
[----:B------:R2:W-:Y:S04]  /*a220*/  STL [R1+0xb4], R15 ;  /* 0x0000b40f01007387 */ /* 0x0005e80000100800 */
[----:B------:R2:W-:Y:S02]  /*a230*/  STL [R1+0xb8], R19 ;  /* 0x0000b81301007387 */ /* 0x0005e40000100800 */
.L_x_115:
[----:B------:R-:W-:Y:S05]  /*a240*/  BSYNC B0 ;  /* 0x0000000000007941 */ /* 0x000fea0003800000 */
.L_x_114:
[----:B------:R-:W3:Y:S04]  /*a250*/  LDL.LU R22, [R1+0x34] ;  /* 0x0000340001167983 */ /* 0x000ee80000300800 */
[----:B------:R-:W4:Y:S04]  /*a260*/  LDL.LU R17, [R1+0x38] ;  /* 0x0000380001117983 */ /* 0x000f280000300800 */
[----:B--2---:R-:W2:Y:S04]  /*a270*/  LDL.LU R19, [R1+0x3c] ;  /* 0x00003c0001137983 */ /* 0x004ea80000300800 */
[----:B------:R-:W5:Y:S04]  /*a280*/  LDL.LU R35, [R1+0x40] ;  /* 0x0000400001237983 */ /* 0x000f680000300800 */
[----:B------:R-:W2:Y:S04]  /*a290*/  LDL.LU R27, [R1+0x44] ;  /* 0x00004400011b7983 */ /* 0x000ea80000300800 */
[----:B------:R-:W2:Y:S04]  /*a2a0*/  LDL.LU R25, [R1+0x48] ;  /* 0x0000480001197983 */ /* 0x000ea80000300800 */
[----:B------:R-:W2:Y:S04]  /*a2b0*/  LDL.LU R32, [R1+0x4c] ;  /* 0x00004c0001207983 */ /* 0x000ea80000300800 */
[----:B------:R-:W2:Y:S01]  /*a2c0*/  LDL.LU R30, [R1+0x50] ;  /* 0x00005000011e7983 */ /* 0x000ea20000300800 */
[----:B------:R-:W-:-:S02]  /*a2d0*/  F2FP.F16.E4M3.UNPACK_B R15, R4 ;  /* 0x00000004ff0f723e */ /* 0x000fc400020006ff */
[----:B------:R-:W-:Y:S01]  /*a2e0*/  F2FP.F16.E4M3.UNPACK_B R21, R4.H1 ;  /* 0x00000004ff15723e */ /* 0x000fe200030006ff */
[----:B------:R-:W2:Y:S02]  /*a2f0*/  LDL.LU R29, [R1+0x54] ;  /* 0x00005400011d7983 */ /* 0x000ea40000300800 */
[--C-:B------:R-:W-:Y:S02]  /*a300*/  HADD2.F32 R18, -RZ, R15.reuse.H0_H0 ;  /* 0x2000000fff127230 */ /* 0x100fe40000004100 */
[----:B------:R-:W2:Y:S01]  /*a310*/  LDL.LU R34, [R1+0x58] ;  /* 0x0000580001227983 */ /* 0x000ea20000300800 */
[----:B------:R-:W-:-:S03]  /*a320*/  HADD2.F32 R20, -RZ, R15.H1_H1 ;  /* 0x3000000fff147230 */ /* 0x000fc60000004100 */
[----:B------:R-:W2:Y:S04]  /*a330*/  LDL.LU R33, [R1+0x5c] ;  /* 0x00005c0001217983 */ /* 0x000ea80000300800 */
[----:B------:R-:W2:Y:S04]  /*a340*/  LDL.LU R31, [R1+0x60] ;  /* 0x00006000011f7983 */ /* 0x000ea80000300800 */
[----:B------:R-:W2:Y:S04]  /*a350*/  LDL.LU R39, [R1+0x64] ;  /* 0x0000640001277983 */ /* 0x000ea80000300800 */
[----:B------:R-:W2:Y:S04]  /*a360*/  LDL.LU R38, [R1+0x68] ;  /* 0x0000680001267983 */ /* 0x000ea80000300800 */
[----:B------:R-:W2:Y:S01]  /*a370*/  LDL.LU R37, [R1+0x6c] ;  /* 0x00006c0001257983 */ /* 0x000ea20000300800 */
[----:B---3--:R-:W-:-:S04]  /*a380*/  FFMA R15, R16, R22, R9 ;  /* 0x00000016100f7223 */ /* 0x008fc80000000009 */
[----:B------:R-:W-:Y:S01]  /*a390*/  FFMA R18, R18, R2, R15 ;  /* 0x0000000212127223 */ /* 0x000fe2000000000f */
[C---:B-----5:R-:W-:Y:S02]  /*a3a0*/  FFMA R15, R16.reuse, R35, R5 ;  /* 0x00000023100f7223 */ /* 0x060fe40000000005 */
[----:B------:R-:W3:Y:S01]  /*a3b0*/  LDL.LU R35, [R1+0x70] ;  /* 0x0000700001237983 */ /* 0x000ee20000300800 */
[C---:B----4-:R-:W-:Y:S01]  /*a3c0*/  FFMA R17, R16.reuse, R17, R9 ;  /* 0x0000001110117223 */ /* 0x050fe20000000009 */
[----:B------:R-:W-:Y:S01]  /*a3d0*/  HADD2.F32 R22, -RZ, R21.H0_H0 ;  /* 0x20000015ff167230 */ /* 0x000fe20000004100 */
[----:B------:R-:W-:Y:S01]  /*a3e0*/  F2FP.F16.E4M3.UNPACK_B R24, R6 ;  /* 0x00000006ff18723e */ /* 0x000fe200020006ff */
[----:B--2---:R-:W-:Y:S01]  /*a3f0*/  FFMA R19, R16, R19, R5 ;  /* 0x0000001310137223 */ /* 0x004fe20000000005 */
[----:B------:R-:W-:-:S03]  /*a400*/  FFMA R23, R20, R2, R17 ;  /* 0x0000000214177223 */ /* 0x000fc60000000011 */
[----:B------:R-:W-:Y:S01]  /*a410*/  FFMA R20, R22, R2, R19 ;  /* 0x0000000216147223 */ /* 0x000fe20000000013 */
[--C-:B------:R-:W-:Y:S02]  /*a420*/  HADD2.F32 R26, -RZ, R24.reuse.H0_H0 ;  /* 0x20000018ff1a7230 */ /* 0x100fe40000004100 */
[C-C-:B------:R-:W-:Y:S01]  /*a430*/  FFMA R19, R16.reuse, R25, R9.reuse ;  /* 0x0000001910137223 */ /* 0x140fe20000000009 */
[----:B------:R-:W-:Y:S01]  /*a440*/  HADD2.F32 R22, -RZ, R21.H1_H1 ;  /* 0x30000015ff167230 */ /* 0x000fe20000004100 */
[----:B------:R-:W-:Y:S01]  /*a450*/  F2FP.F16.E4M3.UNPACK_B R21, R6.H1 ;  /* 0x00000006ff15723e */ /* 0x000fe200030006ff */
[----:B------:R-:W-:Y:S02]  /*a460*/  HADD2.F32 R24, -RZ, R24.H1_H1 ;  /* 0x30000018ff187230 */ /* 0x000fe40000004100 */
[----:B------:R-:W-:Y:S01]  /*a470*/  FFMA R17, R16, R27, R9 ;  /* 0x0000001b10117223 */ /* 0x000fe20000000009 */
[----:B------:R-:W-:Y:S01]  /*a480*/  F2FP.F16.E4M3.UNPACK_B R28, R7 ;  /* 0x00000007ff1c723e */ /* 0x000fe200020006ff */
[-C--:B------:R-:W-:Y:S01]  /*a490*/  FFMA R25, R22, R2.reuse, R15 ;  /* 0x0000000216197223 */ /* 0x080fe2000000000f */
[----:B------:R-:W-:Y:S01]  /*a4a0*/  FFMA R27, R24, R2, R19 ;  /* 0x00000002181b7223 */ /* 0x000fe20000000013 */
[----:B------:R-:W-:-:S02]  /*a4b0*/  HADD2.F32 R24, -RZ, R21.H0_H0 ;  /* 0x20000015ff187230 */ /* 0x000fc40000004100 */
[----:B------:R-:W-:Y:S01]  /*a4c0*/  FFMA R22, R26, R2, R17 ;  /* 0x000000021a167223 */ /* 0x000fe20000000011 */
[C-C-:B------:R-:W-:Y:S01]  /*a4d0*/  FFMA R15, R16.reuse, R32, R5.reuse ;  /* 0x00000020100f7223 */ /* 0x140fe20000000005 */
[----:B------:R-:W-:Y:S02]  /*a4e0*/  HADD2.F32 R26, -RZ, R21.H1_H1 ;  /* 0x30000015ff1a7230 */ /* 0x000fe40000004100 */
[C---:B------:R-:W-:Y:S01]  /*a4f0*/  FFMA R17, R16.reuse, R30, R5 ;  /* 0x0000001e10117223 */ /* 0x040fe20000000005 */
[--C-:B------:R-:W-:Y:S02]  /*a500*/  HADD2.F32 R30, -RZ, R28.reuse.H0_H0 ;  /* 0x2000001cff1e7230 */ /* 0x100fe40000004100 */
[----:B------:R-:W-:Y:S01]  /*a510*/  FFMA R19, R16, R29, R9 ;  /* 0x0000001d10137223 */ /* 0x000fe20000000009 */
[----:B------:R-:W-:Y:S01]  /*a520*/  F2FP.F16.E4M3.UNPACK_B R21, R7.H1 ;  /* 0x00000007ff15723e */ /* 0x000fe200030006ff */
[----:B------:R-:W-:Y:S01]  /*a530*/  FFMA R24, R24, R2, R15 ;  /* 0x0000000218187223 */ /* 0x000fe2000000000f */
[----:B------:R-:W-:-:S02]  /*a540*/  HADD2.F32 R28, -RZ, R28.H1_H1 ;  /* 0x3000001cff1c7230 */ /* 0x000fc40000004100 */
[----:B------:R-:W-:Y:S01]  /*a550*/  FFMA R15, R16, R34, R9 ;  /* 0x00000022100f7223 */ /* 0x000fe20000000009 */
[-C--:B------:R-:W-:Y:S01]  /*a560*/  FFMA R29, R26, R2.reuse, R17 ;  /* 0x000000021a1d7223 */ /* 0x080fe20000000011 */
[-C--:B------:R-:W-:Y:S01]  /*a570*/  FFMA R26, R30, R2.reuse, R19 ;  /* 0x000000021e1a7223 */ /* 0x080fe20000000013 */
[----:B------:R-:W-:Y:S01]  /*a580*/  FFMA R19, R16, R31, R5 ;  /* 0x0000001f10137223 */ /* 0x000fe20000000005 */
[--C-:B------:R-:W-:Y:S02]  /*a590*/  HADD2.F32 R30, -RZ, R21.reuse.H0_H0 ;  /* 0x20000015ff1e7230 */ /* 0x100fe40000004100 */
[----:B------:R-:W-:Y:S01]  /*a5a0*/  FFMA R31, R28, R2, R15 ;  /* 0x000000021c1f7223 */ /* 0x000fe2000000000f */
[----:B------:R-:W-:Y:S02]  /*a5b0*/  HADD2.F32 R32, -RZ, R21.H1_H1 ;  /* 0x30000015ff207230 */ /* 0x000fe40000004100 */
[----:B------:R-:W-:Y:S01]  /*a5c0*/  FFMA R17, R16, R33, R5 ;  /* 0x0000002110117223 */ /* 0x000fe20000000005 */
[----:B------:R-:W-:-:S02]  /*a5d0*/  F2FP.F16.E4M3.UNPACK_B R21, R10 ;  /* 0x0000000aff15723e */ /* 0x000fc400020006ff */
[----:B------:R-:W-:Y:S01]  /*a5e0*/  F2FP.F16.E4M3.UNPACK_B R15, R10.H1 ;  /* 0x0000000aff0f723e */ /* 0x000fe200030006ff */
[-C--:B------:R-:W-:Y:S01]  /*a5f0*/  FFMA R28, R30, R2.reuse, R17 ;  /* 0x000000021e1c7223 */ /* 0x080fe20000000011 */
[----:B------:R-:W-:Y:S01]  /*a600*/  FFMA R33, R32, R2, R19 ;  /* 0x0000000220217223 */ /* 0x000fe20000000013 */
[----:B------:R-:W-:Y:S02]  /*a610*/  HADD2.F32 R30, -RZ, R21.H0_H0 ;  /* 0x20000015ff1e7230 */ /* 0x000fe40000004100 */
[--C-:B------:R-:W-:Y:S02]  /*a620*/  HADD2.F32 R34, -RZ, R15.reuse.H0_H0 ;  /* 0x2000000fff227230 */ /* 0x100fe40000004100 */
[----:B------:R-:W-:Y:S02]  /*a630*/  HADD2.F32 R36, -RZ, R15.H1_H1 ;  /* 0x3000000fff247230 */ /* 0x000fe40000004100 */
[----:B------:R-:W-:Y:S01]  /*a640*/  FFMA R15, R16, R39, R9 ;  /* 0x00000027100f7223 */ /* 0x000fe20000000009 */
[----:B------:R-:W-:-:S02]  /*a650*/  HADD2.F32 R32, -RZ, R21.H1_H1 ;  /* 0x30000015ff207230 */ /* 0x000fc40000004100 */
[C---:B------:R-:W-:Y:S01]  /*a660*/  FFMA R17, R16.reuse, R38, R9 ;  /* 0x0000002610117223 */ /* 0x040fe20000000009 */
[----:B------:R-:W-:Y:S01]  /*a670*/  FFMA R19, R16, R37, R5 ;  /* 0x0000002510137223 */ /* 0x000fe20000000005 */
[-C--:B------:R-:W-:Y:S02]  /*a680*/  FFMA R15, R30, R2.reuse, R15 ;  /* 0x000000021e0f7223 */ /* 0x080fe4000000000f */
[-C--:B------:R-:W-:Y:S01]  /*a690*/  FFMA R30, R32, R2.reuse, R17 ;  /* 0x00000002201e7223 */ /* 0x080fe20000000011 */
[----:B------:R-:W-:Y:S01]  /*a6a0*/  FFMA R19, R34, R2, R19 ;  /* 0x0000000222137223 */ /* 0x000fe20000000013 */
[----:B------:R-:W-:Y:S02]  /*a6b0*/  F2FP.SATFINITE.E4M3.F32.PACK_AB_MERGE_C R23, R23, R18, RZ ;  /* 0x000000121717723e */ /* 0x000fe400048070ff */
[----:B------:R-:W-:Y:S02]  /*a6c0*/  F2FP.SATFINITE.E4M3.F32.PACK_AB_MERGE_C R25, R25, R20, RZ ;  /* 0x000000141919723e */ /* 0x000fe400048070ff */
[----:B------:R-:W-:-:S02]  /*a6d0*/  F2FP.SATFINITE.E4M3.F32.PACK_AB_MERGE_C R27, R27, R22, RZ ;  /* 0x000000161b1b723e */ /* 0x000fc400048070ff */
[----:B------:R-:W-:Y:S02]  /*a6e0*/  F2FP.SATFINITE.E4M3.F32.PACK_AB_MERGE_C R29, R29, R24, RZ ;  /* 0x000000181d1d723e */ /* 0x000fe400048070ff */
[----:B------:R-:W-:Y:S02]  /*a6f0*/  F2FP.SATFINITE.E4M3.F32.PACK_AB_MERGE_C R31, R31, R26, RZ ;  /* 0x0000001a1f1f723e */ /* 0x000fe400048070ff */
[----:B------:R-:W-:Y:S02]  /*a700*/  F2FP.SATFINITE.E4M3.F32.PACK_AB_MERGE_C R33, R33, R28, RZ ;  /* 0x0000001c2121723e */ /* 0x000fe400048070ff */
[----:B------:R-:W-:Y:S01]  /*a710*/  F2FP.SATFINITE.E4M3.F32.PACK_AB_MERGE_C R15, R30, R15, RZ ;  /* 0x0000000f1e0f723e */ /* 0x000fe200048070ff */
[----:B---3--:R-:W-:-:S04]  /*a720*/  FFMA R21, R16, R35, R5 ;  /* 0x0000002310157223 */ /* 0x008fc80000000005 */
[----:B------:R-:W-:-:S05]  /*a730*/  FFMA R32, R36, R2, R21 ;  /* 0x0000000224207223 */ /* 0x000fca0000000015 */
[----:B------:R-:W-:Y:S01]  /*a740*/  F2FP.SATFINITE.E4M3.F32.PACK_AB_MERGE_C R19, R32, R19, RZ ;  /* 0x000000132013723e */ /* 0x000fe200048070ff */
[----:B------:R-:W-:Y:S06]  /*a750*/  @P0 BRA `(.L_x_122) ;  /* 0x0000000000040947 */ /* 0x000fec0003800000 */
[----:B------:R-:W-:-:S04]  /*a760*/  DEPBAR.LE SB0, 0x1 ;  /* 0x000080400000791a */ /* 0x000fc80000000000 */
.L_x_122:
        /* <DEDUP_REMOVED lines=27> */
.L_x_124:
[----:B------:R-:W-:Y:S05]  /*a920*/  BSYNC B0 ;  /* 0x0000000000007941 */ /* 0x000fea0003800000 */
.L_x_123:
[----:B------:R-:W-:Y:S04]  /*a930*/  BSSY B0, `(.L_x_125) ;  /* 0x0000033000007945 */ /* 0x000fe80003800000 */
[----:B------:R-:W-:Y:S05]  /*a940*/  @!P1 BRA `(.L_x_126) ;  /* 0x0000000000c49947 */ /* 0x000fea0003800000 */
[----:B------:R-:W-:-:S04]  /*a950*/  MOV R15, UR54 ;  /* 0x00000036000f7c02 */ /* 0x000fc80008000f00 */
[----:B------:R-:W-:-:S13]  /*a960*/  ISETP.NE.AND P2, PT, R15, 0x3, PT ;  /* 0x000000030f00780c */ /* 0x000fda0003f45270 */
[----:B------:R-:W-:Y:S05]  /*a970*/  @!P2 BRA `(.L_x_127) ;  /* 0x000000000004a947 */ /* 0x000fea0003800000 */
[----:B------:R-:W-:Y:S01]  /*a980*/  BPT.TRAP 0x1 ;  /* 0x000000040000795c */ /* 0x000fe20000300000 */
.L_x_127:
[----:B------:R-:W2:Y:S04]  /*a990*/  LDL R17, [R1+0xb4] ;  /* 0x0000b40001117983 */ /* 0x000ea80000100800 */
[----:B------:R-:W3:Y:S01]  /*a9a0*/  LDL.LU R15, [R1+0xb8] ;  /* 0x0000b800010f7983 */ /* 0x000ee20000300800 */
[----:B------:R-:W-:Y:S01]  /*a9b0*/  BSSY B1, `(.L_x_128) ;  /* 0x0000005000017945 */ /* 0x000fe20003800000 */
[----:B--2---:R-:W-:Y:S02]  /*a9c0*/  LEA R18, R17, UR49, 0x3 ;  /* 0x0000003111127c11 */ /* 0x004fe4000f8e18ff */
[----:B---3--:R-:W-:-:S04]  /*a9d0*/  SHF.L.U32 R15, R15, 0x1f, RZ ;  /* 0x0000001f0f0f7819 */ /* 0x008fc800000006ff */
[----:B------:R-:W2:Y:S02]  /*a9e0*/  SYNCS.PHASECHK.TRANS64.TRYWAIT P1, [R18+URZ+0x80], R15 ;  /* 0x0000800f120075a7 */ /* 0x000ea4000802017f */
[----:B--2---:R-:W-:Y:S05]  /*a9f0*/  @!P1 BRA `(.L_x_129) ;  /* 0x0000004400b09947 */ /* 0x004fea0003800000 */
.L_x_247:
[----:B------:R-:W-:Y:S05]  /*aa00*/  BSYNC B1 ;  /* 0x0000000000017941 */ /* 0x000fea0003800000 */
.L_x_128:
[----:B------:R-:W-:Y:S04]  /*aa10*/  BSSY B1, `(.L_x_130) ;  /* 0x0000012000017945 */ /* 0x000fe80003800000 */
[----:B------:R-:W-:Y:S05]  /*aa20*/  @P3 BRA `(.L_x_131) ;  /* 0x0000000000403947 */ /* 0x000fea0003800000 */
[----:B------:R-:W3:Y:S02]  /*aa30*/  LDL.LU R17, [R1+0xb4] ;  /* 0x0000b40001117983 */ /* 0x000ee40000300800 */
[----:B---3--:R-:W-:-:S05]  /*aa40*/  IMAD R4, R17, 0x1000, R8 ;  /* 0x0000100011047824 */ /* 0x008fca00078e0208 */
[----:B------:R-:W-:Y:S01]  /*aa50*/  IADD3 R6, R4, UR49, RZ ;  /* 0x0000003104067c10 */ /* 0x000fe2000fffe0ff */
[----:B------:R-:W-:Y:S04]  /*aa60*/  LDS.U16 R7, [R4+UR49+0x100] ;  /* 0x0001003104077984 */ /* 0x000fe80008000400 */
[----:B------:R-:W-:Y:S01]  /*aa70*/  IMAD.IADD R19, R11, 0x1, R6 ;  /* 0x000000010b137824 */ /* 0x000fe200078e0206 */
[----:B------:R-:W-:Y:S04]  /*aa80*/  LDS.U16 R10, [R4+UR49+0x208] ;  /* 0x00020831040a7984 */ /* 0x000fe80008000400 */
[----:B------:R-:W3:Y:S04]  /*aa90*/  LDS.U16 R6, [R4+UR49+0x200] ;  /* 0x0002003104067984 */ /* 0x000ee80008000400 */
[----:B------:R3:W4:Y:S04]  /*aaa0*/  LDS.U16 R11, [R4+UR49+0x108] ;  /* 0x00010831040b7984 */ /* 0x0007280008000400 */
[----:B--2---:R-:W-:Y:S04]  /*aab0*/  LDS.U16 R15, [R19+0x200] ;  /* 0x00020000130f7984 */ /* 0x004fe80000000400 */
[----:B------:R-:W2:Y:S04]  /*aac0*/  LDS.U16 R18, [R19+0x100] ;  /* 0x0001000013127984 */ /* 0x000ea80000000400 */
[----:B------:R-:W-:Y:S04]  /*aad0*/  LDS.U16 R17, [R19+0x208] ;  /* 0x0002080013117984 */ /* 0x000fe80000000400 */
[----:B------:R-:W5:Y:S01]  /*aae0*/  LDS.U16 R20, [R19+0x108] ;  /* 0x0001080013147984 */ /* 0x000f620000000400 */
[----:B---3--:R-:W-:-:S02]  /*aaf0*/  PRMT R4, R7, 0x5410, R6 ;  /* 0x0000541007047816 */ /* 0x008fc40000000006 */
[----:B----4-:R-:W-:Y:S02]  /*ab00*/  PRMT R6, R11, 0x5410, R10 ;  /* 0x000054100b067816 */ /* 0x010fe4000000000a */
[----:B--2---:R-:W-:Y:S02]  /*ab10*/  PRMT R7, R18, 0x5410, R15 ;  /* 0x0000541012077816 */ /* 0x004fe4000000000f */
[----:B-----5:R-:W-:-:S07]  /*ab20*/  PRMT R10, R20, 0x5410, R17 ;  /* 0x00005410140a7816 */ /* 0x020fce0000000011 */
.L_x_131:
[----:B------:R-:W-:Y:S05]  /*ab30*/  BSYNC B1 ;  /* 0x0000000000017941 */ /* 0x000fea0003800000 */
.L_x_130:
        /* <DEDUP_REMOVED lines=8> */
.L_x_132:
[----:B--2---:R-:W2:Y:S01]  /*abc0*/  S2R R18, SR_CgaCtaId ;  /* 0x0000000000127919 */ /* 0x004ea20000008800 */
[C---:B------:R-:W-:Y:S01]  /*abd0*/  LEA R11, R14.reuse, UR49, 0x3 ;  /* 0x000000310e0b7c11 */ /* 0x040fe2000f8e18ff */
[----:B-1----:R-:W-:-:S03]  /*abe0*/  VIADD R14, R14, 0x1 ;  /* 0x000000010e0e7836 */ /* 0x002fc60000000000 */
[----:B------:R-:W-:Y:S02]  /*abf0*/  IADD3 R11, R11, 0xa0, RZ ;  /* 0x000000a00b0b7810 */ /* 0x000fe40007ffe0ff */
[----:B------:R-:W-:-:S04]  /*ac00*/  ISETP.NE.AND P1, PT, R14, 0x4, PT ;  /* 0x000000040e00780c */ /* 0x000fc80003f25270 */
[----:B------:R-:W-:Y:S02]  /*ac10*/  SEL R14, R14, RZ, P1 ;  /* 0x000000ff0e0e7207 */ /* 0x000fe40000800000 */
[----:B--2---:R-:W-:Y:S02]  /*ac20*/  PRMT R11, R18, 0x654, R11 ;  /* 0x00000654120b7816 */ /* 0x004fe4000000000b */
[----:B------:R-:W-:Y:S02]  /*ac30*/  SEL R18, RZ, 0x1, P1 ;  /* 0x00000001ff127807 */ /* 0x000fe40000800000 */
[----:B---3--:R2:W-:Y:S02]  /*ac40*/  SYNCS.ARRIVE.TRANS64.RED.A1T0 RZ, [R11+URZ], RZ ;  /* 0x000000ff0bff79a7 */ /* 0x0085e4000810043f */
[----:B------:R-:W-:-:S07]  /*ac50*/  LOP3.LUT R13, R13, R18, RZ, 0x3c, !PT ;  /* 0x000000120d0d7212 */ /* 0x000fce00078e3cff */
.L_x_126:
[----:B------:R-:W-:Y:S05]  /*ac60*/  BSYNC B0 ;  /* 0x0000000000007941 */ /* 0x000fea0003800000 */
.L_x_125:
[----:B--2---:R-:W2:Y:S04]  /*ac70*/  LDL.LU R11, [R1+0x74] ;  /* 0x00007400010b7983 */ /* 0x004ea80000300800 */
[----:B------:R-:W3:Y:S04]  /*ac80*/  LDL.LU R15, [R1+0x78] ;  /* 0x00007800010f7983 */ /* 0x000ee80000300800 */
[----:B------:R-:W4:Y:S04]  /*ac90*/  LDL.LU R19, [R1+0x84] ;  /* 0x0000840001137983 */ /* 0x000f280000300800 */
[----:B------:R-:W5:Y:S04]  /*aca0*/  LDL.LU R21, [R1+0x88] ;  /* 0x0000880001157983 */ /* 0x000f680000300800 */
        /* <DEDUP_REMOVED lines=11> */
[----:B------:R-:W5:Y:S01]  /*ad60*/  LDL.LU R26, [R1+0xac] ;  /* 0x0000ac00011a7983 */ /* 0x000f620000300800 */
[----:B------:R-:W-:-:S02]  /*ad70*/  F2FP.F16.E4M3.UNPACK_B R22, R10.H1 ;  /* 0x0000000aff16723e */ /* 0x000fc400030006ff */
[-C--:B------:R-:W-:Y:S02]  /*ad80*/  F2FP.F16.E4M3.UNPACK_B R18, R4.reuse ;  /* 0x00000004ff12723e */ /* 0x080fe400020006ff */
[----:B------:R-:W-:Y:S02]  /*ad90*/  F2FP.F16.E4M3.UNPACK_B R4, R4.H1 ;  /* 0x00000004ff04723e */ /* 0x000fe400030006ff */
[----:B------:R-:W-:Y:S01]  /*ada0*/  F2FP.F16.E4M3.UNPACK_B R10, R10 ;  /* 0x0000000aff0a723e */ /* 0x000fe200020006ff */
[C-C-:B--2---:R-:W-:Y:S01]  /*adb0*/  FFMA R11, R16.reuse, R11, R9.reuse ;  /* 0x0000000b100b7223 */ /* 0x144fe20000000009 */
[C-C-:B---3--:R-:W-:Y:S01]  /*adc0*/  FFMA R15, R16.reuse, R15, R9.reuse ;  /* 0x0000000f100f7223 */ /* 0x148fe20000000009 */
[C-C-:B----4-:R-:W-:Y:S01]  /*add0*/  FFMA R19, R16.reuse, R19, R9.reuse ;  /* 0x0000001310137223 */ /* 0x150fe20000000009 */
[C-C-:B-----5:R-:W-:Y:S01]  /*ade0*/  FFMA R21, R16.reuse, R21, R9.reuse ;  /* 0x0000001510157223 */ /* 0x160fe20000000009 */
[C-C-:B------:R-:W-:Y:S01]  /*adf0*/  FFMA R27, R16.reuse, R27, R9.reuse ;  /* 0x0000001b101b7223 */ /* 0x140fe20000000009 */
[C-C-:B------:R-:W-:Y:S01]  /*ae00*/  FFMA R29, R16.reuse, R29, R9.reuse ;  /* 0x0000001d101d7223 */ /* 0x140fe20000000009 */
[C-C-:B------:R-:W-:Y:S01]  /*ae10*/  FFMA R35, R16.reuse, R32, R9.reuse ;  /* 0x0000002010237223 */ /* 0x140fe20000000009 */
[C---:B------:R-:W-:Y:S01]  /*ae20*/  FFMA R37, R16.reuse, R31, R9 ;  /* 0x0000001f10257223 */ /* 0x040fe20000000009 */
[C-C-:B------:R-:W-:Y:S01]  /*ae30*/  FFMA R9, R16.reuse, R30, R5.reuse ;  /* 0x0000001e10097223 */ /* 0x140fe20000000005 */
[C-C-:B------:R-:W-:Y:S01]  /*ae40*/  FFMA R17, R16.reuse, R17, R5.reuse ;  /* 0x0000001110117223 */ /* 0x140fe20000000005 */
[C-C-:B------:R-:W-:Y:S01]  /*ae50*/  FFMA R23, R16.reuse, R23, R5.reuse ;  /* 0x0000001710177223 */ /* 0x140fe20000000005 */
[C-C-:B------:R-:W-:Y:S01]  /*ae60*/  FFMA R25, R16.reuse, R25, R5.reuse ;  /* 0x0000001910197223 */ /* 0x140fe20000000005 */
[C-C-:B------:R-:W-:Y:S01]  /*ae70*/  FFMA R31, R16.reuse, R28, R5.reuse ;  /* 0x0000001c101f7223 */ /* 0x140fe20000000005 */
[----:B------:R-:W-:Y:S01]  /*ae80*/  FFMA R33, R16, R24, R5 ;  /* 0x0000001810217223 */ /* 0x000fe20000000005 */
[----:B------:R-:W-:-:S02]  /*ae90*/  HADD2.F32 R24, -RZ, R22.H1_H1 ;  /* 0x30000016ff187230 */ /* 0x000fc40000004100 */
[----:B------:R-:W-:Y:S02]  /*aea0*/  HADD2.F32 R22, -RZ, R22.H0_H0 ;  /* 0x20000016ff167230 */ /* 0x000fe40000004100 */
[----:B------:R-:W-:Y:S01]  /*aeb0*/  FFMA R39, R16, R20, R5 ;  /* 0x0000001410277223 */ /* 0x000fe20000000005 */
[--C-:B------:R-:W-:Y:S02]  /*aec0*/  HADD2.F32 R20, -RZ, R18.reuse.H0_H0 ;  /* 0x20000012ff147230 */ /* 0x100fe40000004100 */
[----:B------:R-:W-:Y:S02]  /*aed0*/  HADD2.F32 R18, -RZ, R18.H1_H1 ;  /* 0x30000012ff127230 */ /* 0x000fe40000004100 */
[----:B------:R-:W-:Y:S01]  /*aee0*/  FFMA R32, R24, R2, R39 ;  /* 0x0000000218207223 */ /* 0x000fe20000000027 */
[----:B------:R-:W-:Y:S01]  /*aef0*/  FFMA R5, R16, R26, R5 ;  /* 0x0000001a10057223 */ /* 0x000fe20000000005 */
[----:B------:R-:W-:Y:S01]  /*af00*/  FFMA R24, R20, R2, R11 ;  /* 0x0000000214187223 */ /* 0x000fe2000000000b */
[--C-:B------:R-:W-:Y:S01]  /*af10*/  HADD2.F32 R20, -RZ, R4.reuse.H0_H0 ;  /* 0x20000004ff147230 */ /* 0x100fe20000004100 */
[-C--:B------:R-:W-:Y:S01]  /*af20*/  F2FP.F16.E4M3.UNPACK_B R11, R6.reuse ;  /* 0x00000006ff0b723e */ /* 0x080fe200020006ff */
[----:B------:R-:W-:Y:S01]  /*af30*/  HADD2.F32 R4, -RZ, R4.H1_H1 ;  /* 0x30000004ff047230 */ /* 0x000fe20000004100 */
[----:B------:R-:W-:Y:S01]  /*af40*/  F2FP.F16.E4M3.UNPACK_B R6, R6.H1 ;  /* 0x00000006ff06723e */ /* 0x000fe200030006ff */
[-C--:B------:R-:W-:Y:S01]  /*af50*/  FFMA R15, R18, R2.reuse, R15 ;  /* 0x00000002120f7223 */ /* 0x080fe2000000000f */
[----:B------:R-:W-:Y:S01]  /*af60*/  FFMA R26, R20, R2, R9 ;  /* 0x00000002141a7223 */ /* 0x000fe20000000009 */
[----:B------:R-:W-:-:S02]  /*af70*/  HADD2.F32 R18, -RZ, R11.H0_H0 ;  /* 0x2000000bff127230 */ /* 0x000fc40000004100 */
[-C--:B------:R-:W-:Y:S01]  /*af80*/  FFMA R17, R4, R2.reuse, R17 ;  /* 0x0000000204117223 */ /* 0x080fe20000000011 */
[--C-:B------:R-:W-:Y:S01]  /*af90*/  HADD2.F32 R4, -RZ, R6.reuse.H0_H0 ;  /* 0x20000006ff047230 */ /* 0x100fe20000004100 */
[-C--:B------:R-:W-:Y:S01]  /*afa0*/  F2FP.F16.E4M3.UNPACK_B R9, R7.reuse ;  /* 0x00000007ff09723e */ /* 0x080fe200020006ff */
[----:B------:R-:W-:Y:S02]  /*afb0*/  HADD2.F32 R6, -RZ, R6.H1_H1 ;  /* 0x30000006ff067230 */ /* 0x000fe40000004100 */
[-C--:B------:R-:W-:Y:S01]  /*afc0*/  FFMA R19, R18, R2.reuse, R19 ;  /* 0x0000000212137223 */ /* 0x080fe20000000013 */
[----:B------:R-:W-:Y:S01]  /*afd0*/  F2FP.F16.E4M3.UNPACK_B R7, R7.H1 ;  /* 0x00000007ff07723e */ /* 0x000fe200030006ff */
[-C--:B------:R-:W-:Y:S01]  /*afe0*/  FFMA R23, R4, R2.reuse, R23 ;  /* 0x0000000204177223 */ /* 0x080fe20000000017 */
[--C-:B------:R-:W-:Y:S02]  /*aff0*/  HADD2.F32 R18, -RZ, R9.reuse.H1_H1 ;  /* 0x30000009ff127230 */ /* 0x100fe40000004100 */
[----:B------:R-:W-:Y:S01]  /*b000*/  FFMA R28, R6, R2, R25 ;  /* 0x00000002061c7223 */ /* 0x000fe20000000019 */
[----:B------:R-:W-:-:S02]  /*b010*/  HADD2.F32 R4, -RZ, R9.H0_H0 ;  /* 0x20000009ff047230 */ /* 0x000fc40000004100 */
[-C--:B------:R-:W-:Y:S01]  /*b020*/  FFMA R5, R22, R2.reuse, R5 ;  /* 0x0000000216057223 */ /* 0x080fe20000000005 */
[----:B------:R-:W-:Y:S02]  /*b030*/  HADD2.F32 R20, -RZ, R11.H1_H1 ;  /* 0x3000000bff147230 */ /* 0x000fe40000004100 */
[-C--:B------:R-:W-:Y:S01]  /*b040*/  FFMA R30, R18, R2.reuse, R29 ;  /* 0x00000002121e7223 */ /* 0x080fe2000000001d */
[----:B------:R-:W-:Y:S02]  /*b050*/  HADD2.F32 R18, -RZ, R10.H0_H0 ;  /* 0x2000000aff127230 */ /* 0x000fe40000004100 */
[-C--:B------:R-:W-:Y:S01]  /*b060*/  FFMA R27, R4, R2.reuse, R27 ;  /* 0x00000002041b7223 */ /* 0x080fe2000000001b */
[--C-:B------:R-:W-:Y:S02]  /*b070*/  HADD2.F32 R4, -RZ, R7.reuse.H0_H0 ;  /* 0x20000007ff047230 */ /* 0x100fe40000004100 */
[----:B------:R-:W-:Y:S01]  /*b080*/  FFMA R20, R20, R2, R21 ;  /* 0x0000000214147223 */ /* 0x000fe20000000015 */
[----:B------:R-:W-:-:S02]  /*b090*/  HADD2.F32 R6, -RZ, R7.H1_H1 ;  /* 0x30000007ff067230 */ /* 0x000fc40000004100 */
[-C--:B------:R-:W-:Y:S01]  /*b0a0*/  FFMA R18, R18, R2.reuse, R35 ;  /* 0x0000000212127223 */ /* 0x080fe20000000023 */
[----:B------:R-:W-:Y:S02]  /*b0b0*/  HADD2.F32 R10, -RZ, R10.H1_H1 ;  /* 0x3000000aff0a7230 */ /* 0x000fe40000004100 */
[----:B------:R-:W-:Y:S01]  /*b0c0*/  FFMA R4, R4, R2, R31 ;  /* 0x0000000204047223 */ /* 0x000fe2000000001f */
[----:B------:R-:W-:Y:S01]  /*b0d0*/  F2FP.SATFINITE.E4M3.F32.PACK_AB_MERGE_C R15, R15, R24, RZ ;  /* 0x000000180f0f723e */ /* 0x000fe200048070ff */
[----:B------:R-:W-:Y:S01]  /*b0e0*/  FFMA R33, R6, R2, R33 ;  /* 0x0000000206217223 */ /* 0x000fe20000000021 */
[----:B------:R-:W-:Y:S01]  /*b0f0*/  F2FP.SATFINITE.E4M3.F32.PACK_AB_MERGE_C R17, R17, R26, RZ ;  /* 0x0000001a1111723e */ /* 0x000fe200048070ff */
[----:B------:R-:W-:Y:S01]  /*b100*/  FFMA R37, R10, R2, R37 ;  /* 0x000000020a257223 */ /* 0x000fe20000000025 */
[----:B------:R-:W-:Y:S02]  /*b110*/  F2FP.SATFINITE.E4M3.F32.PACK_AB_MERGE_C R19, R20, R19, RZ ;  /* 0x000000131413723e */ /* 0x000fe400048070ff */
[----:B------:R-:W-:-:S02]  /*b120*/  F2FP.SATFINITE.E4M3.F32.PACK_AB_MERGE_C R23, R28, R23, RZ ;  /* 0x000000171c17723e */ /* 0x000fc400048070ff */
[----:B------:R-:W-:Y:S02]  /*b130*/  F2FP.SATFINITE.E4M3.F32.PACK_AB_MERGE_C R27, R30, R27, RZ ;  /* 0x0000001b1e1b723e */ /* 0x000fe400048070ff */
[----:B------:R-:W-:Y:S02]  /*b140*/  F2FP.SATFINITE.E4M3.F32.PACK_AB_MERGE_C R33, R33, R4, RZ ;  /* 0x000000042121723e */ /* 0x000fe400048070ff */
[----:B------:R-:W-:Y:S02]  /*b150*/  F2FP.SATFINITE.E4M3.F32.PACK_AB_MERGE_C R37, R37, R18, RZ ;  /* 0x000000122525723e */ /* 0x000fe400048070ff */
[----:B------:R-:W-:Y:S01]  /*b160*/  F2FP.SATFINITE.E4M3.F32.PACK_AB_MERGE_C R5, R32, R5, RZ ;  /* 0x000000052005723e */ /* 0x000fe200048070ff */
[----:B------:R-:W-:Y:S06]  /*b170*/  @P0 BRA `(.L_x_133) ;  /* 0x0000000000040947 */ /* 0x000fec0003800000 */
[----:B------:R-:W-:-:S04]  /*b180*/  DEPBAR.LE SB0, 0x1 ;  /* 0x000080400000791a */ /* 0x000fc80000000000 */
.L_x_133:
[----:B------:R-:W2:Y:S01]  /*b190*/  LDL.LU R18, [R1+0xc0] ;  /* 0x0000c00001127983 */ /* 0x000ea20000300800 */
        /* <DEDUP_REMOVED lines=17> */
[----:B----4-:R-:W-:Y:S01]  /*b2b0*/  BAR.SYNC.DEFER_BLOCKING 0x1, 0x100 ;  /* 0x0044000000007b1d */ /* 0x010fe20000010000 */
[----:B--2---:R-:W-:-:S05]  /*b2c0*/  IADD3 R18, P1, R18, UR50, RZ ;  /* 0x0000003212127c10 */ /* 0x004fca000ff3e0ff */
[----:B------:R3:W-:Y:S01]  /*b2d0*/  STL [R1+0xc0], R18 ;  /* 0x0000c01201007387 */ /* 0x0007e20000100800 */
[----:B------:R-:W-:Y:S07]  /*b2e0*/  @P0 BRA `(.L_x_135) ;  /* 0x0000000000200947 */ /* 0x000fee0003800000 */
        /* <DEDUP_REMOVED lines=8> */
.L_x_135:
[----:B------:R-:W-:Y:S05]  /*b370*/  BSYNC B0 ;  /* 0x0000000000007941 */ /* 0x000fea0003800000 */
.L_x_134:
[----:B---3--:R-:W2:Y:S01]  /*b380*/  LDL.LU R19, [R1+0xc4] ;  /* 0x0000c40001137983 */ /* 0x008ea20000300800 */
[----:B------:R-:W-:Y:S01]  /*b390*/  MOV R4, 0xffffffff ;  /* 0xffffffff00047802 */ /* 0x000fe20000000f00 */
[----:B------:R-:W-:Y:S01]  /*b3a0*/  ULDC.64 UR4, c[0x0][0x8f8] ;  /* 0x00023e0000047ab9 */ /* 0x000fe20000000a00 */
[----:B------:R-:W-:Y:S01]  /*b3b0*/  UMOV UR57, 0xffffffff ;  /* 0xffffffff00397882 */ /* 0x000fe20000000000 */
[----:B------:R-:W-:Y:S01]  /*b3c0*/  ISETP.GE.U32.AND P0, PT, R18, UR4, PT ;  /* 0x0000000412007c0c */ /* 0x000fe2000bf06070 */
[----:B------:R-:W-:Y:S01]  /*b3d0*/  UMOV UR43, 0xffffffff ;  /* 0xffffffff002b7882 */ /* 0x000fe20000000000 */
[----:B------:R-:W-:Y:S02]  /*b3e0*/  PRMT R2, RZ, 0x7610, R2 ;  /* 0x00007610ff027816 */ /* 0x000fe40000000002 */
[----:B--2---:R-:W-:-:S04]  /*b3f0*/  IADD3.X R19, R19, UR39, RZ, P1, !PT ;  /* 0x0000002713137c10 */ /* 0x004fc80008ffe4ff */
[----:B------:R-:W-:Y:S01]  /*b400*/  ISETP.GE.U32.AND.EX P0, PT, R19, UR5, PT, P0 ;  /* 0x0000000513007c0c */ /* 0x000fe2000bf06100 */
[----:B------:R2:W-:Y:S04]  /*b410*/  STL [R1+0xc4], R19 ;  /* 0x0000c41301007387 */ /* 0x0005e80000100800 */
[----:B------:R2:W-:Y:S08]  /*b420*/  STL [R1+0xd8], R4 ;  /* 0x0000d80401007387 */ /* 0x0005f00000100800 */
[----:B------:R-:W-:Y:S05]  /*b430*/  @P0 BRA `(.L_x_136) ;  /* 0x00000004007c0947 */ /* 0x000fea0003800000 */
[----:B------:R-:W3:Y:S01]  /*b440*/  LDC.64 R10, c[0x0][0x8d0] ;  /* 0x00023400ff0a7b82 */ /* 0x000ee20000000a00 */
[----:B------:R-:W4:Y:S01]  /*b450*/  S2R R17, SR_CTAID.X ;  /* 0x0000000000117919 */ /* 0x000f220000002500 */
[----:B------:R-:W-:Y:S01]  /*b460*/  IMAD.MOV.U32 R8, RZ, RZ, R18 ;  /* 0x000000ffff087224 */ /* 0x000fe200078e0012 */
[----:B------:R-:W-:-:S05]  /*b470*/  MOV R9, R19 ;  /* 0x0000001300097202 */ /* 0x000fca0000000f00 */
[----:B------:R-:W1:Y:S08]  /*b480*/  LDC R12, c[0x0][0x8d8] ;  /* 0x00023600ff0c7b82 */ /* 0x000e700000000800 */
[----:B------:R-:W1:Y:S01]  /*b490*/  LDC.64 R20, c[0x0][0x8c8] ;  /* 0x00023200ff147b82 */ /* 0x000e620000000a00 */
[----:B---3--:R-:W-:-:S04]  /*b4a0*/  ISETP.NE.U32.AND P0, PT, R10, RZ, PT ;  /* 0x000000ff0a00720c */ /* 0x008fc80003f05070 */
[----:B------:R-:W-:-:S13]  /*b4b0*/  ISETP.NE.AND.EX P0, PT, R11, RZ, PT, P0 ;  /* 0x000000ff0b00720c */ /* 0x000fda0003f05300 */
[----:B-1--4-:R-:W-:Y:S05]  /*b4c0*/  @!P0 BRA `(.L_x_137) ;  /* 0x0000000000288947 */ /* 0x012fea0003800000 */
[----:B------:R-:W1:Y:S02]  /*b4d0*/  LDC R2, c[0x0][0x8dc] ;  /* 0x00023700ff027b82 */ /* 0x000e640000000800 */
[----:B-1----:R-:W-:-:S05]  /*b4e0*/  IADD3 R9, P0, R18, R2, RZ ;  /* 0x0000000212097210 */ /* 0x002fca0007f1e0ff */
[----:B------:R-:W-:-:S04]  /*b4f0*/  IMAD.X R15, RZ, RZ, R19, P0 ;  /* 0x000000ffff0f7224 */ /* 0x000fc800000e0613 */
[----:B--2---:R-:W-:-:S04]  /*b500*/  IMAD.WIDE.U32 R4, R15, R10, RZ ;  /* 0x0000000a0f047225 */ /* 0x004fc800078e00ff */
[----:B------:R-:W-:-:S04]  /*b510*/  IMAD.WIDE.U32 R6, P0, R9, R11, R4 ;  /* 0x0000000b09067225 */ /* 0x000fc80007800004 */
[----:B------:R-:W-:Y:S01]  /*b520*/  IMAD.WIDE.U32 R4, R9, R10, RZ ;  /* 0x0000000a09047225 */ /* 0x000fe200078e00ff */
[----:B------:R-:W-:-:S03]  /*b530*/  IADD3.X R9, RZ, RZ, RZ, P0, !PT ;  /* 0x000000ffff097210 */ /* 0x000fc600007fe4ff */
[----:B------:R-:W-:Y:S01]  /*b540*/  IMAD.MOV.U32 R8, RZ, RZ, R7 ;  /* 0x000000ffff087224 */ /* 0x000fe200078e0007 */
[----:B------:R-:W-:-:S05]  /*b550*/  IADD3 RZ, P0, R5, R6, RZ ;  /* 0x0000000605ff7210 */ /* 0x000fca0007f1e0ff */
[----:B------:R-:W-:-:S08]  /*b560*/  IMAD.WIDE.U32.X R8, R15, R11, R8, P0 ;  /* 0x0000000b0f087225 */ /* 0x000fd000000e0408 */
.L_x_137:
[----:B------:R-:W1:Y:S01]  /*b570*/  S2R R11, SR_CTAID.Y ;  /* 0x00000000000b7919 */ /* 0x000e620000002600 */
[-CC-:B------:R-:W-:Y:S01]  /*b580*/  SHF.R.U64 R27, R8, R12.reuse, R9.reuse ;  /* 0x0000000c081b7219 */ /* 0x180fe20000001209 */
[----:B------:R-:W3:Y:S01]  /*b590*/  LDC R6, c[0x0][0x8c0] ;  /* 0x00023000ff067b82 */ /* 0x000ee20000000800 */
[----:B------:R-:W-:Y:S01]  /*b5a0*/  SHF.R.U32.HI R2, RZ, R12, R9 ;  /* 0x0000000cff027219 */ /* 0x000fe20000011609 */
[----:B--2---:R-:W-:Y:S01]  /*b5b0*/  IMAD.MOV.U32 R4, RZ, RZ, R18 ;  /* 0x000000ffff047224 */ /* 0x004fe200078e0012 */
[----:B------:R-:W-:Y:S01]  /*b5c0*/  IADD3 R7, P0, RZ, -R27, RZ ;  /* 0x8000001bff077210 */ /* 0x000fe20007f1e0ff */
[----:B------:R-:W-:Y:S01]  /*b5d0*/  ULDC UR4, c[0x0][0x150] ;  /* 0x0000540000047ab9 */ /* 0x000fe20000000800 */
[----:B------:R-:W-:Y:S02]  /*b5e0*/  MOV R5, R19 ;  /* 0x0000001300057202 */ /* 0x000fe40000000f00 */
[----:B------:R-:W-:Y:S01]  /*b5f0*/  IADD3.X R9, RZ, ~R2, RZ, P0, !PT ;  /* 0x80000002ff097210 */ /* 0x000fe200007fe4ff */
[----:B------:R-:W2:Y:S01]  /*b600*/  LDC.64 R18, c[0x0][0x8e8] ;  /* 0x00023a00ff127b82 */ /* 0x000ea20000000a00 */
[----:B------:R-:W-:Y:S01]  /*b610*/  I2FP.F32.U32 R8, R17 ;  /* 0x0000001100087245 */ /* 0x000fe20000201000 */
[----:B------:R-:W-:-:S04]  /*b620*/  IMAD.WIDE.U32 R4, R7, R20, R4 ;  /* 0x0000001407047225 */ /* 0x000fc800078e0004 */
[----:B------:R-:W-:Y:S02]  /*b630*/  IMAD R2, R9, R20, RZ ;  /* 0x0000001409027224 */ /* 0x000fe400078e02ff */
[----:B------:R-:W-:Y:S01]  /*b640*/  FMUL R8, R8, UR4 ;  /* 0x0000000408087c20 */ /* 0x000fe20008400000 */
[----:B------:R-:W4:Y:S01]  /*b650*/  LDC R12, c[0x0][0x8b0] ;  /* 0x00022c00ff0c7b82 */ /* 0x000f220000000800 */
[----:B------:R-:W-:Y:S01]  /*b660*/  ULDC UR4, c[0x0][0x154] ;  /* 0x0000550000047ab9 */ /* 0x000fe20000000800 */
[----:B------:R-:W-:-:S03]  /*b670*/  IMAD R7, R7, R21, R2 ;  /* 0x0000001507077224 */ /* 0x000fc600078e0202 */
[----:B------:R-:W5:Y:S01]  /*b680*/  F2I.U32.TRUNC.NTZ R8, R8 ;  /* 0x0000000800087305 */ /* 0x000f62000020f000 */
[----:B------:R-:W-:Y:S02]  /*b690*/  IMAD.IADD R5, R5, 0x1, R7 ;  /* 0x0000000105057824 */ /* 0x000fe400078e0207 */
[----:B------:R-:W4:Y:S01]  /*b6a0*/  LDC R22, c[0x0][0x900] ;  /* 0x00024000ff167b82 */ /* 0x000f220000000800 */
[----:B------:R-:W-:Y:S02]  /*b6b0*/  IMAD.MOV.U32 R7, RZ, RZ, -0x1 ;  /* 0xffffffffff077424 */ /* 0x000fe400078e00ff */
[-CC-:B---3--:R-:W-:Y:S02]  /*b6c0*/  SHF.R.U64 R10, R4, R6.reuse, R5.reuse ;  /* 0x00000006040a7219 */ /* 0x188fe40000001205 */
[----:B------:R-:W-:Y:S02]  /*b6d0*/  SHF.R.U32.HI R5, RZ, R6, R5 ;  /* 0x00000006ff057219 */ /* 0x000fe40000011605 */
[----:B-1----:R-:W-:Y:S01]  /*b6e0*/  I2FP.F32.U32 R4, R11 ;  /* 0x0000000b00047245 */ /* 0x002fe20000201000 */
[----:B------:R-:W1:Y:S01]  /*b6f0*/  LDC R2, c[0x0][0x144] ;  /* 0x00005100ff027b82 */ /* 0x000e620000000800 */
[----:B--2---:R-:W-:-:S03]  /*b700*/  ISETP.NE.U32.AND P0, PT, R18, RZ, PT ;  /* 0x000000ff1200720c */ /* 0x004fc60003f05070 */
[----:B------:R-:W-:Y:S01]  /*b710*/  FMUL R6, R4, UR4 ;  /* 0x0000000404067c20 */ /* 0x000fe20008400000 */
[----:B------:R-:W-:Y:S02]  /*b720*/  ISETP.NE.AND.EX P0, PT, R19, RZ, PT, P0 ;  /* 0x000000ff1300720c */ /* 0x000fe40003f05300 */
[----:B-----5:R-:W-:Y:S01]  /*b730*/  IADD3 R4, -R8, RZ, RZ ;  /* 0x000000ff08047210 */ /* 0x020fe20007ffe1ff */
[----:B------:R-:W2:Y:S01]  /*b740*/  LDC R20, c[0x0][0x148] ;  /* 0x00005200ff147b82 */ /* 0x000ea20000000800 */
[----:B------:R3:W1:Y:S01]  /*b750*/  F2I.U32.TRUNC.NTZ R15, R6 ;  /* 0x00000006000f7305 */ /* 0x000662000020f000 */
[-CC-:B----4-:R-:W-:Y:S02]  /*b760*/  SHF.R.U64 R8, R10, R12.reuse, R5.reuse ;  /* 0x0000000c0a087219 */ /* 0x190fe40000001205 */
[----:B------:R-:W-:-:S04]  /*b770*/  SHF.R.U32.HI R5, RZ, R12, R5 ;  /* 0x0000000cff057219 */ /* 0x000fc80000011605 */
[----:B------:R-:W4:Y:S01]  /*b780*/  LDC R21, c[0x0][0x8a8] ;  /* 0x00022a00ff157b82 */ /* 0x000f220000000800 */
[-CC-:B------:R-:W-:Y:S02]  /*b790*/  SHF.R.U64 R12, R8, R22.reuse, R5.reuse ;  /* 0x00000016080c7219 */ /* 0x180fe40000001205 */
[-C--:B------:R-:W-:Y:S02]  /*b7a0*/  SHF.L.U32 R7, R7, R22.reuse, RZ ;  /* 0x0000001607077219 */ /* 0x080fe400000006ff */
[-C--:B------:R-:W-:Y:S02]  /*b7b0*/  SHF.R.U32.HI R5, RZ, R22.reuse, R5 ;  /* 0x00000016ff057219 */ /* 0x080fe40000011605 */
[----:B------:R-:W-:Y:S01]  /*b7c0*/  SHF.L.U32 R22, R3, R22, RZ ;  /* 0x0000001603167219 */ /* 0x000fe200000006ff */
[----:B------:R-:W2:Y:S01]  /*b7d0*/  LDC R24, c[0x0][0x8f0] ;  /* 0x00023c00ff187b82 */ /* 0x000ea20000000800 */
[----:B-1----:R-:W-:Y:S01]  /*b7e0*/  IMAD R17, R2, R4, R17 ;  /* 0x0000000402117224 */ /* 0x002fe200078e0211 */
[----:B------:R-:W-:-:S02]  /*b7f0*/  LOP3.LUT R23, RZ, R7, RZ, 0x33, !PT ;  /* 0x00000007ff177212 */ /* 0x000fc400078e33ff */
[----:B------:R-:W-:Y:S02]  /*b800*/  MOV R2, R12 ;  /* 0x0000000c00027202 */ /* 0x000fe40000000f00 */
[----:B------:R-:W-:Y:S02]  /*b810*/  MOV R3, R5 ;  /* 0x0000000500037202 */ /* 0x000fe40000000f00 */
[----:B------:R-:W1:Y:S08]  /*b820*/  LDC R25, c[0x0][0x8e0] ;  /* 0x00023800ff197b82 */ /* 0x000e700000000800 */
[----:B------:R-:W1:Y:S01]  /*b830*/  LDC R26, c[0x0][0x8b8] ;  /* 0x00022e00ff1a7b82 */ /* 0x000e620000000800 */
[----:B---3--:R-:W-:Y:S05]  /*b840*/  @!P0 BRA `(.L_x_138) ;  /* 0x0000000000288947 */ /* 0x008fea0003800000 */
[----:B------:R-:W3:Y:S02]  /*b850*/  LDC R7, c[0x0][0x8f4] ;  /* 0x00023d00ff077b82 */ /* 0x000ee40000000800 */
[----:B---3--:R-:W-:-:S05]  /*b860*/  IADD3 R7, P0, R12, R7, RZ ;  /* 0x000000070c077210 */ /* 0x008fca0007f1e0ff */
[----:B------:R-:W-:-:S04]  /*b870*/  IMAD.X R9, RZ, RZ, R5, P0 ;  /* 0x000000ffff097224 */ /* 0x000fc800000e0605 */
[----:B------:R-:W-:-:S04]  /*b880*/  IMAD.WIDE.U32 R2, R9, R18, RZ ;  /* 0x0000001209027225 */ /* 0x000fc800078e00ff */
[----:B------:R-:W-:-:S04]  /*b890*/  IMAD.WIDE.U32 R4, P0, R7, R19, R2 ;  /* 0x0000001307047225 */ /* 0x000fc80007800002 */
[----:B------:R-:W-:Y:S01]  /*b8a0*/  IMAD.WIDE.U32 R2, R7, R18, RZ ;  /* 0x0000001207027225 */ /* 0x000fe200078e00ff */
[----:B------:R-:W-:Y:S02]  /*b8b0*/  IADD3.X R7, RZ, RZ, RZ, P0, !PT ;  /* 0x000000ffff077210 */ /* 0x000fe400007fe4ff */
[----:B------:R-:W-:Y:S02]  /*b8c0*/  MOV R6, R5 ;  /* 0x0000000500067202 */ /* 0x000fe40000000f00 */
[----:B------:R-:W-:-:S05]  /*b8d0*/  IADD3 RZ, P0, R3, R4, RZ ;  /* 0x0000000403ff7210 */ /* 0x000fca0007f1e0ff */
[----:B------:R-:W-:-:S08]  /*b8e0*/  IMAD.WIDE.U32.X R2, R9, R19, R6, P0 ;  /* 0x0000001309027225 */ /* 0x000fd000000e0406 */
.L_x_138:
[----:B------:R-:W3:Y:S01]  /*b8f0*/  LDC R4, c[0x0][0x904] ;  /* 0x00024100ff047b82 */ /* 0x000ee20000000800 */
[----:B--2---:R-:W-:Y:S01]  /*b900*/  SHF.R.U64 R2, R2, R24, R3 ;  /* 0x0000001802027219 */ /* 0x004fe20000001203 */
[----:B------:R-:W-:Y:S01]  /*b910*/  IMAD.MOV R15, RZ, RZ, -R15 ;  /* 0x000000ffff0f7224 */ /* 0x000fe200078e0a0f */
[----:B------:R-:W-:Y:S02]  /*b920*/  LOP3.LUT R5, R8, R23, RZ, 0xc0, !PT ;  /* 0x0000001708057212 */ /* 0x000fe400078ec0ff */
[----:B----4-:R-:W-:Y:S02]  /*b930*/  IADD3 R7, R21, -0x1, RZ ;  /* 0xffffffff15077810 */ /* 0x010fe40007ffe0ff */
[----:B------:R-:W-:Y:S01]  /*b940*/  IADD3 R3, -R2, RZ, RZ ;  /* 0x000000ff02037210 */ /* 0x000fe20007ffe1ff */
[----:B------:R-:W-:Y:S01]  /*b950*/  IMAD R2, R22, R2, R5 ;  /* 0x0000000216027224 */ /* 0x000fe200078e0205 */
[----:B------:R-:W-:Y:S02]  /*b960*/  LOP3.LUT R10, R10, R7, RZ, 0xc0, !PT ;  /* 0x000000070a0a7212 */ /* 0x000fe400078ec0ff */
[----:B------:R-:W-:Y:S01]  /*b970*/  R2UR UR43, R27 ;  /* 0x000000001b2b72ca */ /* 0x000fe200000e0000 */
[----:B-1----:R-:W-:-:S04]  /*b980*/  IMAD R3, R3, R25, R12 ;  /* 0x0000001903037224 */ /* 0x002fc800078e020c */
[----:B------:R-:W-:Y:S01]  /*b990*/  IMAD R3, R3, R21, R10 ;  /* 0x0000001503037224 */ /* 0x000fe200078e020a */
[----:B---3--:R-:W-:-:S13]  /*b9a0*/  ISETP.NE.AND P0, PT, R4, 0x1, PT ;  /* 0x000000010400780c */ /* 0x008fda0003f05270 */
[----:B------:R-:W-:-:S04]  /*b9b0*/  @P0 IMAD R17, R20, R15, R11 ;  /* 0x0000000f14110224 */ /* 0x000fc800078e020b */
[----:B------:R-:W-:-:S05]  /*b9c0*/  IMAD R2, R2, R26, R17 ;  /* 0x0000001a02027224 */ /* 0x000fca00078e0211 */
[----:B------:R-:W-:Y:S02]  /*b9d0*/  SEL R4, R3, R2, !P0 ;  /* 0x0000000203047207 */ /* 0x000fe40004000000 */
[----:B------:R-:W-:Y:S02]  /*b9e0*/  SEL R3, R2, R3, !P0 ;  /* 0x0000000302037207 */ /* 0x000fe40004000000 */
[----:B------:R-:W-:Y:S01]  /*b9f0*/  R2UR UR57, R4 ;  /* 0x00000000043972ca */ /* 0x000fe200000e0000 */
[----:B------:R-:W-:Y:S02]  /*ba00*/  IMAD.MOV.U32 R4, RZ, RZ, 0x1 ;  /* 0x00000001ff047424 */ /* 0x000fe400078e00ff */
[----:B------:R3:W-:Y:S03]  /*ba10*/  STL [R1+0xd8], R3 ;  /* 0x0000d80301007387 */ /* 0x0007e60000100800 */
[----:B------:R-:W-:-:S09]  /*ba20*/  PRMT R2, R4, 0x7610, R2 ;  /* 0x0000761004027816 */ /* 0x000fd20000000002 */
.L_x_136:
[----:B------:R-:W-:Y:S01]  /*ba30*/  UIADD3 UR44, UR56, UR44, URZ ;  /* 0x0000002c382c7290 */ /* 0x000fe2000fffe03f */
[----:B------:R4:W-:Y:S01]  /*ba40*/  STL [R1+0xb8], R13 ;  /* 0x0000b80d01007387 */ /* 0x0009e20000100800 */
[----:B------:R-:W-:Y:S02]  /*ba50*/  LOP3.LUT P0, RZ, R2, 0xff, RZ, 0xc0, !PT ;  /* 0x000000ff02ff7812 */ /* 0x000fe4000780c0ff */
[----:B------:R-:W-:Y:S01]  /*ba60*/  USHF.R.U32.HI UR4, URZ, 0x3, UR44 ;  /* 0x000000033f047899 */ /* 0x000fe2000801162c */
[----:B------:R4:W-:Y:S01]  /*ba70*/  STL [R1+0xb4], R14 ;  /* 0x0000b40e01007387 */ /* 0x0009e20000100800 */
[----:B------:R-:W-:Y:S01]  /*ba80*/  UISETP.GT.U32.AND UP0, UPT, UR44, 0x7, UPT ;  /* 0x000000072c00788c */ /* 0x000fe2000bf04070 */
[----:B------:R-:W-:Y:S01]  /*ba90*/  MOV R2, R0 ;  /* 0x0000000000027202 */ /* 0x000fe20000000f00 */
[----:B------:R-:W-:Y:S02]  /*baa0*/  ULOP3.LUT UR4, UR4, 0x1, URZ, 0xc0, !UPT ;  /* 0x0000000104047892 */ /* 0x000fe4000f8ec03f */
[----:B------:R-:W-:-:S02]  /*bab0*/  UISETP.LT.U32.AND UP0, UPT, UR56, 0x8, UP0 ;  /* 0x000000083800788c */ /* 0x000fc40008701070 */
[----:B------:R-:W-:Y:S02]  /*bac0*/  UISETP.NE.U32.AND UP1, UPT, UR4, 0x1, UPT ;  /* 0x000000010400788c */ /* 0x000fe4000bf25070 */
[----:B------:R-:W-:Y:S02]  /*bad0*/  USEL UR5, URZ, 0x1, !UP0 ;  /* 0x000000013f057887 */ /* 0x000fe4000c000000 */
[----:B------:R-:W-:Y:S02]  /*bae0*/  UISETP.GT.U32.AND UP1, UPT, UR56, 0x7, !UP1 ;  /* 0x000000073800788c */ /* 0x000fe4000cf24070 */
[----:B------:R-:W-:Y:S02]  /*baf0*/  ULOP3.LUT UR44, UR44, 0x7, URZ, 0xc0, !UPT ;  /* 0x000000072c2c7892 */ /* 0x000fe4000f8ec03f */
[----:B------:R-:W-:-:S04]  /*bb00*/  USEL UR4, URZ, 0x1, !UP1 ;  /* 0x000000013f047887 */ /* 0x000fc8000c800000 */
[----:B------:R-:W-:Y:S01]  /*bb10*/  ULOP3.LUT UR36, UR4, UR36, UR5, 0x96, !UPT ;  /* 0x0000002404247292 */ /* 0x000fe2000f8e9605 */
[----:B----4-:R-:W-:Y:S11]  /*bb20*/  @P0 BRA `(.L_x_139) ;  /* 0xffffff5800c00947 */ /* 0x010ff6000383ffff */
[----:B------:R-:W-:-:S04]  /*bb30*/  DEPBAR.LE SB0, 0x0 ;  /* 0x000080000000791a */ /* 0x000fc80000000000 */
[----:B------:R-:W-:Y:S05]  /*bb40*/  EXIT ;  /* 0x000000000000794d */ /* 0x000fea0003800000 */
.L_x_8:
[----:B------:R-:W2:Y:S01]  /*bb50*/  LDL R20, [R1+0xc0] ;  /* 0x0000c00001147983 */ /* 0x000ea20000100800 */
[----:B------:R-:W-:-:S03]  /*bb60*/  ULDC.64 UR4, c[0x0][0x8f8] ;  /* 0x00023e0000047ab9 */ /* 0x000fc60000000a00 */
[----:B------:R-:W3:Y:S01]  /*bb70*/  LDL R21, [R1+0xc4] ;  /* 0x0000c40001157983 */ /* 0x000ee20000100800 */
[----:B------:R-:W-:Y:S01]  /*bb80*/  PRMT R8, RZ, 0x7610, R8 ;  /* 0x00007610ff087816 */ /* 0x000fe20000000008 */
[----:B------:R-:W-:Y:S01]  /*bb90*/  IMAD.MOV.U32 R12, RZ, RZ, -0x1 ;  /* 0xffffffffff0c7424 */ /* 0x000fe200078e00ff */
[----:B------:R-:W-:Y:S02]  /*bba0*/  MOV R13, 0xffffffff ;  /* 0xffffffff000d7802 */ /* 0x000fe40000000f00 */
[----:B------:R-:W-:Y:S02]  /*bbb0*/  MOV R4, 0xffffffff ;  /* 0xffffffff00047802 */ /* 0x000fe40000000f00 */
[----:B--2---:R-:W-:-:S04]  /*bbc0*/  ISETP.GE.U32.AND P0, PT, R20, UR4, PT ;  /* 0x0000000414007c0c */ /* 0x004fc8000bf06070 */
[----:B---3--:R-:W-:-:S13]  /*bbd0*/  ISETP.GE.U32.AND.EX P0, PT, R21, UR5, PT, P0 ;  /* 0x0000000515007c0c */ /* 0x008fda000bf06100 */
[----:B------:R-:W-:Y:S05]  /*bbe0*/  @P0 BRA `(.L_x_140) ;  /* 0x0000000400640947 */ /* 0x000fea0003800000 */
[----:B------:R-:W1:Y:S01]  /*bbf0*/  LDC.64 R14, c[0x0][0x8d0] ;  /* 0x00023400ff0e7b82 */ /* 0x000e620000000a00 */
[----:B------:R-:W-:Y:S01]  /*bc00*/  MOV R12, R20 ;  /* 0x00000014000c7202 */ /* 0x000fe20000000f00 */
[----:B------:R-:W-:-:S06]  /*bc10*/  IMAD.MOV.U32 R13, RZ, RZ, R21 ;  /* 0x000000ffff0d7224 */ /* 0x000fcc00078e0015 */
[----:B------:R-:W2:Y:S08]  /*bc20*/  LDC R16, c[0x0][0x8d8] ;  /* 0x00023600ff107b82 */ /* 0x000eb00000000800 */
[----:B------:R-:W3:Y:S01]  /*bc30*/  LDC.64 R18, c[0x0][0x8c8] ;  /* 0x00023200ff127b82 */ /* 0x000ee20000000a00 */
[----:B-1----:R-:W-:-:S04]  /*bc40*/  ISETP.NE.U32.AND P0, PT, R14, RZ, PT ;  /* 0x000000ff0e00720c */ /* 0x002fc80003f05070 */
[----:B------:R-:W-:-:S13]  /*bc50*/  ISETP.NE.AND.EX P0, PT, R15, RZ, PT, P0 ;  /* 0x000000ff0f00720c */ /* 0x000fda0003f05300 */
[----:B--23--:R-:W-:Y:S05]  /*bc60*/  @!P0 BRA `(.L_x_141) ;  /* 0x0000000000288947 */ /* 0x00cfea0003800000 */
[----:B------:R-:W1:Y:S02]  /*bc70*/  LDC R4, c[0x0][0x8dc] ;  /* 0x00023700ff047b82 */ /* 0x000e640000000800 */
[----:B-1----:R-:W-:-:S04]  /*bc80*/  IADD3 R13, P0, R20, R4, RZ ;  /* 0x00000004140d7210 */ /* 0x002fc80007f1e0ff */
[----:B------:R-:W-:-:S05]  /*bc90*/  IADD3.X R17, RZ, R21, RZ, P0, !PT ;  /* 0x00000015ff117210 */ /* 0x000fca00007fe4ff */
[----:B------:R-:W-:-:S04]  /*bca0*/  IMAD.WIDE.U32 R8, R17, R14, RZ ;  /* 0x0000000e11087225 */ /* 0x000fc800078e00ff */
[----:B------:R-:W-:-:S04]  /*bcb0*/  IMAD.WIDE.U32 R10, P0, R13, R15, R8 ;  /* 0x0000000f0d0a7225 */ /* 0x000fc80007800008 */
[----:B------:R-:W-:Y:S01]  /*bcc0*/  IMAD.WIDE.U32 R8, R13, R14, RZ ;  /* 0x0000000e0d087225 */ /* 0x000fe200078e00ff */
[----:B------:R-:W-:-:S03]  /*bcd0*/  IADD3.X R13, RZ, RZ, RZ, P0, !PT ;  /* 0x000000ffff0d7210 */ /* 0x000fc600007fe4ff */
[----:B------:R-:W-:Y:S01]  /*bce0*/  IMAD.MOV.U32 R12, RZ, RZ, R11 ;  /* 0x000000ffff0c7224 */ /* 0x000fe200078e000b */
[----:B------:R-:W-:-:S05]  /*bcf0*/  IADD3 RZ, P0, R9, R10, RZ ;  /* 0x0000000a09ff7210 */ /* 0x000fca0007f1e0ff */
[----:B------:R-:W-:-:S08]  /*bd00*/  IMAD.WIDE.U32.X R12, R17, R15, R12, P0 ;  /* 0x0000000f110c7225 */ /* 0x000fd000000e040c */
.L_x_141:
[-CC-:B------:R-:W-:Y:S01]  /*bd10*/  SHF.R.U64 R14, R12, R16.reuse, R13.reuse ;  /* 0x000000100c0e7219 */ /* 0x180fe2000000120d */
[----:B------:R-:W1:Y:S01]  /*bd20*/  LDC R10, c[0x0][0x8c0] ;  /* 0x00023000ff0a7b82 */ /* 0x000e620000000800 */
[----:B------:R-:W-:Y:S01]  /*bd30*/  SHF.R.U32.HI R4, RZ, R16, R13 ;  /* 0x00000010ff047219 */ /* 0x000fe2000001160d */
[----:B------:R-:W-:Y:S01]  /*bd40*/  ULDC UR4, c[0x0][0x150] ;  /* 0x0000540000047ab9 */ /* 0x000fe20000000800 */
[----:B------:R-:W-:Y:S02]  /*bd50*/  IADD3 R7, P0, RZ, -R14, RZ ;  /* 0x8000000eff077210 */ /* 0x000fe40007f1e0ff */
[----:B------:R-:W-:Y:S02]  /*bd60*/  MOV R8, R20 ;  /* 0x0000001400087202 */ /* 0x000fe40000000f00 */
[----:B------:R-:W-:Y:S01]  /*bd70*/  IADD3.X R9, RZ, ~R4, RZ, P0, !PT ;  /* 0x80000004ff097210 */ /* 0x000fe200007fe4ff */
[----:B------:R-:W2:Y:S01]  /*bd80*/  LDC.64 R22, c[0x0][0x8e8] ;  /* 0x00023a00ff167b82 */ /* 0x000ea20000000a00 */
[----:B------:R-:W-:-:S03]  /*bd90*/  I2FP.F32.U32 R11, R5 ;  /* 0x00000005000b7245 */ /* 0x000fc60000201000 */
[-C--:B------:R-:W-:Y:S02]  /*bda0*/  IMAD R4, R9, R18.reuse, RZ ;  /* 0x0000001209047224 */ /* 0x080fe400078e02ff */
[----:B------:R-:W-:Y:S02]  /*bdb0*/  IMAD.MOV.U32 R9, RZ, RZ, R21 ;  /* 0x000000ffff097224 */ /* 0x000fe400078e0015 */
[----:B------:R-:W3:Y:S01]  /*bdc0*/  LDC R16, c[0x0][0x8b0] ;  /* 0x00022c00ff107b82 */ /* 0x000ee20000000800 */
[----:B------:R-:W-:-:S04]  /*bdd0*/  IMAD.WIDE.U32 R8, R7, R18, R8 ;  /* 0x0000001207087225 */ /* 0x000fc800078e0008 */
[----:B------:R-:W-:Y:S01]  /*bde0*/  IMAD R7, R7, R19, R4 ;  /* 0x0000001307077224 */ /* 0x000fe200078e0204 */
[----:B------:R-:W-:Y:S02]  /*bdf0*/  I2FP.F32.U32 R4, R6 ;  /* 0x0000000600047245 */ /* 0x000fe40000201000 */
[----:B------:R-:W4:Y:S02]  /*be00*/  LDC R18, c[0x0][0x148] ;  /* 0x00005200ff127b82 */ /* 0x000f240000000800 */
[----:B------:R-:W-:Y:S01]  /*be10*/  IADD3 R7, R9, R7, RZ ;  /* 0x0000000709077210 */ /* 0x000fe20007ffe0ff */
[----:B------:R-:W-:Y:S01]  /*be20*/  FMUL R4, R4, UR4 ;  /* 0x0000000404047c20 */ /* 0x000fe20008400000 */
[----:B------:R-:W-:Y:S02]  /*be30*/  ULDC UR4, c[0x0][0x154] ;  /* 0x0000550000047ab9 */ /* 0x000fe40000000800 */
[-CC-:B-1----:R-:W-:Y:S02]  /*be40*/  SHF.R.U64 R12, R8, R10.reuse, R7.reuse ;  /* 0x0000000a080c7219 */ /* 0x182fe40000001207 */
[----:B------:R-:W1:Y:S01]  /*be50*/  LDC R9, c[0x0][0x144] ;  /* 0x00005100ff097b82 */ /* 0x000e620000000800 */
[----:B------:R5:W4:Y:S01]  /*be60*/  F2I.U32.TRUNC.NTZ R8, R4 ;  /* 0x0000000400087305 */ /* 0x000b22000020f000 */
[----:B--2---:R-:W-:Y:S01]  /*be70*/  ISETP.NE.U32.AND P0, PT, R22, RZ, PT ;  /* 0x000000ff1600720c */ /* 0x004fe20003f05070 */
[----:B------:R-:W-:Y:S01]  /*be80*/  FMUL R11, R11, UR4 ;  /* 0x000000040b0b7c20 */ /* 0x000fe20008400000 */
[----:B------:R-:W-:Y:S01]  /*be90*/  SHF.R.U32.HI R7, RZ, R10, R7 ;  /* 0x0000000aff077219 */ /* 0x000fe20000011607 */
[----:B------:R-:W-:Y:S01]  /*bea0*/  IMAD.MOV.U32 R10, RZ, RZ, -0x1 ;  /* 0xffffffffff0a7424 */ /* 0x000fe200078e00ff */
[----:B------:R-:W-:Y:S01]  /*beb0*/  ISETP.NE.AND.EX P0, PT, R23, RZ, PT, P0 ;  /* 0x000000ff1700720c */ /* 0x000fe20003f05300 */
[----:B------:R-:W-:Y:S01]  /*bec0*/  ULDC UR4, c[0x0][0x900] ;  /* 0x0002400000047ab9 */ /* 0x000fe20000000800 */
[----:B------:R-:W2:Y:S01]  /*bed0*/  LDC R19, c[0x0][0x8a8] ;  /* 0x00022a00ff137b82 */ /* 0x000ea20000000800 */
[----:B---3--:R-:W-:-:S02]  /*bee0*/  SHF.R.U64 R15, R12, R16, R7 ;  /* 0x000000100c0f7219 */ /* 0x008fc40000001207 */
[----:B-----5:R-:W-:Y:S02]  /*bef0*/  SHF.R.U32.HI R4, RZ, R16, R7 ;  /* 0x00000010ff047219 */ /* 0x020fe40000011607 */
[----:B------:R3:W1:Y:S01]  /*bf00*/  F2I.U32.TRUNC.NTZ R16, R11 ;  /* 0x0000000b00107305 */ /* 0x000662000020f000 */
[----:B------:R-:W-:Y:S02]  /*bf10*/  SHF.L.U32 R25, R10, UR4, RZ ;  /* 0x000000040a197c19 */ /* 0x000fe400080006ff */
[----:B------:R-:W2:Y:S01]  /*bf20*/  LDC R21, c[0x0][0x8f0] ;  /* 0x00023c00ff157b82 */ /* 0x000ea20000000800 */
[----:B----4-:R-:W-:Y:S02]  /*bf30*/  IADD3 R8, -R8, RZ, RZ ;  /* 0x000000ff08087210 */ /* 0x010fe40007ffe1ff */
[--C-:B------:R-:W-:Y:S02]  /*bf40*/  SHF.R.U64 R17, R15, UR4, R4.reuse ;  /* 0x000000040f117c19 */ /* 0x100fe40008001204 */
[----:B------:R-:W-:-:S03]  /*bf50*/  SHF.R.U32.HI R7, RZ, UR4, R4 ;  /* 0x00000004ff077c19 */ /* 0x000fc60008011604 */
[----:B------:R-:W4:Y:S01]  /*bf60*/  LDC R24, c[0x0][0x8e0] ;  /* 0x00023800ff187b82 */ /* 0x000f220000000800 */
[----:B-1----:R-:W-:Y:S01]  /*bf70*/  IMAD R20, R9, R8, R6 ;  /* 0x0000000809147224 */ /* 0x002fe200078e0206 */
[----:B------:R-:W-:-:S06]  /*bf80*/  MOV R6, R17 ;  /* 0x0000001100067202 */ /* 0x000fcc0000000f00 */
[----:B------:R-:W1:Y:S01]  /*bf90*/  LDC R26, c[0x0][0x8b8] ;  /* 0x00022e00ff1a7b82 */ /* 0x000e620000000800 */
[----:B---3--:R-:W-:Y:S05]  /*bfa0*/  @!P0 BRA `(.L_x_142) ;  /* 0x0000000000288947 */ /* 0x008fea0003800000 */
[----:B------:R-:W3:Y:S02]  /*bfb0*/  LDC R4, c[0x0][0x8f4] ;  /* 0x00023d00ff047b82 */ /* 0x000ee40000000800 */
[----:B---3--:R-:W-:-:S04]  /*bfc0*/  IADD3 R11, P0, R17, R4, RZ ;  /* 0x00000004110b7210 */ /* 0x008fc80007f1e0ff */
        /* <DEDUP_REMOVED lines=8> */
.L_x_142:
[----:B------:R-:W3:Y:S01]  /*c050*/  LDC R8, c[0x0][0x904] ;  /* 0x00024100ff087b82 */ /* 0x000ee20000000800 */
[----:B------:R-:W-:Y:S01]  /*c060*/  LOP3.LUT R4, RZ, R25, RZ, 0x33, !PT ;  /* 0x00000019ff047212 */ /* 0x000fe200078e33ff */
[----:B------:R-:W-:Y:S01]  /*c070*/  USHF.L.U32 UR4, UR38, UR4, URZ ;  /* 0x0000000426047299 */ /* 0x000fe2000800063f */
[----:B--2---:R-:W-:Y:S01]  /*c080*/  SHF.R.U64 R7, R6, R21, R7 ;  /* 0x0000001506077219 */ /* 0x004fe20000001207 */
[----:B------:R-:W-:Y:S01]  /*c090*/  VIADD R9, R19, 0xffffffff ;  /* 0xffffffff13097836 */ /* 0x000fe20000000000 */
[----:B------:R-:W-:Y:S02]  /*c0a0*/  IADD3 R16, -R16, RZ, RZ ;  /* 0x000000ff10107210 */ /* 0x000fe40007ffe1ff */
[----:B------:R-:W-:Y:S02]  /*c0b0*/  LOP3.LUT R4, R15, R4, RZ, 0xc0, !PT ;  /* 0x000000040f047212 */ /* 0x000fe400078ec0ff */
[----:B------:R-:W-:-:S03]  /*c0c0*/  IADD3 R6, -R7, RZ, RZ ;  /* 0x000000ff07067210 */ /* 0x000fc60007ffe1ff */
[----:B------:R-:W-:Y:S02]  /*c0d0*/  IMAD R13, R7, UR4, R4 ;  /* 0x00000004070d7c24 */ /* 0x000fe4000f8e0204 */
[----:B----4-:R-:W-:Y:S01]  /*c0e0*/  IMAD R4, R6, R24, R17 ;  /* 0x0000001806047224 */ /* 0x010fe200078e0211 */
[----:B---3--:R-:W-:Y:S02]  /*c0f0*/  ISETP.NE.AND P0, PT, R8, 0x1, PT ;  /* 0x000000010800780c */ /* 0x008fe40003f05270 */
[----:B------:R-:W-:-:S11]  /*c100*/  MOV R8, 0x1 ;  /* 0x0000000100087802 */ /* 0x000fd60000000f00 */
[----:B------:R-:W-:Y:S01]  /*c110*/  @P0 IMAD R20, R18, R16, R5 ;  /* 0x0000001012140224 */ /* 0x000fe200078e0205 */
[----:B------:R-:W-:-:S03]  /*c120*/  LOP3.LUT R5, R12, R9, RZ, 0xc0, !PT ;  /* 0x000000090c057212 */ /* 0x000fc600078ec0ff */
[----:B-1----:R-:W-:Y:S02]  /*c130*/  IMAD R13, R13, R26, R20 ;  /* 0x0000001a0d0d7224 */ /* 0x002fe400078e0214 */
[----:B------:R-:W-:-:S05]  /*c140*/  IMAD R4, R4, R19, R5 ;  /* 0x0000001304047224 */ /* 0x000fca00078e0205 */
[----:B------:R-:W-:Y:S02]  /*c150*/  SEL R12, R4, R13, !P0 ;  /* 0x0000000d040c7207 */ /* 0x000fe40004000000 */
[----:B------:R-:W-:Y:S01]  /*c160*/  SEL R13, R13, R4, !P0 ;  /* 0x000000040d0d7207 */ /* 0x000fe20004000000 */
[----:B------:R-:W-:-:S07]  /*c170*/  IMAD.MOV.U32 R4, RZ, RZ, R14 ;  /* 0x000000ffff047224 */ /* 0x000fce00078e000e */
.L_x_140:
[----:B------:R-:W-:-:S08]  /*c180*/  NOP ;  /* 0x0000000000007918 */ /* 0x000fd00000000000 */
[----:B------:R-:W1:-:S00]  /*c190*/  USETMAXREG.DEALLOC.CTAPOOL 0x28 ;  /* 0x00000028000079c8 */ /* 0x000e4000080e0500 */
[----:B------:R-:W-:-:S06]  /*c1a0*/  UISETP.NE.AND UP0, UPT, UR47, 0x1, UPT ;  /* 0x000000012f00788c */ /* 0x000fcc000bf05270 */
[----:B------:R-:W-:-:S13]  /*c1b0*/  PLOP3.LUT P0, PT, PT, PT, UP0, 0x80, 0x0 ;  /* 0x000000000000781c */ /* 0x000fda0003f0f008 */
[----:B------:R-:W-:Y:S05]  /*c1c0*/  @!P0 EXIT ;  /* 0x000000000000894d */ /* 0x000fea0003800000 */
[----:B------:R-:W-:-:S06]  /*c1d0*/  UISETP.NE.AND UP0, UPT, UR47, URZ, UPT ;  /* 0x0000003f2f00728c */ /* 0x000fcc000bf05270 */
[----:B------:R-:W-:-:S13]  /*c1e0*/  PLOP3.LUT P0, PT, PT, PT, UP0, 0x80, 0x0 ;  /* 0x000000000000781c */ /* 0x000fda0003f0f008 */
[----:B-1----:R-:W-:Y:S05]  /*c1f0*/  @!P0 BRA `(.L_x_143) ;  /* 0x0000001800508947 */ /* 0x002fea0003800000 */
[----:B------:R-:W-:-:S04]  /*c200*/  PRMT R0, R0, 0x9910, RZ ;  /* 0x0000991000007816 */ /* 0x000fc800000000ff */
[----:B------:R-:W-:-:S13]  /*c210*/  R2UR UR4, R0 ;  /* 0x00000000000472ca */ /* 0x000fda00000e0000 */
[----:B------:R-:W-:-:S04]  /*c220*/  UISETP.NE.AND UP0, UPT, UR4, URZ, UPT ;  /* 0x0000003f0400728c */ /* 0x000fc8000bf05270 */
[----:B------:R-:W-:-:S06]  /*c230*/  UISETP.NE.OR UP0, UPT, UR47, 0x2, !UP0 ;  /* 0x000000022f00788c */ /* 0x000fcc000c705670 */
[----:B------:R-:W-:-:S13]  /*c240*/  PLOP3.LUT P0, PT, PT, PT, UP0, 0x80, 0x0 ;  /* 0x000000000000781c */ /* 0x000fda0003f0f008 */
[----:B------:R-:W-:Y:S05]  /*c250*/  @P0 EXIT ;  /* 0x000000000000094d */ /* 0x000fea0003800000 */
[----:B------:R-:W-:-:S13]  /*c260*/  LOP3.LUT P2, RZ, R8, 0xff, RZ, 0xc0, !PT ;  /* 0x000000ff08ff7812 */ /* 0x000fda000784c0ff */
[----:B------:R-:W-:Y:S05]  /*c270*/  @!P2 BRA `(.L_x_144) ;  /* 0x000000000018a947 */ /* 0x000fea0003800000 */
[----:B------:R-:W-:Y:S01]  /*c280*/  UMOV UR4, 0x400 ;  /* 0x0000040000047882 */ /* 0x000fe20000000000 */
[----:B------:R-:W-:Y:S01]  /*c290*/  MOV R0, RZ ;  /* 0x000000ff00007202 */ /* 0x000fe20000000f00 */
[----:B------:R-:W-:-:S03]  /*c2a0*/  ULEA UR4, UR37, UR4, 0x18 ;  /* 0x0000000425047291 */ /* 0x000fc6000f8ec03f */
[----:B------:R-:W-:-:S06]  /*c2b0*/  SHF.L.U32 R0, R0, 0x1f, RZ ;  /* 0x0000001f00007819 */ /* 0x000fcc00000006ff */
[----:B------:R-:W1:Y:S02]  /*c2c0*/  SYNCS.PHASECHK.TRANS64.TRYWAIT P0, [UR4+0xc8], R0 ;  /* 0x0000c800ff0075a7 */ /* 0x000e640008000144 */
[----:B-1----:R-:W-:Y:S05]  /*c2d0*/  @!P0 BRA `(.L_x_145) ;  /* 0x0000002c008c8947 */ /* 0x002fea0003800000 */
.L_x_144:
[----:B------:R-:W-:Y:S01]  /*c2e0*/  PRMT R9, RZ, 0x7610, R9 ;  /* 0x00007610ff097816 */ /* 0x000fe20000000009 */
[----:B------:R-:W-:Y:S06]  /*c2f0*/  @P1 BRA `(.L_x_146) ;  /* 0x0000000000241947 */ /* 0x000fec0003800000 */
[----:B------:R-:W-:Y:S02]  /*c300*/  ULDC.64 UR4, c[0x0][0x588] ;  /* 0x0001620000047ab9 */ /* 0x000fe40000000a00 */
[----:B------:R-:W-:-:S04]  /*c310*/  ISETP.NE.U32.AND P0, PT, RZ, UR4, PT ;  /* 0x00000004ff007c0c */ /* 0x000fc8000bf05070 */
[----:B------:R-:W-:-:S13]  /*c320*/  ISETP.NE.AND.EX P0, PT, RZ, UR5, PT, P0 ;  /* 0x00000005ff007c0c */ /* 0x000fda000bf05300 */
[----:B------:R-:W-:Y:S05]  /*c330*/  @!P0 BRA `(.L_x_147) ;  /* 0x00000000000c8947 */ /* 0x000fea0003800000 */
[----:B------:R3:W5:Y:S01]  /*c340*/  LDG.E R10, desc[UR52][R2.64] ;  /* 0x00000034020a7981 */ /* 0x000762000c1e1900 */
[----:B------:R-:W-:Y:S01]  /*c350*/  MOV R9, 0x1 ;  /* 0x0000000100097802 */ /* 0x000fe20000000f00 */
[----:B------:R-:W-:Y:S06]  /*c360*/  BRA `(.L_x_146) ;  /* 0x0000000000087947 */ /* 0x000fec0003800000 */
.L_x_147:
[----:B------:R-:W2:Y:S01]  /*c370*/  LDC R10, c[0x0][0x580] ;  /* 0x00016000ff0a7b82 */ /* 0x000ea20000000800 */
[----:B------:R-:W-:-:S07]  /*c380*/  IMAD.MOV.U32 R9, RZ, RZ, 0x1 ;  /* 0x00000001ff097424 */ /* 0x000fce00078e00ff */
.L_x_146:
[----:B------:R-:W-:Y:S05]  /*c390*/  @!P2 BRA `(.L_x_148) ;  /* 0x000000140064a947 */ /* 0x000fea0003800000 */
[----:B------:R-:W4:Y:S01]  /*c3a0*/  LDC R8, c[0x0][0x8a8] ;  /* 0x00022a00ff087b82 */ /* 0x000f220000000800 */
[----:B-1----:R-:W-:Y:S01]  /*c3b0*/  MOV R0, 0xffffffff ;  /* 0xffffffff00007802 */ /* 0x002fe20000000f00 */
[----:B------:R-:W-:Y:S01]  /*c3c0*/  ULDC UR4, c[0x0][0x900] ;  /* 0x0002400000047ab9 */ /* 0x000fe20000000800 */
[----:B------:R-:W-:Y:S02]  /*c3d0*/  ULOP3.LUT UR22, UR45, 0x2, URZ, 0xfc, !UPT ;  /* 0x000000022d167892 */ /* 0x000fe4000f8efc3f */
[----:B------:R-:W-:Y:S01]  /*c3e0*/  SHF.L.U32 R0, R0, UR4, RZ ;  /* 0x0000000400007c19 */ /* 0x000fe200080006ff */
[----:B------:R-:W-:Y:S01]  /*c3f0*/  USHF.L.U32 UR21, UR38, UR4, URZ ;  /* 0x0000000426157299 */ /* 0x000fe2000800063f */
[----:B------:R-:W-:Y:S02]  /*c400*/  ULDC.64 UR30, c[0x0][0x198] ;  /* 0x00006600001e7ab9 */ /* 0x000fe40000000a00 */
[----:B------:R-:W-:Y:S01]  /*c410*/  LOP3.LUT R0, RZ, R0, RZ, 0x33, !PT ;  /* 0x00000000ff007212 */ /* 0x000fe200078e33ff */
[----:B------:R-:W-:Y:S01]  /*c420*/  ULDC.64 UR4, c[0x0][0x588] ;  /* 0x0001620000047ab9 */ /* 0x000fe20000000a00 */
[----:B------:R-:W-:Y:S01]  /*c430*/  ULDC.64 UR6, c[0x0][0x8f8] ;  /* 0x00023e0000067ab9 */ /* 0x000fe20000000a00 */
[----:B------:R-:W-:Y:S01]  /*c440*/  ULDC.64 UR14, c[0x0][0x590] ;  /* 0x00016400000e7ab9 */ /* 0x000fe20000000a00 */
[----:B----4-:R-:W-:-:S07]  /*c450*/  IADD3 R8, R8, -0x1, RZ ;  /* 0xffffffff08087810 */ /* 0x010fce0007ffe0ff */
.L_x_204:
[----:B------:R-:W-:Y:S02]  /*c460*/  ISETP.NE.U32.AND P0, PT, RZ, UR14, PT ;  /* 0x0000000eff007c0c */ /* 0x000fe4000bf05070 */
[----:B------:R-:W-:Y:S02]  /*c470*/  R2UR UR43, R13 ;  /* 0x000000000d2b72ca */ /* 0x000fe400000e0000 */
[----:B------:R-:W-:Y:S02]  /*c480*/  R2UR UR42, R12 ;  /* 0x000000000c2a72ca */ /* 0x000fe400000e0000 */
[----:B------:R-:W-:-:S09]  /*c490*/  ISETP.NE.AND.EX P0, PT, RZ, UR15, PT, P0 ;  /* 0x0000000fff007c0c */ /* 0x000fd2000bf05300 */
[----:B------:R-:W-:Y:S02]  /*c4a0*/  USHF.L.U32 UR43, UR43, 0x7, URZ ;  /* 0x000000072b2b7899 */ /* 0x000fe4000800063f */
[----:B------:R-:W-:Y:S02]  /*c4b0*/  USHF.L.U32 UR42, UR42, 0x8, URZ ;  /* 0x000000082a2a7899 */ /* 0x000fe4000800063f */
[----:B----4-:R-:W-:Y:S10]  /*c4c0*/  @!P0 BRA `(.L_x_149) ;  /* 0x00000000002c8947 */ /* 0x010ff40003800000 */
[----:B------:R-:W-:-:S04]  /*c4d0*/  ISETP.NE.U32.AND P1, PT, RZ, UR4, PT ;  /* 0x00000004ff007c0c */ /* 0x000fc8000bf25070 */
[----:B------:R-:W-:-:S13]  /*c4e0*/  ISETP.NE.AND.EX P1, PT, RZ, UR5, PT, P1 ;  /* 0x00000005ff007c0c */ /* 0x000fda000bf25310 */
[----:B------:R-:W-:Y:S05]  /*c4f0*/  @!P1 BRA `(.L_x_150) ;  /* 0x0000000000189947 */ /* 0x000fea0003800000 */
[----:B---3--:R-:W1:Y:S01]  /*c500*/  LDC.64 R2, c[0x0][0x588] ;  /* 0x00016200ff027b82 */ /* 0x008e620000000a00 */
[----:B------:R-:W-:-:S04]  /*c510*/  IMAD R5, R4, UR14, RZ ;  /* 0x0000000e04057c24 */ /* 0x000fc8000f8e02ff */
[----:B-1----:R-:W-:-:S05]  /*c520*/  IMAD.WIDE R2, R5, 0x4, R2 ;  /* 0x0000000405027825 */ /* 0x002fca00078e0202 */
[----:B--2--5:R4:W5:Y:S01]  /*c530*/  LDG.E R10, desc[UR52][R2.64] ;  /* 0x00000034020a7981 */ /* 0x024962000c1e1900 */
[----:B------:R-:W-:Y:S01]  /*c540*/  IMAD.MOV.U32 R9, RZ, RZ, 0x1 ;  /* 0x00000001ff097424 */ /* 0x000fe200078e00ff */
[----:B------:R-:W-:Y:S06]  /*c550*/  BRA `(.L_x_149) ;  /* 0x0000000000087947 */ /* 0x000fec0003800000 */
.L_x_150:
[----:B--2--5:R-:W1:Y:S01]  /*c560*/  LDC R10, c[0x0][0x580] ;  /* 0x00016000ff0a7b82 */ /* 0x024e620000000800 */
[----:B------:R-:W-:-:S07]  /*c570*/  MOV R9, 0x1 ;  /* 0x0000000100097802 */ /* 0x000fce0000000f00 */
.L_x_149:
[----:B------:R-:W-:Y:S05]  /*c580*/  @!P0 BRA `(.L_x_151) ;  /* 0x00000000001c8947 */ /* 0x000fea0003800000 */
[----:B------:R-:W-:-:S13]  /*c590*/  LOP3.LUT P2, RZ, R9, 0xff, RZ, 0xc0, !PT ;  /* 0x000000ff09ff7812 */ /* 0x000fda000784c0ff */
[----:B---34-:R-:W3:Y:S02]  /*c5a0*/  @!P2 LDC.64 R2, c[0x0][0x588] ;  /* 0x00016200ff02ab82 */ /* 0x018ee40000000a00 */
[----:B---3--:R-:W-:-:S04]  /*c5b0*/  @!P2 ISETP.NE.U32.AND P0, PT, R2, RZ, PT ;  /* 0x000000ff0200a20c */ /* 0x008fc80003f05070 */
[----:B------:R-:W-:Y:S02]  /*c5c0*/  @!P2 ISETP.NE.AND.EX P1, PT, R3, RZ, PT, P0 ;  /* 0x000000ff0300a20c */ /* 0x000fe40003f25300 */
[----:B-12--5:R-:W-:Y:S02]  /*c5d0*/  @P2 FSETP.EQ.AND P0, PT, R10, RZ, PT ;  /* 0x000000ff0a00220b */ /* 0x026fe40003f02000 */
[----:B------:R-:W-:Y:S01]  /*c5e0*/  @!P2 PLOP3.LUT P0, PT, P1, PT, PT, 0x8, 0x0 ;  /* 0x000000000000a81c */ /* 0x000fe20000f0e170 */
[----:B------:R-:W-:-:S12]  /*c5f0*/  BRA `(.L_x_152) ;  /* 0x0000000000047947 */ /* 0x000fd80003800000 */
.L_x_151:
[----:B-12--5:R-:W-:-:S13]  /*c600*/  FSETP.EQ.AND P0, PT, R10, RZ, PT ;  /* 0x000000ff0a00720b */ /* 0x026fda0003f02000 */
.L_x_152:
[----:B------:R-:W-:Y:S01]  /*c610*/  UISETP.NE.AND UP0, UPT, UR22, 0x3, UPT ;  /* 0x000000031600788c */ /* 0x000fe2000bf05270 */
[----:B------:R-:W-:-:S04]  /*c620*/  ELECT P1, URZ, PT ;  /* 0x00000000003f782f */ /* 0x000fc80003820000 */
[----:B------:R-:W-:Y:S02]  /*c630*/  PLOP3.LUT P0, PT, P1, P0, PT, 0x20, 0x0 ;  /* 0x000000000000781c */ /* 0x000fe40000f00470 */
[----:B------:R-:W-:-:S13]  /*c640*/  PLOP3.LUT P1, PT, PT, PT, UP0, 0x80, 0x0 ;  /* 0x000000000000781c */ /* 0x000fda0003f2f008 */
[----:B------:R-:W-:Y:S05]  /*c650*/  @!P1 BRA `(.L_x_153) ;  /* 0x0000000000049947 */ /* 0x000fea0003800000 */
[----:B------:R-:W-:Y:S01]  /*c660*/  BPT.TRAP 0x1 ;  /* 0x000000040000795c */ /* 0x000fe20000300000 */
.L_x_153:
[----:B------:R-:W1:Y:S01]  /*c670*/  S2UR UR37, SR_CgaCtaId ;  /* 0x00000000002579c3 */ /* 0x000e620000008800 */
[----:B------:R-:W-:Y:S01]  /*c680*/  UMOV UR13, 0x400 ;  /* 0x00000400000d7882 */ /* 0x000fe20000000000 */
[----:B---34-:R-:W-:-:S04]  /*c690*/  MOV R2, 0x1 ;  /* 0x0000000100027802 */ /* 0x018fc80000000f00 */
[----:B------:R-:W-:Y:S01]  /*c6a0*/  SHF.L.U32 R2, R2, 0x1f, RZ ;  /* 0x0000001f02027819 */ /* 0x000fe200000006ff */
[----:B-1----:R-:W-:-:S09]  /*c6b0*/  ULEA UR13, UR37, UR13, 0x18 ;  /* 0x0000000d250d7291 */ /* 0x002fd2000f8ec03f */
[----:B------:R-:W1:Y:S02]  /*c6c0*/  SYNCS.PHASECHK.TRANS64.TRYWAIT P2, [UR13+0xa0], R2 ;  /* 0x0000a002ff0075a7 */ /* 0x000e64000804014d */
[----:B-1----:R-:W-:Y:S05]  /*c6d0*/  @!P2 BRA `(.L_x_154) ;  /* 0x0000002800a4a947 */ /* 0x002fea0003800000 */
.L_x_248:
[----:B------:R-:W-:Y:S04]  /*c6e0*/  BSSY B0, `(.L_x_155) ;  /* 0x000000e000007945 */ /* 0x000fe80003800000 */
[----:B------:R-:W-:Y:S05]  /*c6f0*/  @!P0 BRA `(.L_x_156) ;  /* 0x0000000000308947 */ /* 0x000fea0003800000 */
[----:B------:R-:W-:Y:S01]  /*c700*/  R2UR UR44, R4 ;  /* 0x00000000042c72ca */ /* 0x000fe200000e0000 */
[----:B------:R-:W-:Y:S02]  /*c710*/  UIADD3 UR8, UP0, UR30, 0x3f0, URZ ;  /* 0x000003f01e087890 */ /* 0x000fe4000ff1e03f */
[----:B------:R-:W-:Y:S02]  /*c720*/  UIADD3 UR40, UR13, 0x100, URZ ;  /* 0x000001000d287890 */ /* 0x000fe4000fffe03f */
[----:B------:R-:W-:Y:S02]  /*c730*/  UIADD3 UR41, UR13, 0x80, URZ ;  /* 0x000000800d297890 */ /* 0x000fe4000fffe03f */
[----:B------:R-:W-:Y:S01]  /*c740*/  UIADD3.X UR9, URZ, UR31, URZ, UP0, !UPT ;  /* 0x0000001f3f097290 */ /* 0x000fe200087fe43f */
[----:B------:R-:W-:Y:S01]  /*c750*/  UMOV UR10, 0x0 ;  /* 0x00000000000a7882 */ /* 0x000fe20000000000 */
[----:B------:R-:W-:-:S07]  /*c760*/  UMOV UR11, 0x10000000 ;  /* 0x10000000000b7882 */ /* 0x000fce0000000000 */
[----:B------:R2:W-:Y:S02]  /*c770*/  UTMALDG.3D [UR40], [UR8], desc[UR10] ;  /* 0x00000a28080075b4 */ /* 0x0005e40008011000 */
[----:B--2---:R-:W-:Y:S05]  /*c780*/  @!P1 BRA `(.L_x_157) ;  /* 0x0000000000049947 */ /* 0x004fea0003800000 */
[----:B------:R-:W-:Y:S01]  /*c790*/  BPT.TRAP 0x1 ;  /* 0x000000040000795c */ /* 0x000fe20000300000 */
.L_x_157:
[----:B-1----:R-:W1:Y:S02]  /*c7a0*/  LDC R3, c[0x0][0x800] ;  /* 0x00020000ff037b82 */ /* 0x002e640000000800 */
[----:B-1----:R2:W-:Y:S02]  /*c7b0*/  SYNCS.ARRIVE.TRANS64.RED.A0TR RZ, [UR13+0x80], R3 ;  /* 0x00008003ffff79a7 */ /* 0x0025e4000830040d */
.L_x_156:
[----:B------:R-:W-:Y:S05]  /*c7c0*/  BSYNC B0 ;  /* 0x0000000000007941 */ /* 0x000fea0003800000 */
.L_x_155:
[----:B------:R-:W-:Y:S05]  /*c7d0*/  @!P1 BRA `(.L_x_158) ;  /* 0x0000000000049947 */ /* 0x000fea0003800000 */
[----:B------:R-:W-:Y:S01]  /*c7e0*/  BPT.TRAP 0x1 ;  /* 0x000000040000795c */ /* 0x000fe20000300000 */
.L_x_158:
[----:B------:R-:W-:-:S04]  /*c7f0*/  UIADD3 UR33, UR13, 0x80, URZ ;  /* 0x000000800d217890 */ /* 0x000fc8000fffe03f */
[----:B------:R-:W-:-:S09]  /*c800*/  UPRMT UR16, UR37, 0x654, UR33 ;  /* 0x0000065425107896 */ /* 0x000fd20008000021 */
[----:B------:R-:W-:Y:S01]  /*c810*/  SYNCS.ARRIVE.TRANS64.RED.A1T0 RZ, [UR16], RZ ;  /* 0x000000ffffff79a7 */ /* 0x000fe20008100410 */
[----:B------:R-:W-:Y:S05]  /*c820*/  @!P1 BRA `(.L_x_159) ;  /* 0x0000000000049947 */ /* 0x000fea0003800000 */
[----:B------:R-:W-:Y:S01]  /*c830*/  BPT.TRAP 0x1 ;  /* 0x000000040000795c */ /* 0x000fe20000300000 */
.L_x_159:
[----:B------:R-:W3:Y:S02]  /*c840*/  SYNCS.PHASECHK.TRANS64.TRYWAIT P2, [UR13+0xa8], R2 ;  /* 0x0000a802ff0075a7 */ /* 0x000ee4000804014d */
[----:B---3--:R-:W-:Y:S05]  /*c850*/  @!P2 BRA `(.L_x_160) ;  /* 0x00000028005ca947 */ /* 0x008fea0003800000 */
.L_x_249:
[----:B------:R-:W-:Y:S04]  /*c860*/  BSSY B0, `(.L_x_161) ;  /* 0x0000010000007945 */ /* 0x000fe80003800000 */
[----:B------:R-:W-:Y:S05]  /*c870*/  @!P0 BRA `(.L_x_162) ;  /* 0x0000000000388947 */ /* 0x000fea0003800000 */
[----:B------:R-:W-:Y:S01]  /*c880*/  UIADD3 UR18, UP0, UR30, 0x3f0, URZ ;  /* 0x000003f01e127890 */ /* 0x000fe2000ff1e03f */
[----:B------:R-:W-:Y:S01]  /*c890*/  R2UR UR12, R4 ;  /* 0x00000000040c72ca */ /* 0x000fe200000e0000 */
[----:B------:R-:W-:Y:S02]  /*c8a0*/  UIADD3 UR10, UR42, 0x20, URZ ;  /* 0x000000202a0a7890 */ /* 0x000fe4000fffe03f */
[----:B------:R-:W-:Y:S02]  /*c8b0*/  UIADD3 UR8, UR13, 0x1100, URZ ;  /* 0x000011000d087890 */ /* 0x000fe4000fffe03f */
[----:B------:R-:W-:Y:S02]  /*c8c0*/  UIADD3 UR9, UR13, 0x88, URZ ;  /* 0x000000880d097890 */ /* 0x000fe4000fffe03f */
[----:B------:R-:W-:Y:S01]  /*c8d0*/  UIADD3.X UR19, URZ, UR31, URZ, UP0, !UPT ;  /* 0x0000001f3f137290 */ /* 0x000fe200087fe43f */
[----:B------:R-:W-:Y:S01]  /*c8e0*/  UMOV UR24, 0x0 ;  /* 0x0000000000187882 */ /* 0x000fe20000000000 */
[----:B------:R-:W-:Y:S01]  /*c8f0*/  UMOV UR25, 0x10000000 ;  /* 0x1000000000197882 */ /* 0x000fe20000000000 */
[----:B------:R-:W-:-:S06]  /*c900*/  UMOV UR11, UR43 ;  /* 0x0000002b000b7c82 */ /* 0x000fcc0008000000 */
[----:B------:R3:W-:Y:S02]  /*c910*/  UTMALDG.3D [UR8], [UR18], desc[UR24] ;  /* 0x00001808120075b4 */ /* 0x0007e40008011000 */
[----:B---3--:R-:W-:Y:S05]  /*c920*/  @!P1 BRA `(.L_x_163) ;  /* 0x0000000000049947 */ /* 0x008fea0003800000 */
[----:B------:R-:W-:Y:S01]  /*c930*/  BPT.TRAP 0x1 ;  /* 0x000000040000795c */ /* 0x000fe20000300000 */
.L_x_163:
[----:B-12---:R-:W1:Y:S02]  /*c940*/  LDC R3, c[0x0][0x800] ;  /* 0x00020000ff037b82 */ /* 0x006e640000000800 */
[----:B-1----:R3:W-:Y:S02]  /*c950*/  SYNCS.ARRIVE.TRANS64.RED.A0TR RZ, [UR13+0x88], R3 ;  /* 0x00008803ffff79a7 */ /* 0x0027e4000830040d */
.L_x_162:
[----:B------:R-:W-:Y:S05]  /*c960*/  BSYNC B0 ;  /* 0x0000000000007941 */ /* 0x000fea0003800000 */
.L_x_161:
[----:B------:R-:W-:Y:S05]  /*c970*/  @!P1 BRA `(.L_x_164) ;  /* 0x0000000000049947 */ /* 0x000fea0003800000 */
[----:B------:R-:W-:Y:S01]  /*c980*/  BPT.TRAP 0x1 ;  /* 0x000000040000795c */ /* 0x000fe20000300000 */
.L_x_164:
[----:B------:R-:W-:-:S04]  /*c990*/  UIADD3 UR25, UR13, 0x88, URZ ;  /* 0x000000880d197890 */ /* 0x000fc8000fffe03f */
[----:B------:R-:W-:-:S09]  /*c9a0*/  UPRMT UR18, UR37, 0x654, UR25 ;  /* 0x0000065425127896 */ /* 0x000fd20008000019 */
[----:B------:R-:W-:Y:S01]  /*c9b0*/  SYNCS.ARRIVE.TRANS64.RED.A1T0 RZ, [UR18], RZ ;  /* 0x000000ffffff79a7 */ /* 0x000fe20008100412 */
[----:B------:R-:W-:Y:S05]  /*c9c0*/  @!P1 BRA `(.L_x_165) ;  /* 0x0000000000049947 */ /* 0x000fea0003800000 */
[----:B------:R-:W-:Y:S01]  /*c9d0*/  BPT.TRAP 0x1 ;  /* 0x000000040000795c */ /* 0x000fe20000300000 */
.L_x_165:
[----:B------:R-:W4:Y:S02]  /*c9e0*/  SYNCS.PHASECHK.TRANS64.TRYWAIT P2, [UR13+0xb0], R2 ;  /* 0x0000b002ff0075a7 */ /* 0x000f24000804014d */
[----:B----4-:R-:W-:Y:S05]  /*c9f0*/  @!P2 BRA `(.L_x_166) ;  /* 0x00000028000ca947 */ /* 0x010fea0003800000 */
.L_x_250:
        /* <DEDUP_REMOVED lines=12> */
[----:B----4-:R-:W-:Y:S05]  /*cac0*/  @!P1 BRA `(.L_x_169) ;  /* 0x0000000000049947 */ /* 0x010fea0003800000 */
[----:B------:R-:W-:Y:S01]  /*cad0*/  BPT.TRAP 0x1 ;  /* 0x000000040000795c */ /* 0x000fe20000300000 */
.L_x_169:
[----:B-123--:R-:W1:Y:S02]  /*cae0*/  LDC R3, c[0x0][0x800] ;  /* 0x00020000ff037b82 */ /* 0x00ee640000000800 */
[----:B-1----:R4:W-:Y:S02]  /*caf0*/  SYNCS.ARRIVE.TRANS64.RED.A0TR RZ, [UR13+0x90], R3 ;  /* 0x00009003ffff79a7 */ /* 0x0029e4000830040d */
.L_x_168:
[----:B------:R-:W-:Y:S05]  /*cb00*/  BSYNC B0 ;  /* 0x0000000000007941 */ /* 0x000fea0003800000 */
.L_x_167:
[----:B------:R-:W-:Y:S05]  /*cb10*/  @!P1 BRA `(.L_x_170) ;  /* 0x0000000000049947 */ /* 0x000fea0003800000 */
[----:B------:R-:W-:Y:S01]  /*cb20*/  BPT.TRAP 0x1 ;  /* 0x000000040000795c */ /* 0x000fe20000300000 */
.L_x_170:
[----:B------:R-:W-:-:S04]  /*cb30*/  UIADD3 UR17, UR13, 0x90, URZ ;  /* 0x000000900d117890 */ /* 0x000fc8000fffe03f */
[----:B------:R-:W-:-:S09]  /*cb40*/  UPRMT UR23, UR37, 0x654, UR17 ;  /* 0x0000065425177896 */ /* 0x000fd20008000011 */
[----:B------:R-:W-:Y:S01]  /*cb50*/  SYNCS.ARRIVE.TRANS64.RED.A1T0 RZ, [UR23], RZ ;  /* 0x000000ffffff79a7 */ /* 0x000fe20008100417 */
[----:B------:R-:W-:Y:S05]  /*cb60*/  @!P1 BRA `(.L_x_171) ;  /* 0x0000000000049947 */ /* 0x000fea0003800000 */
[----:B------:R-:W-:Y:S01]  /*cb70*/  BPT.TRAP 0x1 ;  /* 0x000000040000795c */ /* 0x000fe20000300000 */
.L_x_171:
[----:B------:R-:W5:Y:S02]  /*cb80*/  SYNCS.PHASECHK.TRANS64.TRYWAIT P2, [UR13+0xb8], R2 ;  /* 0x0000b802ff0075a7 */ /* 0x000f64000804014d */
[----:B-----5:R-:W-:Y:S05]  /*cb90*/  @!P2 BRA `(.L_x_172) ;  /* 0x0000002400bca947 */ /* 0x020fea0003800000 */
.L_x_251:
        /* <DEDUP_REMOVED lines=12> */
[----:B-1----:R-:W-:Y:S05]  /*cc60*/  @!P1 BRA `(.L_x_175) ;  /* 0x0000000000049947 */ /* 0x002fea0003800000 */
[----:B------:R-:W-:Y:S01]  /*cc70*/  BPT.TRAP 0x1 ;  /* 0x000000040000795c */ /* 0x000fe20000300000 */
.L_x_175:
[----:B------:R-:W1:Y:S02]  /*cc80*/  LDC R2, c[0x0][0x800] ;  /* 0x00020000ff027b82 */ /* 0x000e640000000800 */
[----:B-1----:R1:W-:Y:S02]  /*cc90*/  SYNCS.ARRIVE.TRANS64.RED.A0TR RZ, [UR13+0x98], R2 ;  /* 0x00009802ffff79a7 */ /* 0x0023e4000830040d */
.L_x_174:
[----:B------:R-:W-:Y:S05]  /*cca0*/  BSYNC B0 ;  /* 0x0000000000007941 */ /* 0x000fea0003800000 */
.L_x_173:
[----:B------:R-:W-:Y:S05]  /*ccb0*/  @!P1 BRA `(.L_x_176) ;  /* 0x0000000000049947 */ /* 0x000fea0003800000 */
[----:B------:R-:W-:Y:S01]  /*ccc0*/  BPT.TRAP 0x1 ;  /* 0x000000040000795c */ /* 0x000fe20000300000 */
.L_x_176:
[----:B------:R-:W-:-:S04]  /*ccd0*/  UIADD3 UR9, UR13, 0x98, URZ ;  /* 0x000000980d097890 */ /* 0x000fc8000fffe03f */
[----:B------:R-:W-:-:S09]  /*cce0*/  UPRMT UR29, UR37, 0x654, UR9 ;  /* 0x00000654251d7896 */ /* 0x000fd20008000009 */
[----:B------:R-:W-:Y:S01]  /*ccf0*/  SYNCS.ARRIVE.TRANS64.RED.A1T0 RZ, [UR29], RZ ;  /* 0x000000ffffff79a7 */ /* 0x000fe2000810041d */
[----:B------:R-:W-:Y:S05]  /*cd00*/  @!P1 BRA `(.L_x_177) ;  /* 0x0000000000049947 */ /* 0x000fea0003800000 */
[----:B------:R-:W-:Y:S01]  /*cd10*/  BPT.TRAP 0x1 ;  /* 0x000000040000795c */ /* 0x000fe20000300000 */
.L_x_177:
[----:B-1----:R-:W-:-:S04]  /*cd20*/  SHF.L.U32 R2, RZ, 0x1f, RZ ;  /* 0x0000001fff027819 */ /* 0x002fc800000006ff */
[----:B------:R-:W1:Y:S02]  /*cd30*/  SYNCS.PHASECHK.TRANS64.TRYWAIT P2, [UR13+0xa0], R2 ;  /* 0x0000a002ff0075a7 */ /* 0x000e64000804014d */
[----:B-1----:R-:W-:Y:S05]  /*cd40*/  @!P2 BRA `(.L_x_178) ;  /* 0x000000240068a947 */ /* 0x002fea0003800000 */
.L_x_252:
        /* <DEDUP_REMOVED lines=13> */
.L_x_181:
[----:B--234-:R-:W1:Y:S02]  /*ce20*/  LDC R3, c[0x0][0x800] ;  /* 0x00020000ff037b82 */ /* 0x01ce640000000800 */
[----:B-1----:R1:W-:Y:S02]  /*ce30*/  SYNCS.ARRIVE.TRANS64.RED.A0TR RZ, [UR13+0x80], R3 ;  /* 0x00008003ffff79a7 */ /* 0x0023e4000830040d */
.L_x_180:
[----:B------:R-:W-:Y:S05]  /*ce40*/  BSYNC B0 ;  /* 0x0000000000007941 */ /* 0x000fea0003800000 */
.L_x_179:
[----:B------:R-:W-:Y:S05]  /*ce50*/  @!P1 BRA `(.L_x_182) ;  /* 0x0000000000049947 */ /* 0x000fea0003800000 */
[----:B------:R-:W-:Y:S01]  /*ce60*/  BPT.TRAP 0x1 ;  /* 0x000000040000795c */ /* 0x000fe20000300000 */
.L_x_182:
[----:B------:R-:W-:Y:S01]  /*ce70*/  SYNCS.ARRIVE.TRANS64.RED.A1T0 RZ, [UR16], RZ ;  /* 0x000000ffffff79a7 */ /* 0x000fe20008100410 */
[----:B------:R-:W-:Y:S05]  /*ce80*/  @!P1 BRA `(.L_x_183) ;  /* 0x0000000000049947 */ /* 0x000fea0003800000 */
[----:B------:R-:W-:Y:S01]  /*ce90*/  BPT.TRAP 0x1 ;  /* 0x000000040000795c */ /* 0x000fe20000300000 */
.L_x_183:
[----:B------:R-:W5:Y:S02]  /*cea0*/  SYNCS.PHASECHK.TRANS64.TRYWAIT P2, [UR13+0xa8], R2 ;  /* 0x0000a802ff0075a7 */ /* 0x000f64000804014d */
[----:B-----5:R-:W-:Y:S05]  /*ceb0*/  @!P2 BRA `(.L_x_184) ;  /* 0x000000240024a947 */ /* 0x020fea0003800000 */
.L_x_253:
        /* <DEDUP_REMOVED lines=13> */
.L_x_187:
[----:B--234-:R-:W1:Y:S02]  /*cf90*/  LDC R3, c[0x0][0x800] ;  /* 0x00020000ff037b82 */ /* 0x01ce640000000800 */
[----:B-1----:R1:W-:Y:S02]  /*cfa0*/  SYNCS.ARRIVE.TRANS64.RED.A0TR RZ, [UR13+0x88], R3 ;  /* 0x00008803ffff79a7 */ /* 0x0023e4000830040d */
.L_x_186:
[----:B------:R-:W-:Y:S05]  /*cfb0*/  BSYNC B0 ;  /* 0x0000000000007941 */ /* 0x000fea0003800000 */
.L_x_185:
[----:B------:R-:W-:Y:S05]  /*cfc0*/  @!P1 BRA `(.L_x_188) ;  /* 0x0000000000049947 */ /* 0x000fea0003800000 */
[----:B------:R-:W-:Y:S01]  /*cfd0*/  BPT.TRAP 0x1 ;  /* 0x000000040000795c */ /* 0x000fe20000300000 */
.L_x_188:
[----:B------:R-:W-:Y:S01]  /*cfe0*/  SYNCS.ARRIVE.TRANS64.RED.A1T0 RZ, [UR18], RZ ;  /* 0x000000ffffff79a7 */ /* 0x000fe20008100412 */
[----:B------:R-:W-:Y:S05]  /*cff0*/  @!P1 BRA `(.L_x_189) ;  /* 0x0000000000049947 */ /* 0x000fea0003800000 */
[----:B------:R-:W-:Y:S01]  /*d000*/  BPT.TRAP 0x1 ;  /* 0x000000040000795c */ /* 0x000fe20000300000 */
.L_x_189:
[----:B------:R-:W5:Y:S02]  /*d010*/  SYNCS.PHASECHK.TRANS64.TRYWAIT P2, [UR13+0xb0], R2 ;  /* 0x0000b002ff0075a7 */ /* 0x000f64000804014d */
[----:B-----5:R-:W-:Y:S05]  /*d020*/  @!P2 BRA `(.L_x_190) ;  /* 0x0000002000e0a947 */ /* 0x020fea0003800000 */
.L_x_254:
        /* <DEDUP_REMOVED lines=13> */
.L_x_193:
[----:B--234-:R-:W1:Y:S02]  /*d100*/  LDC R3, c[0x0][0x800] ;  /* 0x00020000ff037b82 */ /* 0x01ce640000000800 */
[----:B-1----:R1:W-:Y:S02]  /*d110*/  SYNCS.ARRIVE.TRANS64.RED.A0TR RZ, [UR13+0x90], R3 ;  /* 0x00009003ffff79a7 */ /* 0x0023e4000830040d */
.L_x_192:
[----:B------:R-:W-:Y:S05]  /*d120*/  BSYNC B0 ;  /* 0x0000000000007941 */ /* 0x000fea0003800000 */
.L_x_191:
[----:B------:R-:W-:Y:S05]  /*d130*/  @!P1 BRA `(.L_x_194) ;  /* 0x0000000000049947 */ /* 0x000fea0003800000 */
[----:B------:R-:W-:Y:S01]  /*d140*/  BPT.TRAP 0x1 ;  /* 0x000000040000795c */ /* 0x000fe20000300000 */
.L_x_194:
[----:B------:R-:W-:Y:S01]  /*d150*/  SYNCS.ARRIVE.TRANS64.RED.A1T0 RZ, [UR23], RZ ;  /* 0x000000ffffff79a7 */ /* 0x000fe20008100417 */
[----:B------:R-:W-:Y:S05]  /*d160*/  @!P1 BRA `(.L_x_195) ;  /* 0x0000000000049947 */ /* 0x000fea0003800000 */
[----:B------:R-:W-:Y:S01]  /*d170*/  BPT.TRAP 0x1 ;  /* 0x000000040000795c */ /* 0x000fe20000300000 */
.L_x_195:
[----:B------:R-:W5:Y:S02]  /*d180*/  SYNCS.PHASECHK.TRANS64.TRYWAIT P2, [UR13+0xb8], R2 ;  /* 0x0000b802ff0075a7 */ /* 0x000f64000804014d */
[----:B-----5:R-:W-:Y:S05]  /*d190*/  @!P2 BRA `(.L_x_196) ;  /* 0x00000020009ca947 */ /* 0x020fea0003800000 */
.L_x_255:
        /* <DEDUP_REMOVED lines=13> */
.L_x_199:
[----:B------:R-:W1:Y:S02]  /*d270*/  LDC R2, c[0x0][0x800] ;  /* 0x00020000ff027b82 */ /* 0x000e640000000800 */
[----:B-1----:R1:W-:Y:S02]  /*d280*/  SYNCS.ARRIVE.TRANS64.RED.A0TR RZ, [UR13+0x98], R2 ;  /* 0x00009802ffff79a7 */ /* 0x0023e4000830040d */
.L_x_198:
[----:B------:R-:W-:Y:S05]  /*d290*/  BSYNC B0 ;  /* 0x0000000000007941 */ /* 0x000fea0003800000 */
.L_x_197:
[----:B------:R-:W-:Y:S05]  /*d2a0*/  @!P1 BRA `(.L_x_200) ;  /* 0x0000000000049947 */ /* 0x000fea0003800000 */
[----:B------:R-:W-:Y:S01]  /*d2b0*/  BPT.TRAP 0x1 ;  /* 0x000000040000795c */ /* 0x000fe20000300000 */
.L_x_200:
[----:B------:R-:W5:Y:S01]  /*d2c0*/  LDL.LU R20, [R1+0xc4] ;  /* 0x0000c40001147983 */ /* 0x000f620000300800 */
[----:B------:R-:W-:Y:S03]  /*d2d0*/  SYNCS.ARRIVE.TRANS64.RED.A1T0 RZ, [UR29], RZ ;  /* 0x000000ffffff79a7 */ /* 0x000fe6000810041d */
[----:B------:R-:W2:Y:S01]  /*d2e0*/  LDL.LU R17, [R1+0xc0] ;  /* 0x0000c00001117983 */ /* 0x000ea20000300800 */
[----:B-1----:R-:W-:Y:S01]  /*d2f0*/  PRMT R2, RZ, 0x7610, R2 ;  /* 0x00007610ff027816 */ /* 0x002fe20000000002 */
[----:B------:R-:W-:Y:S01]  /*d300*/  IMAD.MOV.U32 R13, RZ, RZ, -0x1 ;  /* 0xffffffffff0d7424 */ /* 0x000fe200078e00ff */
[----:B------:R-:W-:Y:S02]  /*d310*/  MOV R12, 0xffffffff ;  /* 0xffffffff000c7802 */ /* 0x000fe40000000f00 */
[----:B------:R-:W-:Y:S02]  /*d320*/  MOV R4, 0xffffffff ;  /* 0xffffffff00047802 */ /* 0x000fe40000000f00 */
[----:B--2---:R-:W-:-:S04]  /*d330*/  IADD3 R17, P0, R17, UR50, RZ ;  /* 0x0000003211117c10 */ /* 0x004fc8000ff1e0ff */
[----:B-----5:R-:W-:Y:S01]  /*d340*/  IADD3.X R20, R20, UR39, RZ, P0, !PT ;  /* 0x0000002714147c10 */ /* 0x020fe200087fe4ff */
[----:B------:R1:W-:Y:S01]  /*d350*/  STL [R1+0xc0], R17 ;  /* 0x0000c01101007387 */ /* 0x0003e20000100800 */
[----:B------:R-:W-:-:S03]  /*d360*/  ISETP.GE.U32.AND P0, PT, R17, UR6, PT ;  /* 0x0000000611007c0c */ /* 0x000fc6000bf06070 */
[----:B------:R1:W-:Y:S01]  /*d370*/  STL [R1+0xc4], R20 ;  /* 0x0000c41401007387 */ /* 0x0003e20000100800 */
[----:B------:R-:W-:-:S13]  /*d380*/  ISETP.GE.U32.AND.EX P0, PT, R20, UR7, PT, P0 ;  /* 0x0000000714007c0c */ /* 0x000fda000bf06100 */
[----:B-1----:R-:W-:Y:S05]  /*d390*/  @P0 BRA `(.L_x_201) ;  /* 0x00000004005c0947 */ /* 0x002fea0003800000 */
[----:B------:R-:W1:Y:S01]  /*d3a0*/  LDC.64 R14, c[0x0][0x8d0] ;  /* 0x00023400ff0e7b82 */ /* 0x000e620000000a00 */
[----:B------:R-:W-:Y:S01]  /*d3b0*/  IMAD.MOV.U32 R2, RZ, RZ, R17 ;  /* 0x000000ffff027224 */ /* 0x000fe200078e0011 */
[----:B---34-:R-:W-:-:S06]  /*d3c0*/  MOV R3, R20 ;  /* 0x0000001400037202 */ /* 0x018fcc0000000f00 */
        /* <DEDUP_REMOVED lines=15> */
.L_x_202:
[-CC-:B------:R-:W-:Y:S01]  /*d4c0*/  SHF.R.U64 R11, R2, R16.reuse, R3.reuse ;  /* 0x00000010020b7219 */ /* 0x180fe20000001203 */
[----:B------:R-:W1:Y:S01]  /*d4d0*/  LDC.64 R6, c[0x0][0x8e8] ;  /* 0x00023a00ff067b82 */ /* 0x000e620000000a00 */
[----:B------:R-:W-:Y:S01]  /*d4e0*/  SHF.R.U32.HI R2, RZ, R16, R3 ;  /* 0x00000010ff027219 */ /* 0x000fe20000011603 */
[----:B------:R-:W2:Y:S01]  /*d4f0*/  S2R R15, SR_CTAID.X ;  /* 0x00000000000f7919 */ /* 0x000ea20000002500 */
[----:B------:R-:W-:Y:S01]  /*d500*/  IADD3 R5, P0, RZ, -R11, RZ ;  /* 0x8000000bff057210 */ /* 0x000fe20007f1e0ff */
[----:B------:R-:W3:Y:S03]  /*d510*/  S2R R14, SR_CTAID.Y ;  /* 0x00000000000e7919 */ /* 0x000ee60000002600 */
[----:B------:R-:W-:Y:S01]  /*d520*/  IADD3.X R3, RZ, ~R2, RZ, P0, !PT ;  /* 0x80000002ff037210 */ /* 0x000fe200007fe4ff */
[----:B------:R-:W4:Y:S01]  /*d530*/  LDC R18, c[0x0][0x8c0] ;  /* 0x00023000ff127b82 */ /* 0x000f220000000800 */
[----:B------:R-:W-:-:S03]  /*d540*/  IMAD.MOV.U32 R2, RZ, RZ, R17 ;  /* 0x000000ffff027224 */ /* 0x000fc600078e0011 */
[----:B------:R-:W-:Y:S01]  /*d550*/  IMAD R4, R3, R12, RZ ;  /* 0x0000000c03047224 */ /* 0x000fe200078e02ff */
[----:B------:R-:W-:-:S03]  /*d560*/  MOV R3, R20 ;  /* 0x0000001400037202 */ /* 0x000fc60000000f00 */
[----:B------:R-:W5:Y:S01]  /*d570*/  LDC R19, c[0x0][0x8b0] ;  /* 0x00022c00ff137b82 */ /* 0x000f620000000800 */
[C---:B------:R-:W-:Y:S02]  /*d580*/  IMAD R13, R5.reuse, R13, R4 ;  /* 0x0000000d050d7224 */ /* 0x040fe400078e0204 */
[----:B------:R-:W-:-:S05]  /*d590*/  IMAD.WIDE.U32 R2, R5, R12, R2 ;  /* 0x0000000c05027225 */ /* 0x000fca00078e0002 */
[----:B------:R-:W3:Y:S01]  /*d5a0*/  LDC R21, c[0x0][0x900] ;  /* 0x00024000ff157b82 */ /* 0x000ee20000000800 */
[----:B------:R-:W-:Y:S02]  /*d5b0*/  IADD3 R3, R3, R13, RZ ;  /* 0x0000000d03037210 */ /* 0x000fe40007ffe0ff */
[----:B-1----:R-:W-:-:S04]  /*d5c0*/  ISETP.NE.U32.AND P0, PT, R6, RZ, PT ;  /* 0x000000ff0600720c */ /* 0x002fc80003f05070 */
[----:B------:R-:W-:Y:S02]  /*d5d0*/  ISETP.NE.AND.EX P0, PT, R7, RZ, PT, P0 ;  /* 0x000000ff0700720c */ /* 0x000fe40003f05300 */
[-CC-:B----4-:R-:W-:Y:S02]  /*d5e0*/  SHF.R.U64 R13, R2, R18.reuse, R3.reuse ;  /* 0x00000012020d7219 */ /* 0x190fe40000001203 */
[----:B------:R-:W-:Y:S02]  /*d5f0*/  SHF.R.U32.HI R2, RZ, R18, R3 ;  /* 0x00000012ff027219 */ /* 0x000fe40000011603 */
[----:B--2---:R-:W-:Y:S02]  /*d600*/  I2FP.F32.U32 R16, R15 ;  /* 0x0000000f00107245 */ /* 0x004fe40000201000 */
[-CC-:B-----5:R-:W-:Y:S02]  /*d610*/  SHF.R.U64 R17, R13, R19.reuse, R2.reuse ;  /* 0x000000130d117219 */ /* 0x1a0fe40000001202 */
[----:B------:R-:W-:-:S04]  /*d620*/  SHF.R.U32.HI R2, RZ, R19, R2 ;  /* 0x00000013ff027219 */ /* 0x000fc80000011602 */
[-CC-:B---3--:R-:W-:Y:S02]  /*d630*/  SHF.R.U64 R12, R17, R21.reuse, R2.reuse ;  /* 0x00000015110c7219 */ /* 0x188fe40000001202 */
[----:B------:R-:W-:-:S03]  /*d640*/  SHF.R.U32.HI R19, RZ, R21, R2 ;  /* 0x00000015ff137219 */ /* 0x000fc60000011602 */
[----:B------:R-:W-:Y:S01]  /*d650*/  IMAD.MOV.U32 R2, RZ, RZ, R12 ;  /* 0x000000ffff027224 */ /* 0x000fe200078e000c */
[----:B------:R-:W-:Y:S01]  /*d660*/  MOV R3, R19 ;  /* 0x0000001300037202 */ /* 0x000fe20000000f00 */
[----:B------:R-:W-:Y:S06]  /*d670*/  @!P0 BRA `(.L_x_203) ;  /* 0x0000000000288947 */ /* 0x000fec0003800000 */
[----:B------:R-:W1:Y:S02]  /*d680*/  LDC R3, c[0x0][0x8f4] ;  /* 0x00023d00ff037b82 */ /* 0x000e640000000800 */
[----:B-1----:R-:W-:-:S04]  /*d690*/  IADD3 R3, P0, R12, R3, RZ ;  /* 0x000000030c037210 */ /* 0x002fc80007f1e0ff */
[----:B------:R-:W-:-:S05]  /*d6a0*/  IADD3.X R19, RZ, R19, RZ, P0, !PT ;  /* 0x00000013ff137210 */ /* 0x000fca00007fe4ff */
[----:B------:R-:W-:-:S04]  /*d6b0*/  IMAD.WIDE.U32 R4, R19, R6, RZ ;  /* 0x0000000613047225 */ /* 0x000fc800078e00ff */
[----:B------:R-:W-:-:S04]  /*d6c0*/  IMAD.WIDE.U32 R4, P0, R3, R7, R4 ;  /* 0x0000000703047225 */ /* 0x000fc80007800004 */
[----:B------:R-:W-:Y:S01]  /*d6d0*/  IMAD.WIDE.U32 R2, R3, R6, RZ ;  /* 0x0000000603027225 */ /* 0x000fe200078e00ff */
[----:B------:R-:W-:-:S04]  /*d6e0*/  MOV R2, R5 ;  /* 0x0000000500027202 */ /* 0x000fc80000000f00 */
[----:B------:R-:W-:Y:S01]  /*d6f0*/  IADD3 RZ, P1, R3, R4, RZ ;  /* 0x0000000403ff7210 */ /* 0x000fe20007f3e0ff */
[----:B------:R-:W-:-:S04]  /*d700*/  IMAD.X R3, RZ, RZ, RZ, P0 ;  /* 0x000000ffff037224 */ /* 0x000fc800000e06ff */
[----:B------:R-:W-:-:S08]  /*d710*/  IMAD.WIDE.U32.X R2, R19, R7, R2, P1 ;  /* 0x0000000713027225 */ /* 0x000fd000008e0402 */
.L_x_203:
[----:B------:R-:W1:Y:S01]  /*d720*/  LDC R23, c[0x0][0x904] ;  /* 0x00024100ff177b82 */ /* 0x000e620000000800 */
[----:B------:R-:W-:Y:S01]  /*d730*/  ULDC UR8, c[0x0][0x150] ;  /* 0x0000540000087ab9 */ /* 0x000fe20000000800 */
[----:B------:R-:W-:Y:S01]  /*d740*/  I2FP.F32.U32 R5, R14 ;  /* 0x0000000e00057245 */ /* 0x000fe20000201000 */
[----:B------:R-:W-:Y:S01]  /*d750*/  FMUL R16, R16, UR8 ;  /* 0x0000000810107c20 */ /* 0x000fe20008400000 */
[----:B------:R-:W-:Y:S01]  /*d760*/  ULDC UR8, c[0x0][0x154] ;  /* 0x0000550000087ab9 */ /* 0x000fe20000000800 */
[----:B------:R-:W-:Y:S02]  /*d770*/  LOP3.LUT R17, R17, R0, RZ, 0xc0, !PT ;  /* 0x0000000011117212 */ /* 0x000fe400078ec0ff */
[----:B------:R-:W-:Y:S01]  /*d780*/  FMUL R6, R5, UR8 ;  /* 0x0000000805067c20 */ /* 0x000fe20008400000 */
[----:B------:R-:W2:Y:S01]  /*d790*/  LDC R19, c[0x0][0x8f0] ;  /* 0x00023c00ff137b82 */ /* 0x000ea20000000800 */
[----:B------:R-:W3:Y:S07]  /*d7a0*/  F2I.U32.TRUNC.NTZ R16, R16 ;  /* 0x0000001000107305 */ /* 0x000eee000020f000 */
[----:B------:R-:W4:Y:S01]  /*d7b0*/  LDC R4, c[0x0][0x144] ;  /* 0x00005100ff047b82 */ /* 0x000f220000000800 */
[----:B------:R-:W5:Y:S07]  /*d7c0*/  F2I.U32.TRUNC.NTZ R6, R6 ;  /* 0x0000000600067305 */ /* 0x000f6e000020f000 */
[----:B------:R-:W5:Y:S01]  /*d7d0*/  LDC R7, c[0x0][0x148] ;  /* 0x00005200ff077b82 */ /* 0x000f620000000800 */
[----:B-1----:R-:W-:-:S02]  /*d7e0*/  ISETP.NE.AND P0, PT, R23, 0x1, PT ;  /* 0x000000011700780c */ /* 0x002fc40003f05270 */
[----:B---3--:R-:W-:-:S05]  /*d7f0*/  IADD3 R5, -R16, RZ, RZ ;  /* 0x000000ff10057210 */ /* 0x008fca0007ffe1ff */
[----:B------:R-:W1:Y:S01]  /*d800*/  LDC R20, c[0x0][0x8e0] ;  /* 0x00023800ff147b82 */ /* 0x000e620000000800 */
[----:B--2---:R-:W-:-:S04]  /*d810*/  SHF.R.U64 R2, R2, R19, R3 ;  /* 0x0000001302027219 */ /* 0x004fc80000001203 */
[C---:B------:R-:W-:Y:S01]  /*d820*/  IADD3 R3, -R2.reuse, RZ, RZ ;  /* 0x000000ff02037210 */ /* 0x040fe20007ffe1ff */
[----:B------:R-:W-:Y:S01]  /*d830*/  IMAD R17, R2, UR21, R17 ;  /* 0x0000001502117c24 */ /* 0x000fe2000f8e0211 */
[----:B------:R-:W-:Y:S01]  /*d840*/  MOV R2, 0x1 ;  /* 0x0000000100027802 */ /* 0x000fe20000000f00 */
[----:B------:R-:W2:Y:S01]  /*d850*/  LDC R21, c[0x0][0x8b8] ;  /* 0x00022e00ff157b82 */ /* 0x000ea20000000800 */
[----:B----4-:R-:W-:Y:S01]  /*d860*/  IMAD R18, R4, R5, R15 ;  /* 0x0000000504127224 */ /* 0x010fe200078e020f */
[----:B------:R-:W-:Y:S01]  /*d870*/  LOP3.LUT R5, R13, R8, RZ, 0xc0, !PT ;  /* 0x000000080d057212 */ /* 0x000fe200078ec0ff */
[----:B-----5:R-:W-:-:S05]  /*d880*/  IMAD.MOV R4, RZ, RZ, -R6 ;  /* 0x000000ffff047224 */ /* 0x020fca00078e0a06 */
[----:B------:R-:W3:Y:S01]  /*d890*/  LDC R22, c[0x0][0x8a8] ;  /* 0x00022a00ff167b82 */ /* 0x000ee20000000800 */
[----:B------:R-:W-:Y:S02]  /*d8a0*/  @P0 IMAD R18, R7, R4, R14 ;  /* 0x0000000407120224 */ /* 0x000fe400078e020e */
[----:B-1----:R-:W-:Y:S02]  /*d8b0*/  IMAD R12, R3, R20, R12 ;  /* 0x00000014030c7224 */ /* 0x002fe400078e020c */
[----:B--2---:R-:W-:Y:S02]  /*d8c0*/  IMAD R13, R17, R21, R18 ;  /* 0x00000015110d7224 */ /* 0x004fe400078e0212 */
[----:B---3--:R-:W-:-:S05]  /*d8d0*/  IMAD R4, R12, R22, R5 ;  /* 0x000000160c047224 */ /* 0x008fca00078e0205 */
[----:B------:R-:W-:Y:S02]  /*d8e0*/  SEL R12, R4, R13, !P0 ;  /* 0x0000000d040c7207 */ /* 0x000fe40004000000 */
[----:B------:R-:W-:Y:S01]  /*d8f0*/  SEL R13, R13, R4, !P0 ;  /* 0x000000040d0d7207 */ /* 0x000fe20004000000 */
[----:B------:R-:W-:-:S07]  /*d900*/  IMAD.MOV.U32 R4, RZ, RZ, R11 ;  /* 0x000000ffff047224 */ /* 0x000fce00078e000b */
.L_x_201:
[----:B------:R-:W-:-:S13]  /*d910*/  LOP3.LUT P0, RZ, R2, 0xff, RZ, 0xc0, !PT ;  /* 0x000000ff02ff7812 */ /* 0x000fda000780c0ff */
[----:B------:R-:W-:Y:S05]  /*d920*/  @P0 BRA `(.L_x_204) ;  /* 0xffffffe800cc0947 */ /* 0x000fea000383ffff */
.L_x_148:
[----:B------:R-:W-:Y:S01]  /*d930*/  ELECT P0, URZ, PT ;  /* 0x00000000003f782f */ /* 0x000fe20003800000 */
[----:B------:R-:W-:-:S12]  /*d940*/  BSSY B0, `(.L_x_205) ;  /* 0x000001e000007945 */ /* 0x000fd80003800000 */
[----:B------:R-:W-:Y:S05]  /*d950*/  @!P0 BRA `(.L_x_206) ;  /* 0x0000000000708947 */ /* 0x000fea0003800000 */
[----:B------:R-:W-:-:S06]  /*d960*/  ULOP3.LUT UR4, UR45, 0x2, URZ, 0xfc, !UPT ;  /* 0x000000022d047892 */ /* 0x000fcc000f8efc3f */
[----:B-1----:R-:W-:-:S04]  /*d970*/  MOV R0, UR4 ;  /* 0x0000000400007c02 */ /* 0x002fc80008000f00 */
[----:B------:R-:W-:-:S13]  /*d980*/  ISETP.NE.AND P0, PT, R0, 0x3, PT ;  /* 0x000000030000780c */ /* 0x000fda0003f05270 */
[----:B------:R-:W-:Y:S05]  /*d990*/  @!P0 BRA `(.L_x_207) ;  /* 0x0000000000048947 */ /* 0x000fea0003800000 */
[----:B------:R-:W-:Y:S01]  /*d9a0*/  BPT.TRAP 0x1 ;  /* 0x000000040000795c */ /* 0x000fe20000300000 */
.L_x_207:
[----:B------:R-:W-:Y:S01]  /*d9b0*/  MOV R0, 0x400 ;  /* 0x0000040000007802 */ /* 0x000fe20000000f00 */
[----:B---3--:R-:W-:Y:S01]  /*d9c0*/  IMAD.MOV.U32 R2, RZ, RZ, 0x1 ;  /* 0x00000001ff027424 */ /* 0x008fe200078e00ff */
[----:B----4-:R-:W-:-:S04]  /*d9d0*/  MOV R3, UR37 ;  /* 0x0000002500037c02 */ /* 0x010fc80008000f00 */
[----:B------:R-:W-:Y:S02]  /*d9e0*/  LEA R0, R3, R0, 0x18 ;  /* 0x0000000003007211 */ /* 0x000fe400078ec0ff */
[----:B------:R-:W-:-:S04]  /*d9f0*/  SHF.L.U32 R3, R2, 0x1f, RZ ;  /* 0x0000001f02037819 */ /* 0x000fc800000006ff */
[----:B------:R-:W1:Y:S02]  /*da00*/  SYNCS.PHASECHK.TRANS64.TRYWAIT P1, [R0+URZ+0xa0], R3 ;  /* 0x0000a003000075a7 */ /* 0x000e64000802017f */
[----:B-1----:R-:W-:Y:S05]  /*da10*/  @!P1 BRA `(.L_x_208) ;  /* 0x0000001800949947 */ /* 0x002fea0003800000 */
.L_x_256:
[----:B------:R-:W-:Y:S05]  /*da20*/  @!P0 BRA `(.L_x_209) ;  /* 0x0000000000048947 */ /* 0x000fea0003800000 */
[----:B------:R-:W-:Y:S01]  /*da30*/  BPT.TRAP 0x1 ;  /* 0x000000040000795c */ /* 0x000fe20000300000 */
.L_x_209:
[----:B------:R-:W3:Y:S02]  /*da40*/  SYNCS.PHASECHK.TRANS64.TRYWAIT P1, [R0+URZ+0xa8], R3 ;  /* 0x0000a803000075a7 */ /* 0x000ee4000802017f */
[----:B---3--:R-:W-:Y:S05]  /*da50*/  @!P1 BRA `(.L_x_210) ;  /* 0x0000001800989947 */ /* 0x008fea0003800000 */
.L_x_257:
[----:B------:R-:W-:Y:S05]  /*da60*/  @!P0 BRA `(.L_x_211) ;  /* 0x0000000000048947 */ /* 0x000fea0003800000 */
[----:B------:R-:W-:Y:S01]  /*da70*/  BPT.TRAP 0x1 ;  /* 0x000000040000795c */ /* 0x000fe20000300000 */
.L_x_211:
[----:B------:R-:W4:Y:S02]  /*da80*/  SYNCS.PHASECHK.TRANS64.TRYWAIT P1, [R0+URZ+0xb0], R3 ;  /* 0x0000b003000075a7 */ /* 0x000f24000802017f */
[----:B----4-:R-:W-:Y:S05]  /*da90*/  @!P1 BRA `(.L_x_212) ;  /* 0x00000018009c9947 */ /* 0x010fea0003800000 */
.L_x_258:
[----:B------:R-:W-:Y:S05]  /*daa0*/  @!P0 BRA `(.L_x_213) ;  /* 0x0000000000048947 */ /* 0x000fea0003800000 */
[----:B------:R-:W-:Y:S01]  /*dab0*/  BPT.TRAP 0x1 ;  /* 0x000000040000795c */ /* 0x000fe20000300000 */
.L_x_213:
[----:B-1-34-:R-:W-:-:S04]  /*dac0*/  MOV R3, 0x1 ;  /* 0x0000000100037802 */ /* 0x01afc80000000f00 */
[----:B------:R-:W-:-:S07]  /*dad0*/  SHF.L.U32 R3, R3, 0x1f, RZ ;  /* 0x0000001f03037819 */ /* 0x000fce00000006ff */
.L_x_214:
[----:B-1----:R1:W3:Y:S02]  /*dae0*/  SYNCS.PHASECHK.TRANS64.TRYWAIT P0, [R0+URZ+0xb8], R3 ;  /* 0x0000b803000075a7 */ /* 0x0022e4000800017f */
[----:B---3--:R-:W-:Y:S05]  /*daf0*/  @!P0 NANOSLEEP.SYNCS 0x989680 ;  /* 0x009896800000895d */ /* 0x008fea0003900000 */
[----:B------:R-:W3:Y:S02]  /*db00*/  @!P0 SYNCS.PHASECHK.TRANS64 P0, [R0+URZ+0xb8], R3 ;  /* 0x0000b803000085a7 */ /* 0x000ee4000800007f */
[----:B---3--:R-:W-:Y:S05]  /*db10*/  @!P0 BRA `(.L_x_214) ;  /* 0xfffffffc00f08947 */ /* 0x008fea000383ffff */
.L_x_206:
[----:B------:R-:W-:Y:S05]  /*db20*/  BSYNC B0 ;  /* 0x0000000000007941 */ /* 0x000fea0003800000 */
.L_x_205:
[----:B------:R-:W-:Y:S05]  /*db30*/  EXIT ;  /* 0x000000000000794d */ /* 0x000fea0003800000 */
.L_x_143:
[----:B------:R-:W-:Y:S01]  /*db40*/  LOP3.LUT P0, RZ, R8, 0xff, RZ, 0xc0, !PT ;  /* 0x000000ff08ff7812 */ /* 0x000fe2000780c0ff */
[----:B------:R-:W-:Y:S01]  /*db50*/  IMAD.MOV.U32 R0, RZ, RZ, RZ ;  /* 0x000000ffff007224 */ /* 0x000fe200078e00ff */
[----:B------:R-:W-:-:S11]  /*db60*/  MOV R8, 0x1 ;  /* 0x0000000100087802 */ /* 0x000fd60000000f00 */
[----:B------:R-:W-:Y:S05]  /*db70*/  @!P0 BRA `(.L_x_215) ;  /* 0x0000000c00408947 */ /* 0x000fea0003800000 */
[----:B------:R-:W1:Y:S01]  /*db80*/  S2R R2, SR_TID.X ;  /* 0x0000000000027919 */ /* 0x000e620000002100 */
[----:B------:R-:W-:Y:S01]  /*db90*/  ULDC UR4, c[0x0][0x28c] ;  /* 0x0000a30000047ab9 */ /* 0x000fe20000000800 */
[----:B------:R-:W-:Y:S01]  /*dba0*/  ULDC UR7, c[0x0][0x8a8] ;  /* 0x00022a0000077ab9 */ /* 0x000fe20000000800 */
[----:B------:R-:W-:Y:S01]  /*dbb0*/  UIADD3 UR5, UR4, 0x3f, URZ ;  /* 0x0000003f04057890 */ /* 0x000fe2000fffe03f */
[----:B------:R-:W-:Y:S01]  /*dbc0*/  BSSY B0, `(.L_x_215) ;  /* 0x00000cb000007945 */ /* 0x000fe20003800000 */
[----:B------:R-:W-:Y:S01]  /*dbd0*/  ULDC UR8, c[0x0][0x900] ;  /* 0x0002400000087ab9 */ /* 0x000fe20000000800 */
[----:B------:R-:W-:Y:S01]  /*dbe0*/  UMOV UR9, 0xffffffff ;  /* 0xffffffff00097882 */ /* 0x000fe20000000000 */
[----:B------:R-:W-:Y:S01]  /*dbf0*/  USHF.R.S32.HI UR6, URZ, 0x1f, UR5 ;  /* 0x0000001f3f067899 */ /* 0x000fe20008011405 */
[----:B------:R-:W-:Y:S01]  /*dc00*/  MOV R9, 0x1 ;  /* 0x0000000100097802 */ /* 0x000fe20000000f00 */
[----:B------:R-:W-:Y:S01]  /*dc10*/  UIADD3 UR4, UR7, -0x1, URZ ;  /* 0xffffffff07047890 */ /* 0x000fe2000fffe03f */
[----:B------:R-:W-:Y:S01]  /*dc20*/  MOV R8, 0x1 ;  /* 0x0000000100087802 */ /* 0x000fe20000000f00 */
[----:B------:R-:W-:Y:S01]  /*dc30*/  ULEA.HI UR6, UR6, UR5, URZ, 0x6 ;  /* 0x0000000506067291 */ /* 0x000fe2000f8f303f */
[----:B------:R-:W-:Y:S01]  /*dc40*/  IMAD.MOV.U32 R0, RZ, RZ, RZ ;  /* 0x000000ffff007224 */ /* 0x000fe200078e00ff */
[----:B------:R-:W-:-:S02]  /*dc50*/  USHF.L.U32 UR7, UR9, UR8, URZ ;  /* 0x0000000809077299 */ /* 0x000fc4000800063f */
[----:B------:R-:W-:Y:S02]  /*dc60*/  USHF.R.S32.HI UR6, URZ, 0x6, UR6 ;  /* 0x000000063f067899 */ /* 0x000fe40008011406 */
[----:B------:R-:W-:Y:S02]  /*dc70*/  ULOP3.LUT UR22, UR46, 0x2, URZ, 0xfc, !UPT ;  /* 0x000000022e167892 */ /* 0x000fe4000f8efc3f */
[----:B------:R-:W-:Y:S02]  /*dc80*/  USHF.L.U32 UR5, UR38, UR8, URZ ;  /* 0x0000000826057299 */ /* 0x000fe4000800063f */
[----:B------:R-:W-:Y:S02]  /*dc90*/  ULOP3.LUT UR7, URZ, UR7, URZ, 0x33, !UPT ;  /* 0x000000073f077292 */ /* 0x000fe4000f8e333f */
[----:B------:R-:W-:Y:S01]  /*dca0*/  UIADD3 UR23, UR6, 0x1, URZ ;  /* 0x0000000106177890 */ /* 0x000fe2000fffe03f */
[----:B------:R-:W-:Y:S01]  /*dcb0*/  ULDC.64 UR20, c[0x0][0x198] ;  /* 0x0000660000147ab9 */ /* 0x000fe20000000a00 */
[----:B-1----:R-:W-:-:S02]  /*dcc0*/  LOP3.LUT P2, RZ, R2, 0x7f, RZ, 0xc0, !PT ;  /* 0x0000007f02ff7812 */ /* 0x002fc4000784c0ff */
[----:B------:R-:W-:-:S04]  /*dcd0*/  LOP3.LUT P1, RZ, R2, 0x1f, RZ, 0xc0, !PT ;  /* 0x0000001f02ff7812 */ /* 0x000fc8000782c0ff */
[----:B------:R-:W-:-:S13]  /*dce0*/  PLOP3.LUT P1, PT, P1, P2, PT, 0x8a, 0x0 ;  /* 0x000000000000781c */ /* 0x000fda0000f25172 */
.L_x_227:
[----:B------:R-:W-:-:S03]  /*dcf0*/  UMOV UR8, 0xffffffff ;  /* 0xffffffff00087882 */ /* 0x000fc60000000000 */
[----:B------:R-:W-:Y:S05]  /*dd00*/  BRA.DIV UR8, `(.L_x_216) ;  /* 0x0000001a08147947 */ /* 0x000fea000b800000 */
[----:B------:R-:W-:-:S13]  /*dd10*/  ELECT P0, URZ, PT ;  /* 0x00000000003f782f */ /* 0x000fda0003800000 */
.L_x_261:
[----:B------:R-:W1:Y:S01]  /*dd20*/  LDC R2, c[0x0][0x28c] ;  /* 0x0000a300ff027b82 */ /* 0x000e620000000800 */
[----:B------:R-:W-:Y:S01]  /*dd30*/  BSSY B1, `(.L_x_217) ;  /* 0x0000038000017945 */ /* 0x000fe20003800000 */
[----:B-1----:R-:W-:-:S13]  /*dd40*/  ISETP.LT.OR P0, PT, R2, 0x1, !P0 ;  /* 0x000000010200780c */ /* 0x002fda0004701670 */
[----:B------:R-:W-:Y:S05]  /*dd50*/  @P0 BRA `(.L_x_218) ;  /* 0x0000000000d40947 */ /* 0x000fea0003800000 */
[----:B------:R-:W-:Y:S01]  /*dd60*/  SHF.L.U32 R12, R12, 0x8, RZ ;  /* 0x000000080c0c7819 */ /* 0x000fe200000006ff */
[----:B------:R-:W-:Y:S01]  /*dd70*/  IMAD.MOV.U32 R7, RZ, RZ, RZ ;  /* 0x000000ffff077224 */ /* 0x000fe200078e00ff */
[----:B------:R-:W-:Y:S01]  /*dd80*/  SHF.L.U32 R13, R13, 0x7, RZ ;  /* 0x000000070d0d7819 */ /* 0x000fe200000006ff */
[----:B------:R-:W-:Y:S01]  /*dd90*/  IMAD.MOV.U32 R3, RZ, RZ, R0 ;  /* 0x000000ffff037224 */ /* 0x000fe200078e0000 */
[----:B------:R-:W-:Y:S02]  /*dda0*/  MOV R11, UR23 ;  /* 0x00000017000b7c02 */ /* 0x000fe40008000f00 */
[----:B------:R-:W-:-:S07]  /*ddb0*/  MOV R2, R8 ;  /* 0x0000000800027202 */ /* 0x000fce0000000f00 */
.L_x_222:
[----:B------:R-:W1:Y:S01]  /*ddc0*/  S2R R6, SR_CgaCtaId ;  /* 0x0000000000067919 */ /* 0x000e620000008800 */
[----:B------:R-:W-:-:S04]  /*ddd0*/  MOV R5, 0x400 ;  /* 0x0000040000057802 */ /* 0x000fc80000000f00 */
[----:B-1----:R-:W-:Y:S02]  /*dde0*/  LEA R14, R6, R5, 0x18 ;  /* 0x00000005060e7211 */ /* 0x002fe400078ec0ff */
[----:B------:R-:W-:Y:S01]  /*ddf0*/  SHF.L.U32 R5, R2, 0x1f, RZ ;  /* 0x0000001f02057819 */ /* 0x000fe200000006ff */
[----:B------:R-:W1:Y:S01]  /*de00*/  @!P2 LDC R6, c[0x0][0x500] ;  /* 0x00014000ff06ab82 */ /* 0x000e620000000800 */
[----:B------:R-:W-:-:S04]  /*de10*/  LEA R10, R3, R14, 0x3 ;  /* 0x0000000e030a7211 */ /* 0x000fc800078e18ff */
[----:B------:R-:W2:Y:S02]  /*de20*/  SYNCS.PHASECHK.TRANS64.TRYWAIT P0, [R10+URZ+0x40], R5 ;  /* 0x000040050a0075a7 */ /* 0x000ea4000800017f */
[----:B--2---:R-:W-:Y:S05]  /*de30*/  @!P0 BRA `(.L_x_219) ;  /* 0x0000001400ec8947 */ /* 0x004fea0003800000 */
.L_x_262:
[----:B------:R-:W-:Y:S01]  /*de40*/  UPRMT UR8, UR22, 0x9910, URZ ;  /* 0x0000991016087896 */ /* 0x000fe2000800003f */
[----:B-1----:R1:W-:Y:S03]  /*de50*/  @!P2 SYNCS.ARRIVE.TRANS64 RZ, [R10+URZ], R6 ;  /* 0x000000060affa9a7 */ /* 0x0023e6000800003f */
[----:B------:R-:W-:-:S06]  /*de60*/  UISETP.NE.AND UP0, UPT, UR8, 0x2, UPT ;  /* 0x000000020800788c */ /* 0x000fcc000bf05270 */
[----:B------:R-:W-:-:S13]  /*de70*/  PLOP3.LUT P0, PT, PT, PT, UP0, 0x80, 0x0 ;  /* 0x000000000000781c */ /* 0x000fda0003f0f008 */
[----:B-1----:R-:W-:Y:S05]  /*de80*/  @P0 BRA `(.L_x_220) ;  /* 0x0000000000040947 */ /* 0x002fea0003800000 */
[----:B------:R-:W-:Y:S01]  /*de90*/  BPT.TRAP 0x1 ;  /* 0x000000040000795c */ /* 0x000fe20000300000 */
.L_x_220:
[----:B------:R-:W-:Y:S05]  /*dea0*/  @P1 BRA `(.L_x_221) ;  /* 0x0000000000041947 */ /* 0x000fea0003800000 */
[----:B------:R-:W-:Y:S01]  /*deb0*/  BPT.TRAP 0x1 ;  /* 0x000000040000795c */ /* 0x000fe20000300000 */
.L_x_221:
[C---:B--2---:R-:W-:Y:S01]  /*dec0*/  LEA R5, R3.reuse, R14, 0xd ;  /* 0x0000000e03057211 */ /* 0x044fe200078e68ff */
[----:B------:R-:W-:Y:S01]  /*ded0*/  IMAD R14, R3, 0x4000, R14 ;  /* 0x00004000030e7824 */ /* 0x000fe200078e020e */
[----:B------:R-:W-:Y:S01]  /*dee0*/  R2UR UR18, R13 ;  /* 0x000000000d1272ca */ /* 0x000fe200000e0000 */
[----:B------:R-:W-:Y:S01]  /*def0*/  UIADD3 UR14, UP0, UR20, 0xf0, URZ ;  /* 0x000000f0140e7890 */ /* 0x000fe2000ff1e03f */
[----:B------:R-:W-:Y:S01]  /*df00*/  R2UR UR8, R5 ;  /* 0x00000000050872ca */ /* 0x000fe200000e0000 */
[----:B------:R-:W-:Y:S01]  /*df10*/  UIADD3 UR24, UP1, UR20, 0x1f0, URZ ;  /* 0x000001f014187890 */ /* 0x000fe2000ff3e03f */
[----:B------:R-:W-:Y:S01]  /*df20*/  R2UR UR11, R14 ;  /* 0x000000000e0b72ca */ /* 0x000fe200000e0000 */
[----:B------:R-:W-:Y:S01]  /*df30*/  UIADD3.X UR15, URZ, UR21, URZ, UP0, !UPT ;  /* 0x000000153f0f7290 */ /* 0x000fe200087fe43f */
[----:B------:R-:W-:Y:S01]  /*df40*/  R2UR UR9, R10 ;  /* 0x000000000a0972ca */ /* 0x000fe200000e0000 */
[----:B------:R-:W-:Y:S01]  /*df50*/  UIADD3.X UR25, URZ, UR21, URZ, UP1, !UPT ;  /* 0x000000153f197290 */ /* 0x000fe20008ffe43f */
[----:B------:R-:W-:Y:S01]  /*df60*/  R2UR UR10, R7 ;  /* 0x00000000070a72ca */ /* 0x000fe200000e0000 */
[----:B------:R-:W-:Y:S01]  /*df70*/  UMOV UR16, 0x0 ;  /* 0x0000000000107882 */ /* 0x000fe20000000000 */
[----:B------:R-:W-:Y:S01]  /*df80*/  R2UR UR12, R4 ;  /* 0x00000000040c72ca */ /* 0x000fe200000e0000 */
[----:B------:R-:W-:Y:S01]  /*df90*/  UMOV UR17, 0x10000000 ;  /* 0x1000000000117882 */ /* 0x000fe20000000000 */
[----:B------:R-:W-:Y:S01]  /*dfa0*/  IADD3 R11, R11, -0x1, RZ ;  /* 0xffffffff0b0b7810 */ /* 0x000fe20007ffe0ff */
[----:B------:R-:W-:Y:S01]  /*dfb0*/  VIADD R7, R7, 0x40 ;  /* 0x0000004007077836 */ /* 0x000fe20000000000 */
[----:B------:R-:W-:Y:S01]  /*dfc0*/  R2UR UR19, R12 ;  /* 0x000000000c1372ca */ /* 0x000fe200000e0000 */
[----:B------:R-:W-:Y:S01]  /*dfd0*/  UIADD3 UR8, UR8, 0x6200, URZ ;  /* 0x0000620008087890 */ /* 0x000fe2000fffe03f */
[----:B------:R-:W-:Y:S01]  /*dfe0*/  ISETP.GT.AND P3, PT, R11, 0x1, PT ;  /* 0x000000010b00780c */ /* 0x000fe20003f64270 */
[----:B------:R-:W-:Y:S01]  /*dff0*/  UIADD3 UR13, UR11, 0x16200, URZ ;  /* 0x000162000b0d7890 */ /* 0x000fe2000fffe03f */
[----:B------:R-:W-:-:S02]  /*e000*/  IADD3 R3, R3, 0x1, RZ ;  /* 0x0000000103037810 */ /* 0x000fc40007ffe0ff */
[----:B------:R-:W-:Y:S02]  /*e010*/  UMOV UR11, UR18 ;  /* 0x00000012000b7c82 */ /* 0x000fe40008000000 */
[C---:B------:R-:W-:Y:S02]  /*e020*/  ISETP.NE.AND P0, PT, R3.reuse, 0x8, PT ;  /* 0x000000080300780c */ /* 0x040fe40003f05270 */
[----:B------:R1:W-:Y:S02]  /*e030*/  UTMALDG.3D [UR8], [UR14], desc[UR16] ;  /* 0x000010080e0075b4 */ /* 0x0003e40008011000 */
[----:B------:R-:W-:Y:S02]  /*e040*/  SEL R5, RZ, 0x1, P0 ;  /* 0x00000001ff057807 */ /* 0x000fe40000000000 */
[----:B------:R-:W-:Y:S02]  /*e050*/  SEL R3, R3, RZ, P0 ;  /* 0x000000ff03037207 */ /* 0x000fe40000000000 */
[----:B------:R-:W-:Y:S01]  /*e060*/  LOP3.LUT R2, R2, R5, RZ, 0x3c, !PT ;  /* 0x0000000502027212 */ /* 0x000fe200078e3cff */
[----:B-1----:R-:W-:Y:S01]  /*e070*/  UMOV UR8, UR13 ;  /* 0x0000000d00087c82 */ /* 0x002fe20008000000 */
[----:B------:R-:W-:-:S02]  /*e080*/  UMOV UR11, UR19 ;  /* 0x00000013000b7c82 */ /* 0x000fc40008000000 */
[----:B------:R1:W-:Y:S02]  /*e090*/  UTMALDG.3D [UR8], [UR24], desc[UR16] ;  /* 0x00001008180075b4 */ /* 0x0003e40008011000 */
[----:B-1----:R-:W-:Y:S05]  /*e0a0*/  @P3 BRA `(.L_x_222) ;  /* 0xfffffffc00443947 */ /* 0x002fea000383ffff */
.L_x_218:
[----:B------:R-:W-:Y:S05]  /*e0b0*/  BSYNC B1 ;  /* 0x0000000000017941 */ /* 0x000fea0003800000 */
.L_x_217:
[----:B------:R-:W2:Y:S01]  /*e0c0*/  LDL.LU R15, [R1+0xc4] ;  /* 0x0000c400010f7983 */ /* 0x000ea20000300800 */
[----:B------:R-:W-:Y:S01]  /*e0d0*/  LOP3.LUT P4, RZ, R9, 0xff, RZ, 0xc0, !PT ;  /* 0x000000ff09ff7812 */ /* 0x000fe2000788c0ff */
[----:B------:R-:W-:Y:S02]  /*e0e0*/  ULDC.64 UR8, c[0x0][0x8f8] ;  /* 0x00023e0000087ab9 */ /* 0x000fe40000000a00 */
[----:B------:R-:W3:Y:S01]  /*e0f0*/  LDL.LU R14, [R1+0xc0] ;  /* 0x0000c000010e7983 */ /* 0x000ee20000300800 */
[----:B------:R-:W-:Y:S01]  /*e100*/  IADD3 R0, R0, UR6, RZ ;  /* 0x0000000600007c10 */ /* 0x000fe2000fffe0ff */
[----:B------:R-:W-:Y:S01]  /*e110*/  BSSY B1, `(.L_x_223) ;  /* 0x0000073000017945 */ /* 0x000fe20003800000 */
[----:B------:R-:W-:Y:S02]  /*e120*/  MOV R5, UR6 ;  /* 0x0000000600057c02 */ /* 0x000fe40008000f00 */
[----:B------:R-:W-:Y:S02]  /*e130*/  ISETP.GT.U32.AND P0, PT, R0, 0x7, PT ;  /* 0x000000070000780c */ /* 0x000fe40003f04070 */
[----:B------:R-:W-:-:S02]  /*e140*/  SHF.R.U32.HI R2, RZ, 0x3, R0 ;  /* 0x00000003ff027819 */ /* 0x000fc40000011600 */
[----:B------:R-:W-:Y:S01]  /*e150*/  ISETP.LT.U32.AND P0, PT, R5, 0x8, P0 ;  /* 0x000000080500780c */ /* 0x000fe20000701070 */
[----:B------:R-:W1:Y:S01]  /*e160*/  @P4 S2R R4, SR_CgaCtaId ;  /* 0x0000000000044919 */ /* 0x000e620000008800 */
[----:B------:R-:W-:Y:S02]  /*e170*/  @P4 MOV R3, 0x400 ;  /* 0x0000040000034802 */ /* 0x000fe40000000f00 */
[----:B------:R-:W-:Y:S02]  /*e180*/  LOP3.LUT R2, R2, 0x1, RZ, 0xc0, !PT ;  /* 0x0000000102027812 */ /* 0x000fe400078ec0ff */
[----:B------:R-:W-:Y:S02]  /*e190*/  MOV R13, 0xffffffff ;  /* 0xffffffff000d7802 */ /* 0x000fe40000000f00 */
[----:B------:R-:W-:Y:S01]  /*e1a0*/  ISETP.NE.U32.AND P3, PT, R2, 0x1, PT ;  /* 0x000000010200780c */ /* 0x000fe20003f65070 */
[----:B------:R-:W-:Y:S01]  /*e1b0*/  IMAD.U32 R2, RZ, RZ, UR6 ;  /* 0x00000006ff027e24 */ /* 0x000fe2000f8e00ff */
[----:B------:R-:W-:-:S02]  /*e1c0*/  MOV R12, 0xffffffff ;  /* 0xffffffff000c7802 */ /* 0x000fc40000000f00 */
[----:B------:R-:W-:Y:S02]  /*e1d0*/  LOP3.LUT R0, R0, 0x7, RZ, 0xc0, !PT ;  /* 0x0000000700007812 */ /* 0x000fe400078ec0ff */
[----:B------:R-:W-:Y:S02]  /*e1e0*/  ISETP.GT.U32.AND P3, PT, R2, 0x7, !P3 ;  /* 0x000000070200780c */ /* 0x000fe40005f64070 */
[----:B------:R-:W-:Y:S02]  /*e1f0*/  PRMT R9, RZ, 0x7610, R9 ;  /* 0x00007610ff097816 */ /* 0x000fe40000000009 */
[----:B------:R-:W-:Y:S02]  /*e200*/  SEL R2, RZ, 0x1, !P3 ;  /* 0x00000001ff027807 */ /* 0x000fe40005800000 */
[----:B-1----:R-:W-:Y:S01]  /*e210*/  @P4 LEA R3, R4, R3, 0x18 ;  /* 0x0000000304034211 */ /* 0x002fe200078ec0ff */
[----:B------:R-:W-:-:S03]  /*e220*/  IMAD.MOV.U32 R4, RZ, RZ, -0x1 ;  /* 0xffffffffff047424 */ /* 0x000fc600078e00ff */
[----:B------:R1:W-:Y:S02]  /*e230*/  @P4 SYNCS.ARRIVE.TRANS64.A1T0 RZ, [R3+URZ+0xc8], RZ ;  /* 0x0000c8ff03ff49a7 */ /* 0x0003e4000810003f */
[----:B-1----:R-:W-:-:S04]  /*e240*/  SEL R3, RZ, 0x1, !P0 ;  /* 0x00000001ff037807 */ /* 0x002fc80004000000 */
[----:B------:R-:W-:Y:S02]  /*e250*/  LOP3.LUT R8, R2, R8, R3, 0x96, !PT ;  /* 0x0000000802087212 */ /* 0x000fe400078e9603 */
[----:B------:R-:W-:Y:S02]  /*e260*/  PRMT R2, RZ, 0x7610, R2 ;  /* 0x00007610ff027816 */ /* 0x000fe40000000002 */
[----:B---3--:R-:W-:-:S04]  /*e270*/  IADD3 R14, P4, R14, UR50, RZ ;  /* 0x000000320e0e7c10 */ /* 0x008fc8000ff9e0ff */
[----:B--2---:R-:W-:Y:S01]  /*e280*/  IADD3.X R15, R15, UR39, RZ, P4, !PT ;  /* 0x000000270f0f7c10 */ /* 0x004fe2000a7fe4ff */
[----:B------:R1:W-:Y:S01]  /*e290*/  STL [R1+0xc0], R14 ;  /* 0x0000c00e01007387 */ /* 0x0003e20000100800 */
[----:B------:R-:W-:-:S03]  /*e2a0*/  ISETP.GE.U32.AND P4, PT, R14, UR8, PT ;  /* 0x000000080e007c0c */ /* 0x000fc6000bf86070 */
[----:B------:R1:W-:Y:S01]  /*e2b0*/  STL [R1+0xc4], R15 ;  /* 0x0000c40f01007387 */ /* 0x0003e20000100800 */
[----:B------:R-:W-:-:S13]  /*e2c0*/  ISETP.GE.U32.AND.EX P0, PT, R15, UR9, PT, P4 ;  /* 0x000000090f007c0c */ /* 0x000fda000bf06140 */
[----:B-1----:R-:W-:Y:S05]  /*e2d0*/  @P0 BRA `(.L_x_224) ;  /* 0x0000000400580947 */ /* 0x002fea0003800000 */
[----:B------:R-:W-:Y:S01]  /*e2e0*/  ULDC.64 UR8, c[0x0][0x8d0] ;  /* 0x0002340000087ab9 */ /* 0x000fe20000000a00 */
[----:B------:R-:W1:Y:S01]  /*e2f0*/  S2R R12, SR_CTAID.X ;  /* 0x00000000000c7919 */ /* 0x000e620000002500 */
[----:B------:R-:W-:Y:S01]  /*e300*/  ISETP.NE.U32.AND P0, PT, RZ, UR8, PT ;  /* 0x00000008ff007c0c */ /* 0x000fe2000bf05070 */
[----:B------:R-:W-:Y:S01]  /*e310*/  ULDC UR11, c[0x0][0x8d8] ;  /* 0x00023600000b7ab9 */ /* 0x000fe20000000800 */
[----:B------:R-:W-:Y:S01]  /*e320*/  MOV R2, R14 ;  /* 0x0000000e00027202 */ /* 0x000fe20000000f00 */
[----:B------:R-:W2:Y:S01]  /*e330*/  S2R R10, SR_CTAID.Y ;  /* 0x00000000000a7919 */ /* 0x000ea20000002600 */
[----:B------:R-:W-:Y:S02]  /*e340*/  ISETP.NE.AND.EX P0, PT, RZ, UR9, PT, P0 ;  /* 0x00000009ff007c0c */ /* 0x000fe4000bf05300 */
[----:B------:R-:W-:-:S11]  /*e350*/  MOV R3, R15 ;  /* 0x0000000f00037202 */ /* 0x000fd60000000f00 */
[----:B------:R-:W-:Y:S05]  /*e360*/  @!P0 BRA `(.L_x_225) ;  /* 0x0000000000288947 */ /* 0x000fea0003800000 */
[----:B------:R-:W-:Y:S02]  /*e370*/  ULDC UR10, c[0x0][0x8dc] ;  /* 0x00023700000a7ab9 */ /* 0x000fe40000000800 */
[----:B------:R-:W-:-:S05]  /*e380*/  IADD3 R7, P0, R14, UR10, RZ ;  /* 0x0000000a0e077c10 */ /* 0x000fca000ff1e0ff */
[----:B------:R-:W-:-:S04]  /*e390*/  IMAD.X R11, RZ, RZ, R15, P0 ;  /* 0x000000ffff0b7224 */ /* 0x000fc800000e060f */
[----:B------:R-:W-:-:S04]  /*e3a0*/  IMAD.WIDE.U32 R4, R11, UR8, RZ ;  /* 0x000000080b047c25 */ /* 0x000fc8000f8e00ff */
[----:B------:R-:W-:-:S04]  /*e3b0*/  IMAD.WIDE.U32 R4, P0, R7, UR9, R4 ;  /* 0x0000000907047c25 */ /* 0x000fc8000f800004 */
[----:B------:R-:W-:Y:S01]  /*e3c0*/  IMAD.WIDE.U32 R6, R7, UR8, RZ ;  /* 0x0000000807067c25 */ /* 0x000fe2000f8e00ff */
[----:B------:R-:W-:Y:S02]  /*e3d0*/  IADD3.X R3, RZ, RZ, RZ, P0, !PT ;  /* 0x000000ffff037210 */ /* 0x000fe400007fe4ff */
[----:B------:R-:W-:Y:S02]  /*e3e0*/  MOV R2, R5 ;  /* 0x0000000500027202 */ /* 0x000fe40000000f00 */
[----:B------:R-:W-:-:S05]  /*e3f0*/  IADD3 RZ, P0, R7, R4, RZ ;  /* 0x0000000407ff7210 */ /* 0x000fca0007f1e0ff */
[----:B------:R-:W-:-:S08]  /*e400*/  IMAD.WIDE.U32.X R2, R11, UR9, R2, P0 ;  /* 0x000000090b027c25 */ /* 0x000fd000080e0402 */
.L_x_225:
[--C-:B------:R-:W-:Y:S01]  /*e410*/  SHF.R.U64 R11, R2, UR11, R3.reuse ;  /* 0x0000000b020b7c19 */ /* 0x100fe20008001203 */
[----:B------:R-:W-:Y:S01]  /*e420*/  ULDC.64 UR8, c[0x0][0x8c8] ;  /* 0x0002320000087ab9 */ /* 0x000fe20000000a00 */
[----:B------:R-:W-:Y:S01]  /*e430*/  SHF.R.U32.HI R2, RZ, UR11, R3 ;  /* 0x0000000bff027c19 */ /* 0x000fe20008011603 */
[----:B------:R-:W3:Y:S01]  /*e440*/  LDC R7, c[0x0][0x144] ;  /* 0x00005100ff077b82 */ /* 0x000ee20000000800 */
[----:B------:R-:W-:Y:S01]  /*e450*/  IADD3 R5, P0, RZ, -R11, RZ ;  /* 0x8000000bff057210 */ /* 0x000fe20007f1e0ff */
[----:B------:R-:W-:Y:S01]  /*e460*/  ULDC.64 UR12, c[0x0][0x8e8] ;  /* 0x00023a00000c7ab9 */ /* 0x000fe20000000a00 */
[----:B------:R-:W-:Y:S01]  /*e470*/  MOV R3, R15 ;  /* 0x0000000f00037202 */ /* 0x000fe20000000f00 */
[----:B------:R-:W-:Y:S01]  /*e480*/  ULDC UR10, c[0x0][0x8b0] ;  /* 0x00022c00000a7ab9 */ /* 0x000fe20000000800 */
[----:B-1----:R-:W-:Y:S01]  /*e490*/  I2FP.F32.U32 R6, R12 ;  /* 0x0000000c00067245 */ /* 0x002fe20000201000 */
[----:B------:R-:W-:Y:S01]  /*e4a0*/  IMAD.X R2, RZ, RZ, ~R2, P0 ;  /* 0x000000ffff027224 */ /* 0x000fe200000e0e02 */
[----:B------:R-:W-:Y:S01]  /*e4b0*/  ISETP.NE.U32.AND P0, PT, RZ, UR12, PT ;  /* 0x0000000cff007c0c */ /* 0x000fe2000bf05070 */
[----:B------:R-:W1:Y:S02]  /*e4c0*/  LDC R15, c[0x0][0x148] ;  /* 0x00005200ff0f7b82 */ /* 0x000e640000000800 */
[----:B------:R-:W-:Y:S01]  /*e4d0*/  IMAD R4, R2, UR8, RZ ;  /* 0x0000000802047c24 */ /* 0x000fe2000f8e02ff */
[----:B------:R-:W-:-:S02]  /*e4e0*/  MOV R2, R14 ;  /* 0x0000000e00027202 */ /* 0x000fc40000000f00 */
[----:B------:R-:W-:-:S03]  /*e4f0*/  ISETP.NE.AND.EX P0, PT, RZ, UR13, PT, P0 ;  /* 0x0000000dff007c0c */ /* 0x000fc6000bf05300 */
[----:B------:R-:W-:Y:S01]  /*e500*/  IMAD.WIDE.U32 R2, R5, UR8, R2 ;  /* 0x0000000805027c25 */ /* 0x000fe2000f8e0002 */
[----:B------:R-:W-:-:S03]  /*e510*/  ULDC UR8, c[0x0][0x150] ;  /* 0x0000540000087ab9 */ /* 0x000fc60000000800 */
[----:B------:R-:W-:Y:S01]  /*e520*/  FMUL R6, R6, UR8 ;  /* 0x0000000806067c20 */ /* 0x000fe20008400000 */
[----:B------:R-:W-:Y:S01]  /*e530*/  IMAD R5, R5, UR9, R4 ;  /* 0x0000000905057c24 */ /* 0x000fe2000f8e0204 */
[----:B------:R-:W-:Y:S01]  /*e540*/  ULDC UR8, c[0x0][0x8c0] ;  /* 0x0002300000087ab9 */ /* 0x000fe20000000800 */
[----:B------:R-:W-:Y:S02]  /*e550*/  ULDC UR9, c[0x0][0x154] ;  /* 0x0000550000097ab9 */ /* 0x000fe40000000800 */
[----:B------:R-:W-:Y:S01]  /*e560*/  IMAD.IADD R3, R3, 0x1, R5 ;  /* 0x0000000103037824 */ /* 0x000fe200078e0205 */
[----:B------:R-:W4:Y:S04]  /*e570*/  F2I.U32.TRUNC.NTZ R6, R6 ;  /* 0x0000000600067305 */ /* 0x000f28000020f000 */
[----:B------:R-:W-:-:S02]  /*e580*/  SHF.R.U64 R13, R2, UR8, R3 ;  /* 0x00000008020d7c19 */ /* 0x000fc40008001203 */
[----:B--2---:R-:W-:-:S05]  /*e590*/  I2FP.F32.U32 R2, R10 ;  /* 0x0000000a00027245 */ /* 0x004fca0000201000 */
[----:B------:R-:W-:Y:S01]  /*e5a0*/  FMUL R4, R2, UR9 ;  /* 0x0000000902047c20 */ /* 0x000fe20008400000 */
[----:B------:R-:W-:Y:S01]  /*e5b0*/  SHF.R.U32.HI R2, RZ, UR8, R3 ;  /* 0x00000008ff027c19 */ /* 0x000fe20008011603 */
[----:B------:R-:W-:Y:S02]  /*e5c0*/  ULDC UR8, c[0x0][0x900] ;  /* 0x0002400000087ab9 */ /* 0x000fe40000000800 */
[----:B------:R2:W1:Y:S01]  /*e5d0*/  F2I.U32.TRUNC.NTZ R18, R4 ;  /* 0x0000000400127305 */ /* 0x000462000020f000 */
[--C-:B------:R-:W-:Y:S02]  /*e5e0*/  SHF.R.U64 R16, R13, UR10, R2.reuse ;  /* 0x0000000a0d107c19 */ /* 0x100fe40008001202 */
[----:B------:R-:W-:Y:S02]  /*e5f0*/  SHF.R.U32.HI R3, RZ, UR10, R2 ;  /* 0x0000000aff037c19 */ /* 0x000fe40008011602 */
[----:B----4-:R-:W-:Y:S02]  /*e600*/  IADD3 R6, -R6, RZ, RZ ;  /* 0x000000ff06067210 */ /* 0x010fe40007ffe1ff */
[----:B------:R-:W-:-:S02]  /*e610*/  SHF.R.U64 R14, R16, UR8, R3 ;  /* 0x00000008100e7c19 */ /* 0x000fc40008001203 */
[----:B------:R-:W-:Y:S01]  /*e620*/  SHF.R.U32.HI R3, RZ, UR8, R3 ;  /* 0x00000008ff037c19 */ /* 0x000fe20008011603 */
[----:B---3--:R-:W-:Y:S01]  /*e630*/  IMAD R19, R7, R6, R12 ;  /* 0x0000000607137224 */ /* 0x008fe200078e020c */
[----:B------:R-:W-:Y:S01]  /*e640*/  MOV R2, R14 ;  /* 0x0000000e00027202 */ /* 0x000fe20000000f00 */
[----:B--2---:R-:W-:Y:S06]  /*e650*/  @!P0 BRA `(.L_x_226) ;  /* 0x0000000000288947 */ /* 0x004fec0003800000 */
        /* <DEDUP_REMOVED lines=10> */
.L_x_226:
[----:B------:R-:W2:Y:S01]  /*e700*/  LDC R4, c[0x0][0x904] ;  /* 0x00024100ff047b82 */ /* 0x000ea20000000800 */
[----:B------:R-:W-:Y:S01]  /*e710*/  ULDC UR8, c[0x0][0x8f0] ;  /* 0x00023c0000087ab9 */ /* 0x000fe20000000800 */
[----:B-1----:R-:W-:Y:S01]  /*e720*/  IMAD.MOV R18, RZ, RZ, -R18 ;  /* 0x000000ffff127224 */ /* 0x002fe200078e0a12 */
[----:B------:R-:W-:Y:S01]  /*e730*/  SHF.R.U64 R3, R2, UR8, R3 ;  /* 0x0000000802037c19 */ /* 0x000fe20008001203 */
[----:B------:R-:W-:Y:S01]  /*e740*/  ULDC UR8, c[0x0][0x8e0] ;  /* 0x0002380000087ab9 */ /* 0x000fe20000000800 */
[----:B------:R-:W-:Y:S01]  /*e750*/  LOP3.LUT R2, R16, UR7, RZ, 0xc0, !PT ;  /* 0x0000000710027c12 */ /* 0x000fe2000f8ec0ff */
[----:B------:R-:W-:Y:S01]  /*e760*/  ULDC UR9, c[0x0][0x8b8] ;  /* 0x00022e0000097ab9 */ /* 0x000fe20000000800 */
[----:B------:R-:W-:-:S03]  /*e770*/  IADD3 R5, -R3, RZ, RZ ;  /* 0x000000ff03057210 */ /* 0x000fc60007ffe1ff */
[----:B------:R-:W-:Y:S01]  /*e780*/  IMAD R2, R3, UR5, R2 ;  /* 0x0000000503027c24 */ /* 0x000fe2000f8e0202 */
[----:B------:R-:W-:Y:S01]  /*e790*/  LOP3.LUT R3, R13, UR4, RZ, 0xc0, !PT ;  /* 0x000000040d037c12 */ /* 0x000fe2000f8ec0ff */
[----:B------:R-:W-:Y:S01]  /*e7a0*/  IMAD R14, R5, UR8, R14 ;  /* 0x00000008050e7c24 */ /* 0x000fe2000f8e020e */
[----:B------:R-:W-:-:S03]  /*e7b0*/  ULDC UR8, c[0x0][0x8a8] ;  /* 0x00022a0000087ab9 */ /* 0x000fc60000000800 */
[----:B------:R-:W-:Y:S01]  /*e7c0*/  IMAD R14, R14, UR8, R3 ;  /* 0x000000080e0e7c24 */ /* 0x000fe2000f8e0203 */
[----:B--2---:R-:W-:Y:S01]  /*e7d0*/  ISETP.NE.AND P0, PT, R4, 0x1, PT ;  /* 0x000000010400780c */ /* 0x004fe20003f05270 */
[----:B------:R-:W-:-:S12]  /*e7e0*/  IMAD.MOV.U32 R4, RZ, RZ, R11 ;  /* 0x000000ffff047224 */ /* 0x000fd800078e000b */
[----:B------:R-:W-:-:S04]  /*e7f0*/  @P0 IMAD R19, R15, R18, R10 ;  /* 0x000000120f130224 */ /* 0x000fc800078e020a */
[----:B------:R-:W-:Y:S01]  /*e800*/  IMAD R13, R2, UR9, R19 ;  /* 0x00000009020d7c24 */ /* 0x000fe2000f8e0213 */
[----:B------:R-:W-:-:S04]  /*e810*/  MOV R2, 0x1 ;  /* 0x0000000100027802 */ /* 0x000fc80000000f00 */
[----:B------:R-:W-:Y:S02]  /*e820*/  SEL R12, R14, R13, !P0 ;  /* 0x0000000d0e0c7207 */ /* 0x000fe40004000000 */
[----:B------:R-:W-:-:S07]  /*e830*/  SEL R13, R13, R14, !P0 ;  /* 0x0000000e0d0d7207 */ /* 0x000fce0004000000 */
.L_x_224:
[----:B------:R-:W-:Y:S05]  /*e840*/  BSYNC B1 ;  /* 0x0000000000017941 */ /* 0x000fea0003800000 */
.L_x_223:
[----:B------:R-:W-:-:S13]  /*e850*/  LOP3.LUT P0, RZ, R2, 0xff, RZ, 0xc0, !PT ;  /* 0x000000ff02ff7812 */ /* 0x000fda000780c0ff */
[----:B------:R-:W-:Y:S05]  /*e860*/  @P0 BRA `(.L_x_227) ;  /* 0xfffffff400200947 */ /* 0x000fea000383ffff */
[----:B------:R-:W-:Y:S05]  /*e870*/  BSYNC B0 ;  /* 0x0000000000007941 */ /* 0x000fea0003800000 */
.L_x_215:
[----:B------:R-:W-:-:S03]  /*e880*/  UMOV UR8, 0xffffffff ;  /* 0xffffffff00087882 */ /* 0x000fc60000000000 */
[----:B------:R-:W-:Y:S05]  /*e890*/  BRA.DIV UR8, `(.L_x_228) ;  /* 0x0000000e08687947 */ /* 0x000fea000b800000 */
[----:B------:R-:W-:-:S13]  /*e8a0*/  ELECT P0, URZ, PT ;  /* 0x00000000003f782f */ /* 0x000fda0003800000 */
.L_x_265:
[----:B------:R-:W-:Y:S04]  /*e8b0*/  BSSY B0, `(.L_x_229) ;  /* 0x0000050000007945 */ /* 0x000fe80003800000 */
[----:B------:R-:W-:Y:S05]  /*e8c0*/  @!P0 BRA `(.L_x_230) ;  /* 0x0000000400388947 */ /* 0x000fea0003800000 */
[----:B------:R-:W-:-:S04]  /*e8d0*/  ULOP3.LUT UR8, UR46, 0x2, URZ, 0xfc, !UPT ;  /* 0x000000022e087892 */ /* 0x000fc8000f8efc3f */
[----:B------:R-:W-:-:S06]  /*e8e0*/  UISETP.NE.AND UP0, UPT, UR8, 0x3, UPT ;  /* 0x000000030800788c */ /* 0x000fcc000bf05270 */
[----:B------:R-:W-:-:S13]  /*e8f0*/  PLOP3.LUT P0, PT, PT, PT, UP0, 0x80, 0x0 ;  /* 0x000000000000781c */ /* 0x000fda0003f0f008 */
[----:B------:R-:W-:Y:S05]  /*e900*/  @!P0 BRA `(.L_x_231) ;  /* 0x0000000000048947 */ /* 0x000fea0003800000 */
[----:B------:R-:W-:Y:S01]  /*e910*/  BPT.TRAP 0x1 ;  /* 0x000000040000795c */ /* 0x000fe20000300000 */
.L_x_231:
[----:B------:R-:W1:Y:S01]  /*e920*/  S2R R3, SR_CgaCtaId ;  /* 0x0000000000037919 */ /* 0x000e620000008800 */
[----:B------:R-:W-:-:S04]  /*e930*/  MOV R2, 0x400 ;  /* 0x0000040000027802 */ /* 0x000fc80000000f00 */
[----:B-1----:R-:W-:Y:S02]  /*e940*/  LEA R3, R3, R2, 0x18 ;  /* 0x0000000203037211 */ /* 0x002fe400078ec0ff */
[----:B------:R-:W-:Y:S02]  /*e950*/  SHF.L.U32 R2, R8, 0x1f, RZ ;  /* 0x0000001f08027819 */ /* 0x000fe400000006ff */
[----:B------:R-:W-:-:S04]  /*e960*/  IADD3 R3, R3, 0x40, RZ ;  /* 0x0000004003037810 */ /* 0x000fc80007ffe0ff */
[C---:B------:R-:W-:Y:S01]  /*e970*/  LEA R7, R0.reuse, R3, 0x3 ;  /* 0x0000000300077211 */ /* 0x040fe200078e18ff */
[----:B------:R-:W-:-:S03]  /*e980*/  VIADD R0, R0, 0x1 ;  /* 0x0000000100007836 */ /* 0x000fc60000000000 */
[----:B------:R-:W1:Y:S02]  /*e990*/  SYNCS.PHASECHK.TRANS64.TRYWAIT P0, [R7+URZ], R2 ;  /* 0x00000002070075a7 */ /* 0x000e64000800017f */
[----:B------:R-:W-:-:S04]  /*e9a0*/  ISETP.NE.AND P1, PT, R0, 0x8, PT ;  /* 0x000000080000780c */ /* 0x000fc80003f25270 */
[----:B------:R-:W-:Y:S02]  /*e9b0*/  SEL R5, RZ, 0x1, P1 ;  /* 0x00000001ff057807 */ /* 0x000fe40000800000 */
[----:B------:R-:W-:Y:S02]  /*e9c0*/  SEL R0, R0, RZ, P1 ;  /* 0x000000ff00007207 */ /* 0x000fe40000800000 */
[----:B------:R-:W-:Y:S02]  /*e9d0*/  LOP3.LUT R5, R8, R5, RZ, 0x3c, !PT ;  /* 0x0000000508057212 */ /* 0x000fe400078e3cff */
[----:B------:R-:W-:Y:S02]  /*e9e0*/  LEA R9, R0, R3, 0x3 ;  /* 0x0000000300097211 */ /* 0x000fe400078e18ff */
[----:B------:R-:W-:Y:S01]  /*e9f0*/  SHF.L.U32 R4, R5, 0x1f, RZ ;  /* 0x0000001f05047819 */ /* 0x000fe200000006ff */
[----:B-1----:R-:W-:Y:S06]  /*ea00*/  @!P0 BRA `(.L_x_232) ;  /* 0x0000000c00308947 */ /* 0x002fec0003800000 */
.L_x_266:
[----:B------:R-:W2:Y:S01]  /*ea10*/  SYNCS.PHASECHK.TRANS64.TRYWAIT P0, [R9+URZ], R4 ;  /* 0x00000004090075a7 */ /* 0x000ea2000800017f */
[----:B------:R-:W-:-:S04]  /*ea20*/  IADD3 R0, R0, 0x1, RZ ;  /* 0x0000000100007810 */ /* 0x000fc80007ffe0ff */
[----:B------:R-:W-:-:S04]  /*ea30*/  ISETP.NE.AND P1, PT, R0, 0x8, PT ;  /* 0x000000080000780c */ /* 0x000fc80003f25270 */
[----:B-1----:R-:W-:Y:S02]  /*ea40*/  SEL R2, RZ, 0x1, P1 ;  /* 0x00000001ff027807 */ /* 0x002fe40000800000 */
[----:B------:R-:W-:Y:S02]  /*ea50*/  SEL R0, R0, RZ, P1 ;  /* 0x000000ff00007207 */ /* 0x000fe40000800000 */
[----:B------:R-:W-:-:S03]  /*ea60*/  LOP3.LUT R7, R5, R2, RZ, 0x3c, !PT ;  /* 0x0000000205077212 */ /* 0x000fc600078e3cff */
[----:B------:R-:W-:Y:S01]  /*ea70*/  IMAD R6, R0, 0x8, R3 ;  /* 0x0000000800067824 */ /* 0x000fe200078e0203 */
[----:B------:R-:W-:Y:S01]  /*ea80*/  SHF.L.U32 R5, R7, 0x1f, RZ ;  /* 0x0000001f07057819 */ /* 0x000fe200000006ff */
[----:B--2---:R-:W-:Y:S06]  /*ea90*/  @!P0 BRA `(.L_x_233) ;  /* 0x0000000c00208947 */ /* 0x004fec0003800000 */
.L_x_267:
[----:B------:R-:W2:Y:S01]  /*eaa0*/  SYNCS.PHASECHK.TRANS64.TRYWAIT P0, [R6+URZ], R5 ;  /* 0x00000005060075a7 */ /* 0x000ea2000800017f */
[----:B------:R-:W-:-:S04]  /*eab0*/  IADD3 R0, R0, 0x1, RZ ;  /* 0x0000000100007810 */ /* 0x000fc80007ffe0ff */
[----:B------:R-:W-:-:S04]  /*eac0*/  ISETP.NE.AND P1, PT, R0, 0x8, PT ;  /* 0x000000080000780c */ /* 0x000fc80003f25270 */
[----:B------:R-:W-:Y:S02]  /*ead0*/  SEL R2, RZ, 0x1, P1 ;  /* 0x00000001ff027807 */ /* 0x000fe40000800000 */
[----:B------:R-:W-:Y:S02]  /*eae0*/  SEL R0, R0, RZ, P1 ;  /* 0x000000ff00007207 */ /* 0x000fe40000800000 */
[----:B------:R-:W-:Y:S02]  /*eaf0*/  LOP3.LUT R7, R7, R2, RZ, 0x3c, !PT ;  /* 0x0000000207077212 */ /* 0x000fe400078e3cff */
[----:B-1----:R-:W-:Y:S02]  /*eb00*/  LEA R9, R0, R3, 0x3 ;  /* 0x0000000300097211 */ /* 0x002fe400078e18ff */
[----:B------:R-:W-:Y:S01]  /*eb10*/  SHF.L.U32 R4, R7, 0x1f, RZ ;  /* 0x0000001f07047819 */ /* 0x000fe200000006ff */
[----:B--2---:R-:W-:Y:S06]  /*eb20*/  @!P0 BRA `(.L_x_234) ;  /* 0x0000000c00108947 */ /* 0x004fec0003800000 */
.L_x_268:
[----:B------:R-:W2:Y:S01]  /*eb30*/  SYNCS.PHASECHK.TRANS64.TRYWAIT P0, [R9+URZ], R4 ;  /* 0x00000004090075a7 */ /* 0x000ea2000800017f */
[----:B------:R-:W-:-:S05]  /*eb40*/  VIADD R0, R0, 0x1 ;  /* 0x0000000100007836 */ /* 0x000fca0000000000 */
[----:B------:R-:W-:-:S04]  /*eb50*/  ISETP.NE.AND P1, PT, R0, 0x8, PT ;  /* 0x000000080000780c */ /* 0x000fc80003f25270 */
[----:B------:R-:W-:Y:S02]  /*eb60*/  SEL R2, RZ, 0x1, P1 ;  /* 0x00000001ff027807 */ /* 0x000fe40000800000 */
[----:B------:R-:W-:Y:S02]  /*eb70*/  SEL R0, R0, RZ, P1 ;  /* 0x000000ff00007207 */ /* 0x000fe40000800000 */
[----:B------:R-:W-:Y:S02]  /*eb80*/  LOP3.LUT R7, R7, R2, RZ, 0x3c, !PT ;  /* 0x0000000207077212 */ /* 0x000fe400078e3cff */
[----:B-1----:R-:W-:Y:S02]  /*eb90*/  LEA R6, R0, R3, 0x3 ;  /* 0x0000000300067211 */ /* 0x002fe400078e18ff */
[----:B------:R-:W-:Y:S01]  /*eba0*/  SHF.L.U32 R5, R7, 0x1f, RZ ;  /* 0x0000001f07057819 */ /* 0x000fe200000006ff */
[----:B--2---:R-:W-:Y:S06]  /*ebb0*/  @!P0 BRA `(.L_x_235) ;  /* 0x0000000c00008947 */ /* 0x004fec0003800000 */
.L_x_269:
[----:B------:R-:W2:Y:S01]  /*ebc0*/  SYNCS.PHASECHK.TRANS64.TRYWAIT P0, [R6+URZ], R5 ;  /* 0x00000005060075a7 */ /* 0x000ea2000800017f */
[----:B------:R-:W-:-:S04]  /*ebd0*/  IADD3 R0, R0, 0x1, RZ ;  /* 0x0000000100007810 */ /* 0x000fc80007ffe0ff */
[----:B------:R-:W-:-:S04]  /*ebe0*/  ISETP.NE.AND P1, PT, R0, 0x8, PT ;  /* 0x000000080000780c */ /* 0x000fc80003f25270 */
[----:B------:R-:W-:Y:S02]  /*ebf0*/  SEL R2, RZ, 0x1, P1 ;  /* 0x00000001ff027807 */ /* 0x000fe40000800000 */
[----:B------:R-:W-:Y:S02]  /*ec00*/  SEL R0, R0, RZ, P1 ;  /* 0x000000ff00007207 */ /* 0x000fe40000800000 */
[----:B------:R-:W-:-:S03]  /*ec10*/  LOP3.LUT R7, R7, R2, RZ, 0x3c, !PT ;  /* 0x0000000207077212 */ /* 0x000fc600078e3cff */
[----:B-1----:R-:W-:Y:S01]  /*ec20*/  IMAD R9, R0, 0x8, R3 ;  /* 0x0000000800097824 */ /* 0x002fe200078e0203 */
[----:B------:R-:W-:Y:S01]  /*ec30*/  SHF.L.U32 R4, R7, 0x1f, RZ ;  /* 0x0000001f07047819 */ /* 0x000fe200000006ff */
[----:B--2---:R-:W-:Y:S06]  /*ec40*/  @!P0 BRA `(.L_x_236) ;  /* 0x0000000800f08947 */ /* 0x004fec0003800000 */
.L_x_270:
        /* <DEDUP_REMOVED lines=9> */
.L_x_271:
[----:B------:R-:W2:Y:S01]  /*ece0*/  SYNCS.PHASECHK.TRANS64.TRYWAIT P0, [R6+URZ], R5 ;  /* 0x00000005060075a7 */ /* 0x000ea2000800017f */
[----:B------:R-:W-:-:S05]  /*ecf0*/  VIADD R0, R0, 0x1 ;  /* 0x0000000100007836 */ /* 0x000fca0000000000 */
[----:B------:R-:W-:-:S04]  /*ed00*/  ISETP.NE.AND P1, PT, R0, 0x8, PT ;  /* 0x000000080000780c */ /* 0x000fc80003f25270 */
[----:B------:R-:W-:Y:S02]  /*ed10*/  SEL R2, RZ, 0x1, P1 ;  /* 0x00000001ff027807 */ /* 0x000fe40000800000 */
[----:B------:R-:W-:Y:S02]  /*ed20*/  SEL R0, R0, RZ, P1 ;  /* 0x000000ff00007207 */ /* 0x000fe40000800000 */
[----:B------:R-:W-:Y:S01]  /*ed30*/  LOP3.LUT R2, R7, R2, RZ, 0x3c, !PT ;  /* 0x0000000207027212 */ /* 0x000fe200078e3cff */
[----:B--2---:R-:W-:Y:S06]  /*ed40*/  @!P0 BRA `(.L_x_238) ;  /* 0x0000000800d88947 */ /* 0x004fec0003800000 */
.L_x_272:
[----:B------:R-:W-:Y:S02]  /*ed50*/  LEA R3, R0, R3, 0x3 ;  /* 0x0000000300037211 */ /* 0x000fe400078e18ff */
[----:B------:R-:W-:-:S07]  /*ed60*/  SHF.L.U32 R0, R2, 0x1f, RZ ;  /* 0x0000001f02007819 */ /* 0x000fce00000006ff */
.L_x_239:
[----:B---3--:R3:W4:Y:S02]  /*ed70*/  SYNCS.PHASECHK.TRANS64.TRYWAIT P0, [R3+URZ], R0 ;  /* 0x00000000030075a7 */ /* 0x008724000800017f */
[----:B----4-:R-:W-:Y:S05]  /*ed80*/  @!P0 NANOSLEEP.SYNCS 0x989680 ;  /* 0x009896800000895d */ /* 0x010fea0003900000 */
[----:B------:R-:W4:Y:S02]  /*ed90*/  @!P0 SYNCS.PHASECHK.TRANS64 P0, [R3+URZ], R0 ;  /* 0x00000000030085a7 */ /* 0x000f24000800007f */
[----:B----4-:R-:W-:Y:S05]  /*eda0*/  @!P0 BRA `(.L_x_239) ;  /* 0xfffffffc00f08947 */ /* 0x010fea000383ffff */
.L_x_230:
[----:B------:R-:W-:Y:S05]  /*edb0*/  BSYNC B0 ;  /* 0x0000000000007941 */ /* 0x000fea0003800000 */
.L_x_229:
[----:B------:R-:W-:Y:S05]  /*edc0*/  EXIT ;  /* 0x000000000000794d */ /* 0x000fea0003800000 */
.L_x_20:
[----:B---3--:R-:W-:-:S04]  /*edd0*/  MOV R3, UR4 ;  /* 0x0000000400037c02 */ /* 0x008fc80008000f00 */
[----:B------:R3:W4:Y:S03]  /*ede0*/  SYNCS.PHASECHK.TRANS64.TRYWAIT P0, [R3+URZ], R0 ;  /* 0x00000000030075a7 */ /* 0x000726000800017f */
[----:B----4-:R-:W-:Y:S05]  /*edf0*/  @!P0 NANOSLEEP.SYNCS 0x989680 ;  /* 0x009896800000895d */ /* 0x010fea0003900000 */
[----:B------:R-:W4:Y:S02]  /*ee00*/  @!P0 SYNCS.PHASECHK.TRANS64 P0, [R3+URZ], R0 ;  /* 0x00000000030085a7 */ /* 0x000f24000800007f */
[----:B----4-:R-:W-:Y:S05]  /*ee10*/  @!P0 BRA `(.L_x_20) ;  /* 0xfffffffc00ec8947 */ /* 0x010fea000383ffff */
[----:B------:R-:W-:Y:S05]  /*ee20*/  BRA `(.L_x_19) ;  /* 0xffffff3000ec7947 */ /* 0x000fea000383ffff */
.L_x_26:
[----:B---3--:R-:W-:-:S04]  /*ee30*/  IMAD.U32 R4, RZ, RZ, UR6 ;  /* 0x00000006ff047e24 */ /* 0x008fc8000f8e00ff */
[----:B------:R3:W4:Y:S03]  /*ee40*/  SYNCS.PHASECHK.TRANS64.TRYWAIT P0, [R4+URZ], R3 ;  /* 0x00000003040075a7 */ /* 0x000726000800017f */
[----:B----4-:R-:W-:Y:S05]  /*ee50*/  @!P0 NANOSLEEP.SYNCS 0x989680 ;  /* 0x009896800000895d */ /* 0x010fea0003900000 */
[----:B------:R-:W4:Y:S02]  /*ee60*/  @!P0 SYNCS.PHASECHK.TRANS64 P0, [R4+URZ], R3 ;  /* 0x00000003040085a7 */ /* 0x000f24000800007f */
[----:B----4-:R-:W-:Y:S05]  /*ee70*/  @!P0 BRA `(.L_x_26) ;  /* 0xfffffffc00ec8947 */ /* 0x010fea000383ffff */
[----:B------:R-:W-:Y:S05]  /*ee80*/  BRA `(.L_x_25) ;  /* 0xffffff4400bc7947 */ /* 0x000fea000383ffff */
.L_x_52:
[----:B-1----:R1:W2:Y:S02]  /*ee90*/  SYNCS.PHASECHK.TRANS64.TRYWAIT P2, [R21+URZ+0x80], R4 ;  /* 0x00008004150075a7 */ /* 0x0022a4000804017f */
[----:B--2---:R-:W-:Y:S05]  /*eea0*/  @!P2 NANOSLEEP.SYNCS 0x989680 ;  /* 0x009896800000a95d */ /* 0x004fea0003900000 */
[----:B------:R-:W2:Y:S02]  /*eeb0*/  @!P2 SYNCS.PHASECHK.TRANS64 P2, [R21+URZ+0x80], R4 ;  /* 0x000080041500a5a7 */ /* 0x000ea4000804007f */
[----:B--2---:R-:W-:Y:S05]  /*eec0*/  @!P2 BRA `(.L_x_52) ;  /* 0xfffffffc00f0a947 */ /* 0x004fea000383ffff */
[----:B------:R-:W-:Y:S05]  /*eed0*/  BRA `(.L_x_240) ;  /* 0xffffff7400247947 */ /* 0x000fea000383ffff */
.L_x_63:
[----:B-1----:R1:W3:Y:S02]  /*eee0*/  SYNCS.PHASECHK.TRANS64.TRYWAIT P4, [R24+URZ+0x80], R13 ;  /* 0x0000800d180075a7 */ /* 0x0022e4000808017f */
[----:B---3--:R-:W-:Y:S05]  /*eef0*/  @!P4 NANOSLEEP.SYNCS 0x989680 ;  /* 0x009896800000c95d */ /* 0x008fea0003900000 */
[----:B------:R-:W3:Y:S02]  /*ef00*/  @!P4 SYNCS.PHASECHK.TRANS64 P4, [R24+URZ+0x80], R13 ;  /* 0x0000800d1800c5a7 */ /* 0x000ee4000808007f */
[----:B---3--:R-:W-:Y:S05]  /*ef10*/  @!P4 BRA `(.L_x_63) ;  /* 0xfffffffc00f0c947 */ /* 0x008fea000383ffff */
[----:B------:R-:W-:Y:S05]  /*ef20*/  BRA `(.L_x_241) ;  /* 0xffffff7c00e07947 */ /* 0x000fea000383ffff */
.L_x_74:
[----:B-1----:R1:W3:Y:S02]  /*ef30*/  SYNCS.PHASECHK.TRANS64.TRYWAIT P4, [R20+URZ+0x80], R13 ;  /* 0x0000800d140075a7 */ /* 0x0022e4000808017f */
[----:B---3--:R-:W-:Y:S05]  /*ef40*/  @!P4 NANOSLEEP.SYNCS 0x989680 ;  /* 0x009896800000c95d */ /* 0x008fea0003900000 */
[----:B------:R-:W3:Y:S02]  /*ef50*/  @!P4 SYNCS.PHASECHK.TRANS64 P4, [R20+URZ+0x80], R13 ;  /* 0x0000800d1400c5a7 */ /* 0x000ee4000808007f */
[----:B---3--:R-:W-:Y:S05]  /*ef60*/  @!P4 BRA `(.L_x_74) ;  /* 0xfffffffc00f0c947 */ /* 0x008fea000383ffff */
[----:B------:R-:W-:Y:S05]  /*ef70*/  BRA `(.L_x_242) ;  /* 0xffffff8800287947 */ /* 0x000fea000383ffff */
.L_x_85:
[----:B---3--:R3:W4:Y:S02]  /*ef80*/  SYNCS.PHASECHK.TRANS64.TRYWAIT P4, [R15+URZ+0x80], R20 ;  /* 0x000080140f0075a7 */ /* 0x008724000808017f */
[----:B----4-:R-:W-:Y:S05]  /*ef90*/  @!P4 NANOSLEEP.SYNCS 0x989680 ;  /* 0x009896800000c95d */ /* 0x010fea0003900000 */
[----:B------:R-:W4:Y:S02]  /*efa0*/  @!P4 SYNCS.PHASECHK.TRANS64 P4, [R15+URZ+0x80], R20 ;  /* 0x000080140f00c5a7 */ /* 0x000f24000808007f */
[----:B----4-:R-:W-:Y:S05]  /*efb0*/  @!P4 BRA `(.L_x_85) ;  /* 0xfffffffc00f0c947 */ /* 0x010fea000383ffff */
[----:B------:R-:W-:Y:S05]  /*efc0*/  BRA `(.L_x_243) ;  /* 0xffffff9000687947 */ /* 0x000fea000383ffff */
.L_x_96:
[----:B---3--:R3:W4:Y:S02]  /*efd0*/  SYNCS.PHASECHK.TRANS64.TRYWAIT P4, [R15+URZ+0x80], R20 ;  /* 0x000080140f0075a7 */ /* 0x008724000808017f */
[----:B----4-:R-:W-:Y:S05]  /*efe0*/  @!P4 NANOSLEEP.SYNCS 0x989680 ;  /* 0x009896800000c95d */ /* 0x010fea0003900000 */
[----:B------:R-:W4:Y:S02]  /*eff0*/  @!P4 SYNCS.PHASECHK.TRANS64 P4, [R15+URZ+0x80], R20 ;  /* 0x000080140f00c5a7 */ /* 0x000f24000808007f */
[----:B----4-:R-:W-:Y:S05]  /*f000*/  @!P4 BRA `(.L_x_96) ;  /* 0xfffffffc00f0c947 */ /* 0x010fea000383ffff */
[----:B------:R-:W-:Y:S05]  /*f010*/  BRA `(.L_x_244) ;  /* 0xffffff9800c07947 */ /* 0x000fea000383ffff */
.L_x_107:
[----:B---3--:R3:W4:Y:S02]  /*f020*/  SYNCS.PHASECHK.TRANS64.TRYWAIT P4, [R15+URZ+0x80], R18 ;  /* 0x000080120f0075a7 */ /* 0x008724000808017f */
[----:B----4-:R-:W-:Y:S05]  /*f030*/  @!P4 NANOSLEEP.SYNCS 0x989680 ;  /* 0x009896800000c95d */ /* 0x010fea0003900000 */
[----:B------:R-:W4:Y:S02]  /*f040*/  @!P4 SYNCS.PHASECHK.TRANS64 P4, [R15+URZ+0x80], R18 ;  /* 0x000080120f00c5a7 */ /* 0x000f24000808007f */
[----:B----4-:R-:W-:Y:S05]  /*f050*/  @!P4 BRA `(.L_x_107) ;  /* 0xfffffffc00f0c947 */ /* 0x010fea000383ffff */
[----:B------:R-:W-:Y:S05]  /*f060*/  BRA `(.L_x_245) ;  /* 0xffffffa400187947 */ /* 0x000fea000383ffff */
.L_x_118:
[----:B--2---:R2:W3:Y:S02]  /*f070*/  SYNCS.PHASECHK.TRANS64.TRYWAIT P4, [R15+URZ+0x80], R18 ;  /* 0x000080120f0075a7 */ /* 0x0044e4000808017f */
[----:B---3--:R-:W-:Y:S05]  /*f080*/  @!P4 NANOSLEEP.SYNCS 0x989680 ;  /* 0x009896800000c95d */ /* 0x008fea0003900000 */
[----:B------:R-:W3:Y:S02]  /*f090*/  @!P4 SYNCS.PHASECHK.TRANS64 P4, [R15+URZ+0x80], R18 ;  /* 0x000080120f00c5a7 */ /* 0x000ee4000808007f */
[----:B---3--:R-:W-:Y:S05]  /*f0a0*/  @!P4 BRA `(.L_x_118) ;  /* 0xfffffffc00f0c947 */ /* 0x008fea000383ffff */
[----:B------:R-:W-:Y:S05]  /*f0b0*/  BRA `(.L_x_246) ;  /* 0xffffffac00a47947 */ /* 0x000fea000383ffff */
.L_x_129:
[----:B--2---:R2:W3:Y:S02]  /*f0c0*/  SYNCS.PHASECHK.TRANS64.TRYWAIT P1, [R18+URZ+0x80], R15 ;  /* 0x0000800f120075a7 */ /* 0x0044e4000802017f */
[----:B---3--:R-:W-:Y:S05]  /*f0d0*/  @!P1 NANOSLEEP.SYNCS 0x989680 ;  /* 0x009896800000995d */ /* 0x008fea0003900000 */
[----:B------:R-:W3:Y:S02]  /*f0e0*/  @!P1 SYNCS.PHASECHK.TRANS64 P1, [R18+URZ+0x80], R15 ;  /* 0x0000800f120095a7 */ /* 0x000ee4000802007f */
[----:B---3--:R-:W-:Y:S05]  /*f0f0*/  @!P1 BRA `(.L_x_129) ;  /* 0xfffffffc00f09947 */ /* 0x008fea000383ffff */
[----:B------:R-:W-:Y:S05]  /*f100*/  BRA `(.L_x_247) ;  /* 0xffffffb8003c7947 */ /* 0x000fea000383ffff */
.L_x_145:
[----:B-1----:R-:W-:-:S04]  /*f110*/  MOV R5, UR4 ;  /* 0x0000000400057c02 */ /* 0x002fc80008000f00 */
[----:B------:R1:W2:Y:S03]  /*f120*/  SYNCS.PHASECHK.TRANS64.TRYWAIT P0, [R5+URZ+0xc8], R0 ;  /* 0x0000c800050075a7 */ /* 0x0002a6000800017f */
[----:B--2---:R-:W-:Y:S05]  /*f130*/  @!P0 NANOSLEEP.SYNCS 0x989680 ;  /* 0x009896800000895d */ /* 0x004fea0003900000 */
[----:B------:R-:W2:Y:S02]  /*f140*/  @!P0 SYNCS.PHASECHK.TRANS64 P0, [R5+URZ+0xc8], R0 ;  /* 0x0000c800050085a7 */ /* 0x000ea4000800007f */
[----:B--2---:R-:W-:Y:S05]  /*f150*/  @!P0 BRA `(.L_x_145) ;  /* 0xfffffffc00ec8947 */ /* 0x004fea000383ffff */
[----:B------:R-:W-:Y:S05]  /*f160*/  BRA `(.L_x_144) ;  /* 0xffffffd0005c7947 */ /* 0x000fea000383ffff */
.L_x_154:
[----:B-1----:R-:W-:-:S04]  /*f170*/  MOV R3, UR13 ;  /* 0x0000000d00037c02 */ /* 0x002fc80008000f00 */
[----:B------:R1:W2:Y:S03]  /*f180*/  SYNCS.PHASECHK.TRANS64.TRYWAIT P2, [R3+URZ+0xa0], R2 ;  /* 0x0000a002030075a7 */ /* 0x0002a6000804017f */
[----:B--2---:R-:W-:Y:S05]  /*f190*/  @!P2 NANOSLEEP.SYNCS 0x989680 ;  /* 0x009896800000a95d */ /* 0x004fea0003900000 */
[----:B------:R-:W2:Y:S02]  /*f1a0*/  @!P2 SYNCS.PHASECHK.TRANS64 P2, [R3+URZ+0xa0], R2 ;  /* 0x0000a0020300a5a7 */ /* 0x000ea4000804007f */
[----:B--2---:R-:W-:Y:S05]  /*f1b0*/  @!P2 BRA `(.L_x_154) ;  /* 0xfffffffc00eca947 */ /* 0x004fea000383ffff */
[----:B------:R-:W-:Y:S05]  /*f1c0*/  BRA `(.L_x_248) ;  /* 0xffffffd400447947 */ /* 0x000fea000383ffff */
.L_x_160:
[----:B-12---:R-:W-:-:S04]  /*f1d0*/  IMAD.U32 R3, RZ, RZ, UR13 ;  /* 0x0000000dff037e24 */ /* 0x006fc8000f8e00ff */
[----:B------:R1:W2:Y:S03]  /*f1e0*/  SYNCS.PHASECHK.TRANS64.TRYWAIT P2, [R3+URZ+0xa8], R2 ;  /* 0x0000a802030075a7 */ /* 0x0002a6000804017f */
[----:B--2---:R-:W-:Y:S05]  /*f1f0*/  @!P2 NANOSLEEP.SYNCS 0x989680 ;  /* 0x009896800000a95d */ /* 0x004fea0003900000 */
[----:B------:R-:W2:Y:S02]  /*f200*/  @!P2 SYNCS.PHASECHK.TRANS64 P2, [R3+URZ+0xa8], R2 ;  /* 0x0000a8020300a5a7 */ /* 0x000ea4000804007f */
[----:B--2---:R-:W-:Y:S05]  /*f210*/  @!P2 BRA `(.L_x_160) ;  /* 0xfffffffc00eca947 */ /* 0x004fea000383ffff */
[----:B------:R-:W-:Y:S05]  /*f220*/  BRA `(.L_x_249) ;  /* 0xffffffd4008c7947 */ /* 0x000fea000383ffff */
.L_x_166:
[----:B-123--:R-:W-:-:S04]  /*f230*/  MOV R3, UR13 ;  /* 0x0000000d00037c02 */ /* 0x00efc80008000f00 */
[----:B------:R1:W2:Y:S03]  /*f240*/  SYNCS.PHASECHK.TRANS64.TRYWAIT P2, [R3+URZ+0xb0], R2 ;  /* 0x0000b002030075a7 */ /* 0x0002a6000804017f */
[----:B--2---:R-:W-:Y:S05]  /*f250*/  @!P2 NANOSLEEP.SYNCS 0x989680 ;  /* 0x009896800000a95d */ /* 0x004fea0003900000 */
[----:B------:R-:W2:Y:S02]  /*f260*/  @!P2 SYNCS.PHASECHK.TRANS64 P2, [R3+URZ+0xb0], R2 ;  /* 0x0000b0020300a5a7 */ /* 0x000ea4000804007f */
[----:B--2---:R-:W-:Y:S05]  /*f270*/  @!P2 BRA `(.L_x_166) ;  /* 0xfffffffc00eca947 */ /* 0x004fea000383ffff */
[----:B------:R-:W-:Y:S05]  /*f280*/  BRA `(.L_x_250) ;  /* 0xffffffd400dc7947 */ /* 0x000fea000383ffff */
.L_x_172:
[----:B-1234-:R-:W-:-:S04]  /*f290*/  MOV R3, UR13 ;  /* 0x0000000d00037c02 */ /* 0x01efc80008000f00 */
[----:B------:R1:W2:Y:S03]  /*f2a0*/  SYNCS.PHASECHK.TRANS64.TRYWAIT P2, [R3+URZ+0xb8], R2 ;  /* 0x0000b802030075a7 */ /* 0x0002a6000804017f */
[----:B--2---:R-:W-:Y:S05]  /*f2b0*/  @!P2 NANOSLEEP.SYNCS 0x989680 ;  /* 0x009896800000a95d */ /* 0x004fea0003900000 */
[----:B------:R-:W2:Y:S02]  /*f2c0*/  @!P2 SYNCS.PHASECHK.TRANS64 P2, [R3+URZ+0xb8], R2 ;  /* 0x0000b8020300a5a7 */ /* 0x000ea4000804007f */
[----:B--2---:R-:W-:Y:S05]  /*f2d0*/  @!P2 BRA `(.L_x_172) ;  /* 0xfffffffc00eca947 */ /* 0x004fea000383ffff */
[----:B------:R-:W-:Y:S05]  /*f2e0*/  BRA `(.L_x_251) ;  /* 0xffffffd8002c7947 */ /* 0x000fea000383ffff */
.L_x_178:
[----:B-1234-:R-:W-:-:S04]  /*f2f0*/  IMAD.U32 R3, RZ, RZ, UR13 ;  /* 0x0000000dff037e24 */ /* 0x01efc8000f8e00ff */
[----:B------:R1:W2:Y:S03]  /*f300*/  SYNCS.PHASECHK.TRANS64.TRYWAIT P2, [R3+URZ+0xa0], R2 ;  /* 0x0000a002030075a7 */ /* 0x0002a6000804017f */
[----:B--2---:R-:W-:Y:S05]  /*f310*/  @!P2 NANOSLEEP.SYNCS 0x989680 ;  /* 0x009896800000a95d */ /* 0x004fea0003900000 */
[----:B------:R-:W2:Y:S02]  /*f320*/  @!P2 SYNCS.PHASECHK.TRANS64 P2, [R3+URZ+0xa0], R2 ;  /* 0x0000a0020300a5a7 */ /* 0x000ea4000804007f */
[----:B--2---:R-:W-:Y:S05]  /*f330*/  @!P2 BRA `(.L_x_178) ;  /* 0xfffffffc00eca947 */ /* 0x004fea000383ffff */
[----:B------:R-:W-:Y:S05]  /*f340*/  BRA `(.L_x_252) ;  /* 0xffffffd800807947 */ /* 0x000fea000383ffff */
.L_x_184:
[----:B-1234-:R-:W-:-:S04]  /*f350*/  MOV R3, UR13 ;  /* 0x0000000d00037c02 */ /* 0x01efc80008000f00 */
[----:B------:R1:W2:Y:S03]  /*f360*/  SYNCS.PHASECHK.TRANS64.TRYWAIT P2, [R3+URZ+0xa8], R2 ;  /* 0x0000a802030075a7 */ /* 0x0002a6000804017f */
[----:B--2---:R-:W-:Y:S05]  /*f370*/  @!P2 NANOSLEEP.SYNCS 0x989680 ;  /* 0x009896800000a95d */ /* 0x004fea0003900000 */
[----:B------:R-:W2:Y:S02]  /*f380*/  @!P2 SYNCS.PHASECHK.TRANS64 P2, [R3+URZ+0xa8], R2 ;  /* 0x0000a8020300a5a7 */ /* 0x000ea4000804007f */
[----:B--2---:R-:W-:Y:S05]  /*f390*/  @!P2 BRA `(.L_x_184) ;  /* 0xfffffffc00eca947 */ /* 0x004fea000383ffff */
[----:B------:R-:W-:Y:S05]  /*f3a0*/  BRA `(.L_x_253) ;  /* 0xffffffd800c47947 */ /* 0x000fea000383ffff */
.L_x_190:
[----:B-1234-:R-:W-:-:S04]  /*f3b0*/  MOV R3, UR13 ;  /* 0x0000000d00037c02 */ /* 0x01efc80008000f00 */
[----:B------:R1:W2:Y:S03]  /*f3c0*/  SYNCS.PHASECHK.TRANS64.TRYWAIT P2, [R3+URZ+0xb0], R2 ;  /* 0x0000b002030075a7 */ /* 0x0002a6000804017f */
[----:B--2---:R-:W-:Y:S05]  /*f3d0*/  @!P2 NANOSLEEP.SYNCS 0x989680 ;  /* 0x009896800000a95d */ /* 0x004fea0003900000 */
[----:B------:R-:W2:Y:S02]  /*f3e0*/  @!P2 SYNCS.PHASECHK.TRANS64 P2, [R3+URZ+0xb0], R2 ;  /* 0x0000b0020300a5a7 */ /* 0x000ea4000804007f */
[----:B--2---:R-:W-:Y:S05]  /*f3f0*/  @!P2 BRA `(.L_x_190) ;  /* 0xfffffffc00eca947 */ /* 0x004fea000383ffff */
[----:B------:R-:W-:Y:S05]  /*f400*/  BRA `(.L_x_254) ;  /* 0xffffffdc00087947 */ /* 0x000fea000383ffff */
.L_x_196:
[----:B-1234-:R-:W-:-:S04]  /*f410*/  IMAD.U32 R3, RZ, RZ, UR13 ;  /* 0x0000000dff037e24 */ /* 0x01efc8000f8e00ff */
[----:B------:R1:W2:Y:S03]  /*f420*/  SYNCS.PHASECHK.TRANS64.TRYWAIT P2, [R3+URZ+0xb8], R2 ;  /* 0x0000b802030075a7 */ /* 0x0002a6000804017f */
[----:B--2---:R-:W-:Y:S05]  /*f430*/  @!P2 NANOSLEEP.SYNCS 0x989680 ;  /* 0x009896800000a95d */ /* 0x004fea0003900000 */
[----:B------:R-:W2:Y:S02]  /*f440*/  @!P2 SYNCS.PHASECHK.TRANS64 P2, [R3+URZ+0xb8], R2 ;  /* 0x0000b8020300a5a7 */ /* 0x000ea4000804007f */
[----:B--2---:R-:W-:Y:S05]  /*f450*/  @!P2 BRA `(.L_x_196) ;  /* 0xfffffffc00eca947 */ /* 0x004fea000383ffff */
[----:B------:R-:W-:Y:S05]  /*f460*/  BRA `(.L_x_255) ;  /* 0xffffffdc004c7947 */ /* 0x000fea000383ffff */
.L_x_208:
[----:B-1----:R1:W3:Y:S02]  /*f470*/  SYNCS.PHASECHK.TRANS64.TRYWAIT P1, [R0+URZ+0xa0], R3 ;  /* 0x0000a003000075a7 */ /* 0x0022e4000802017f */
[----:B---3--:R-:W-:Y:S05]  /*f480*/  @!P1 NANOSLEEP.SYNCS 0x989680 ;  /* 0x009896800000995d */ /* 0x008fea0003900000 */
[----:B------:R-:W3:Y:S02]  /*f490*/  @!P1 SYNCS.PHASECHK.TRANS64 P1, [R0+URZ+0xa0], R3 ;  /* 0x0000a003000095a7 */ /* 0x000ee4000802007f */
[----:B---3--:R-:W-:Y:S05]  /*f4a0*/  @!P1 BRA `(.L_x_208) ;  /* 0xfffffffc00f09947 */ /* 0x008fea000383ffff */
[----:B------:R-:W-:Y:S05]  /*f4b0*/  BRA `(.L_x_256) ;  /* 0xffffffe400587947 */ /* 0x000fea000383ffff */
.L_x_210:
[----:B---3--:R3:W4:Y:S02]  /*f4c0*/  SYNCS.PHASECHK.TRANS64.TRYWAIT P1, [R0+URZ+0xa8], R3 ;  /* 0x0000a803000075a7 */ /* 0x008724000802017f */
[----:B----4-:R-:W-:Y:S05]  /*f4d0*/  @!P1 NANOSLEEP.SYNCS 0x989680 ;  /* 0x009896800000995d */ /* 0x010fea0003900000 */
[----:B------:R-:W4:Y:S02]  /*f4e0*/  @!P1 SYNCS.PHASECHK.TRANS64 P1, [R0+URZ+0xa8], R3 ;  /* 0x0000a803000095a7 */ /* 0x000f24000802007f */
[----:B----4-:R-:W-:Y:S05]  /*f4f0*/  @!P1 BRA `(.L_x_210) ;  /* 0xfffffffc00f09947 */ /* 0x010fea000383ffff */
[----:B------:R-:W-:Y:S05]  /*f500*/  BRA `(.L_x_257) ;  /* 0xffffffe400547947 */ /* 0x000fea000383ffff */
.L_x_212:
[----:B----4-:R4:W1:Y:S02]  /*f510*/  SYNCS.PHASECHK.TRANS64.TRYWAIT P1, [R0+URZ+0xb0], R3 ;  /* 0x0000b003000075a7 */ /* 0x010864000802017f */
[----:B-1----:R-:W-:Y:S05]  /*f520*/  @!P1 NANOSLEEP.SYNCS 0x989680 ;  /* 0x009896800000995d */ /* 0x002fea0003900000 */
[----:B------:R-:W1:Y:S02]  /*f530*/  @!P1 SYNCS.PHASECHK.TRANS64 P1, [R0+URZ+0xb0], R3 ;  /* 0x0000b003000095a7 */ /* 0x000e64000802007f */
[----:B-1----:R-:W-:Y:S05]  /*f540*/  @!P1 BRA `(.L_x_212) ;  /* 0xfffffffc00f09947 */ /* 0x002fea000383ffff */
[----:B------:R-:W-:Y:S05]  /*f550*/  BRA `(.L_x_258) ;  /* 0xffffffe400507947 */ /* 0x000fea000383ffff */
.L_x_216:
[----:B------:R-:W-:Y:S01]  /*f560*/  BSSY B1, `(.L_x_259) ;  /* 0x0000006000017945 */ /* 0x000fe20003800000 */
[----:B------:R-:W-:-:S07]  /*f570*/  MOV R15, 0xffffffff ;  /* 0xffffffff000f7802 */ /* 0x000fce0000000f00 */
[----:B------:R-:W-:Y:S05]  /*f580*/  WARPSYNC.COLLECTIVE R15, `(.L_x_260) ;  /* 0x000000000f0c7348 */ /* 0x000fea0003c00000 */
[----:B------:R-:W-:Y:S02]  /*f590*/  ELECT P6, UR62, PT ;  /* 0x00000000003e782f */ /* 0x000fe400038c0000 */
[----:B------:R-:W-:Y:S01]  /*f5a0*/  MOV R14, UR62 ;  /* 0x0000003e000e7c02 */ /* 0x000fe20008000f00 */
[----:B------:R-:W-:Y:S10]  /*f5b0*/  ENDCOLLECTIVE ;  /* 0x000000000000791b */ /* 0x000ff40003800000 */
.L_x_260:
[----:B------:R-:W-:Y:S05]  /*f5c0*/  BSYNC B1 ;  /* 0x0000000000017941 */ /* 0x000fea0003800000 */
.L_x_259:
[----:B------:R-:W-:Y:S01]  /*f5d0*/  PLOP3.LUT P0, PT, P6, PT, PT, 0x80, 0x0 ;  /* 0x000000000000781c */ /* 0x000fe2000370f070 */
[----:B------:R-:W-:-:S12]  /*f5e0*/  BRA `(.L_x_261) ;  /* 0xffffffe400cc7947 */ /* 0x000fd8000383ffff */
.L_x_219:
[----:B--2---:R2:W3:Y:S02]  /*f5f0*/  SYNCS.PHASECHK.TRANS64.TRYWAIT P0, [R10+URZ+0x40], R5 ;  /* 0x000040050a0075a7 */ /* 0x0044e4000800017f */
[----:B---3--:R-:W-:Y:S05]  /*f600*/  @!P0 NANOSLEEP.SYNCS 0x989680 ;  /* 0x009896800000895d */ /* 0x008fea0003900000 */
[----:B------:R-:W3:Y:S02]  /*f610*/  @!P0 SYNCS.PHASECHK.TRANS64 P0, [R10+URZ+0x40], R5 ;  /* 0x000040050a0085a7 */ /* 0x000ee4000800007f */
[----:B---3--:R-:W-:Y:S05]  /*f620*/  @!P0 BRA `(.L_x_219) ;  /* 0xfffffffc00f08947 */ /* 0x008fea000383ffff */
[----:B------:R-:W-:Y:S05]  /*f630*/  BRA `(.L_x_262) ;  /* 0xffffffe800007947 */ /* 0x000fea000383ffff */
.L_x_228:
[----:B------:R-:W-:Y:S01]  /*f640*/  BSSY B0, `(.L_x_263) ;  /* 0x0000006000007945 */ /* 0x000fe20003800000 */
[----:B------:R-:W-:-:S07]  /*f650*/  MOV R15, 0xffffffff ;  /* 0xffffffff000f7802 */ /* 0x000fce0000000f00 */
[----:B------:R-:W-:Y:S05]  /*f660*/  WARPSYNC.COLLECTIVE R15, `(.L_x_264) ;  /* 0x000000000f0c7348 */ /* 0x000fea0003c00000 */
[----:B------:R-:W-:Y:S02]  /*f670*/  ELECT P6, UR62, PT ;  /* 0x00000000003e782f */ /* 0x000fe400038c0000 */
[----:B------:R-:W-:Y:S01]  /*f680*/  MOV R14, UR62 ;  /* 0x0000003e000e7c02 */ /* 0x000fe20008000f00 */
[----:B------:R-:W-:Y:S10]  /*f690*/  ENDCOLLECTIVE ;  /* 0x000000000000791b */ /* 0x000ff40003800000 */
.L_x_264:
[----:B------:R-:W-:Y:S05]  /*f6a0*/  BSYNC B0 ;  /* 0x0000000000007941 */ /* 0x000fea0003800000 */
.L_x_263:
[----:B------:R-:W-:Y:S01]  /*f6b0*/  PLOP3.LUT P0, PT, P6, PT, PT, 0x80, 0x0 ;  /* 0x000000000000781c */ /* 0x000fe2000370f070 */
[----:B------:R-:W-:-:S12]  /*f6c0*/  BRA `(.L_x_265) ;  /* 0xfffffff000787947 */ /* 0x000fd8000383ffff */
.L_x_232:
[----:B-1----:R1:W2:Y:S02]  /*f6d0*/  SYNCS.PHASECHK.TRANS64.TRYWAIT P0, [R7+URZ], R2 ;  /* 0x00000002070075a7 */ /* 0x0022a4000800017f */
[----:B--2---:R-:W-:Y:S05]  /*f6e0*/  @!P0 NANOSLEEP.SYNCS 0x989680 ;  /* 0x009896800000895d */ /* 0x004fea0003900000 */
[----:B------:R-:W2:Y:S02]  /*f6f0*/  @!P0 SYNCS.PHASECHK.TRANS64 P0, [R7+URZ], R2 ;  /* 0x00000002070085a7 */ /* 0x000ea4000800007f */
[----:B--2---:R-:W-:Y:S05]  /*f700*/  @!P0 BRA `(.L_x_232) ;  /* 0xfffffffc00f08947 */ /* 0x004fea000383ffff */
[----:B------:R-:W-:Y:S05]  /*f710*/  BRA `(.L_x_266) ;  /* 0xfffffff000bc7947 */ /* 0x000fea000383ffff */
.L_x_233:
[----:B-1----:R1:W2:Y:S02]  /*f720*/  SYNCS.PHASECHK.TRANS64.TRYWAIT P0, [R9+URZ], R4 ;  /* 0x00000004090075a7 */ /* 0x0022a4000800017f */
[----:B--2---:R-:W-:Y:S05]  /*f730*/  @!P0 NANOSLEEP.SYNCS 0x989680 ;  /* 0x009896800000895d */ /* 0x004fea0003900000 */
[----:B------:R-:W2:Y:S02]  /*f740*/  @!P0 SYNCS.PHASECHK.TRANS64 P0, [R9+URZ], R4 ;  /* 0x00000004090085a7 */ /* 0x000ea4000800007f */
[----:B--2---:R-:W-:Y:S05]  /*f750*/  @!P0 BRA `(.L_x_233) ;  /* 0xfffffffc00f08947 */ /* 0x004fea000383ffff */
[----:B------:R-:W-:Y:S05]  /*f760*/  BRA `(.L_x_267) ;  /* 0xfffffff000cc7947 */ /* 0x000fea000383ffff */
.L_x_234:
[----:B-1----:R1:W2:Y:S02]  /*f770*/  SYNCS.PHASECHK.TRANS64.TRYWAIT P0, [R6+URZ], R5 ;  /* 0x00000005060075a7 */ /* 0x0022a4000800017f */
[----:B--2---:R-:W-:Y:S05]  /*f780*/  @!P0 NANOSLEEP.SYNCS 0x989680 ;  /* 0x009896800000895d */ /* 0x004fea0003900000 */
[----:B------:R-:W2:Y:S02]  /*f790*/  @!P0 SYNCS.PHASECHK.TRANS64 P0, [R6+URZ], R5 ;  /* 0x00000005060085a7 */ /* 0x000ea4000800007f */
[----:B--2---:R-:W-:Y:S05]  /*f7a0*/  @!P0 BRA `(.L_x_234) ;  /* 0xfffffffc00f08947 */ /* 0x004fea000383ffff */
[----:B------:R-:W-:Y:S05]  /*f7b0*/  BRA `(.L_x_268) ;  /* 0xfffffff000dc7947 */ /* 0x000fea000383ffff */
.L_x_235:
[----:B-1----:R1:W2:Y:S02]  /*f7c0*/  SYNCS.PHASECHK.TRANS64.TRYWAIT P0, [R9+URZ], R4 ;  /* 0x00000004090075a7 */ /* 0x0022a4000800017f */
[----:B--2---:R-:W-:Y:S05]  /*f7d0*/  @!P0 NANOSLEEP.SYNCS 0x989680 ;  /* 0x009896800000895d */ /* 0x004fea0003900000 */
[----:B------:R-:W2:Y:S02]  /*f7e0*/  @!P0 SYNCS.PHASECHK.TRANS64 P0, [R9+URZ], R4 ;  /* 0x00000004090085a7 */ /* 0x000ea4000800007f */
[----:B--2---:R-:W-:Y:S05]  /*f7f0*/  @!P0 BRA `(.L_x_235) ;  /* 0xfffffffc00f08947 */ /* 0x004fea000383ffff */
[----:B------:R-:W-:Y:S05]  /*f800*/  BRA `(.L_x_269) ;  /* 0xfffffff000ec7947 */ /* 0x000fea000383ffff */
.L_x_236:
[----:B-1----:R1:W2:Y:S02]  /*f810*/  SYNCS.PHASECHK.TRANS64.TRYWAIT P0, [R6+URZ], R5 ;  /* 0x00000005060075a7 */ /* 0x0022a4000800017f */
[----:B--2---:R-:W-:Y:S05]  /*f820*/  @!P0 NANOSLEEP.SYNCS 0x989680 ;  /* 0x009896800000895d */ /* 0x004fea0003900000 */
[----:B------:R-:W2:Y:S02]  /*f830*/  @!P0 SYNCS.PHASECHK.TRANS64 P0, [R6+URZ], R5 ;  /* 0x00000005060085a7 */ /* 0x000ea4000800007f */
[----:B--2---:R-:W-:Y:S05]  /*f840*/  @!P0 BRA `(.L_x_236) ;  /* 0xfffffffc00f08947 */ /* 0x004fea000383ffff */
[----:B------:R-:W-:Y:S05]  /*f850*/  BRA `(.L_x_270) ;  /* 0xfffffff000fc7947 */ /* 0x000fea000383ffff */
.L_x_237:
[----:B-1----:R1:W2:Y:S02]  /*f860*/  SYNCS.PHASECHK.TRANS64.TRYWAIT P0, [R9+URZ], R4 ;  /* 0x00000004090075a7 */ /* 0x0022a4000800017f */
[----:B--2---:R-:W-:Y:S05]  /*f870*/  @!P0 NANOSLEEP.SYNCS 0x989680 ;  /* 0x009896800000895d */ /* 0x004fea0003900000 */
[----:B------:R-:W2:Y:S02]  /*f880*/  @!P0 SYNCS.PHASECHK.TRANS64 P0, [R9+URZ], R4 ;  /* 0x00000004090085a7 */ /* 0x000ea4000800007f */
[----:B--2---:R-:W-:Y:S05]  /*f890*/  @!P0 BRA `(.L_x_237) ;  /* 0xfffffffc00f08947 */ /* 0x004fea000383ffff */
[----:B------:R-:W-:Y:S05]  /*f8a0*/  BRA `(.L_x_271) ;  /* 0xfffffff4000c7947 */ /* 0x000fea000383ffff */
.L_x_238:
[----:B--2---:R2:W3:Y:S02]  /*f8b0*/  SYNCS.PHASECHK.TRANS64.TRYWAIT P0, [R6+URZ], R5 ;  /* 0x00000005060075a7 */ /* 0x0044e4000800017f */
[----:B---3--:R-:W-:Y:S05]  /*f8c0*/  @!P0 NANOSLEEP.SYNCS 0x989680 ;  /* 0x009896800000895d */ /* 0x008fea0003900000 */
[----:B------:R-:W3:Y:S02]  /*f8d0*/  @!P0 SYNCS.PHASECHK.TRANS64 P0, [R6+URZ], R5 ;  /* 0x00000005060085a7 */ /* 0x000ee4000800007f */
[----:B---3--:R-:W-:Y:S05]  /*f8e0*/  @!P0 BRA `(.L_x_238) ;  /* 0xfffffffc00f08947 */ /* 0x008fea000383ffff */
[----:B------:R-:W-:Y:S05]  /*f8f0*/  BRA `(.L_x_272) ;  /* 0xfffffff400147947 */ /* 0x000fea000383ffff */
.L_x_273:
[----:B------:R-:W-:-:S00]  /*f900*/  BRA `(.L_x_273) ;  /* 0xfffffffc00fc7947 */ /* 0x000fc0000383ffff */
[----:B------:R-:W-:-:S00]  /*f910*/  NOP ;  /* 0x0000000000007918 */ /* 0x000fc00000000000 */
        /* <DEDUP_REMOVED lines=14> */
.L_x_274:


//--------------------- .nv.global.init           --------------------------
	.section	.nv.global.init,"aw",@progbits
.nv.global.init:
	.type		$str$24,@object
	.size		$str$24,($str$25 - $str$24)
$str$24:
        /*0000*/ 	.byte	0x28, 0x61, 0x64, 0x64, 0x72, 0x65, 0x73, 0x73, 0x20, 0x26, 0x20, 0x6d, 0x61, 0x73, 0x6b, 0x29
        /*0010*/ 	.byte	0x20, 0x3d, 0x3d, 0x20, 0x30, 0x00
	.type		$str$25,@object
	.size		$str$25,(__unnamed_1 - $str$25)
$str$25:
        /*0016*/ 	.byte	0x2f, 0x74, 0x6d, 0x70, 0x2f, 0x63, 0x75, 0x74, 0x6c, 0x61, 0x73, 0x73, 0x5f, 0x73, 0x77, 0x65
        /*0026*/ 	.byte	0x65, 0x70, 0x5f, 0x73, 0x72, 0x63, 0x2f, 0x69, 0x6e, 0x63, 0x6c, 0x75, 0x64, 0x65, 0x2f, 0x63
        /*0036*/ 	.byte	0x75, 0x74, 0x65, 0x2f, 0x70, 0x6f, 0x69, 0x6e, 0x74, 0x65, 0x72, 0x5f, 0x66, 0x6c, 0x61, 0x67
        /*0046*/ 	.byte	0x67, 0x65, 0x64, 0x2e, 0x68, 0x70, 0x70, 0x00
	.type		__unnamed_1,@object
	.size		__unnamed_1,(__unnamed_2 - __unnamed_1)
__unnamed_1:
        /* <DEDUP_REMOVED lines=28> */
        /*020e*/ 	.byte	0x3a, 0x43, 0x3c, 0x34, 0x30, 0x39, 0x36, 0x3e, 0x3e, 0x3e, 0x3e, 0x3e, 0x5d, 0x00
	.type		__unnamed_2,@object
	.size		__unnamed_2,(.L_1 - __unnamed_2)
__unnamed_2:
        /* <DEDUP_REMOVED lines=29> */
.L_1:


//--------------------- .nv.shared._ZN7cutlass13device_kernelINS_4gemm6kernel13GemmUniversalIN4cute5tupleIJiiiiEEENS1_10collective13CollectiveMmaINS1_37MainloopSm90TmaGmmaWarpSpecializedFP8ILi8ENS5_IJNS4_1CILi1EEESB_SB_EEENS1_35KernelTmaWarpSpecializedCooperativeEEENS5_IJNSA_ILi128EEENSA_ILi256EEENSA_ILi64EEEEEENS_12float_e4m3_tENS5_IJlSB_lEEESJ_SK_NS4_8TiledMMAINS4_8MMA_AtomIJNS4_4SM904GMMA31MMA_64x256x32_F32E4M3E4M3_SS_TNILNSO_7ScaleInE1ELSQ_1EEEEEENS4_6LayoutINS5_IJNSA_ILi2EEESB_SB_EEENS5_IJSB_NSA_ILi0EEESW_EEEEENS5_IJNS4_10UnderscoreESZ_SZ_EEEEENS4_13SM90_TMA_LOADENS4_14ComposedLayoutINS4_7SwizzleILi2ELi4ELi3EEENS4_18smem_ptr_flag_bitsILi8EEENST_INS5_IJNSA_ILi8EEESH_EEENS5_IJSH_SB_EEEEEEEvNS4_8identityES12_S1C_vS1D_EENS_8epilogue10collective18CollectiveEpilogueINS1F_22Sm90TmaWarpSpecializedILi4ELi2ELi16ELb0ELb0EEEJSI_NS5_IJSF_NSA_ILi32EEEEEESJ_SK_SJ_SK_NS1F_6fusion15FusionCallbacksIS1J_NS1M_17LinCombPerRowBiasISJ_fSJ_SJ_fLi16ELNS_15FloatRoundStyleE2EEESI_S1L_JEEES12_NS13_INS14_ILi1ELi4ELi3EEES17_NST_INS5_IJS18_S1K_EEENS5_IJS1K_SB_EEEEEEENS4_39AutoVectorizingCopyWithAssumedAlignmentILi128EEENS4_14SM90_TMA_STOREES1W_S1Y_NS4_9Copy_AtomIJNS4_17SM90_U32x4_STSM_NENS_6half_tEEEEvEEEvvEEEEvNT_6ParamsE --------------------------
	.section	.nv.shared._ZN7cutlass13device_kernelINS_4gemm6kernel13GemmUniversalIN4cute5tupleIJiiiiEEENS1_10collective13CollectiveMmaINS1_37MainloopSm90TmaGmmaWarpSpecializedFP8ILi8ENS5_IJNS4_1CILi1EEESB_SB_EEENS1_35KernelTmaWarpSpecializedCooperativeEEENS5_IJNSA_ILi128EEENSA_ILi256EEENSA_ILi64EEEEEENS_12float_e4m3_tENS5_IJlSB_lEEESJ_SK_NS4_8TiledMMAINS4_8MMA_AtomIJNS4_4SM904GMMA31MMA_64x256x32_F32E4M3E4M3_SS_TNILNSO_7ScaleInE1ELSQ_1EEEEEENS4_6LayoutINS5_IJNSA_ILi2EEESB_SB_EEENS5_IJSB_NSA_ILi0EEESW_EEEEENS5_IJNS4_10UnderscoreESZ_SZ_EEEEENS4_13SM90_TMA_LOADENS4_14ComposedLayoutINS4_7SwizzleILi2ELi4ELi3EEENS4_18smem_ptr_flag_bitsILi8EEENST_INS5_IJNSA_ILi8EEESH_EEENS5_IJSH_SB_EEEEEEEvNS4_8identityES12_S1C_vS1D_EENS_8epilogue10collective18CollectiveEpilogueINS1F_22Sm90TmaWarpSpecializedILi4ELi2ELi16ELb0ELb0EEEJSI_NS5_IJSF_NSA_ILi32EEEEEESJ_SK_SJ_SK_NS1F_6fusion15FusionCallbacksIS1J_NS1M_17LinCombPerRowBiasISJ_fSJ_SJ_fLi16ELNS_15FloatRoundStyleE2EEESI_S1L_JEEES12_NS13_INS14_ILi1ELi4ELi3EEES17_NST_INS5_IJS18_S1K_EEENS5_IJS1K_SB_EEEEEEENS4_39AutoVectorizingCopyWithAssumedAlignmentILi128EEENS4_14SM90_TMA_STOREES1W_S1Y_NS4_9Copy_AtomIJNS4_17SM90_U32x4_STSM_NENS_6half_tEEEEvEEEvvEEEEvNT_6ParamsE,"aw",@nobits
	.sectionflags	@""
	.align	16
	.zero		1024


//--------------------- .nv.shared.reserved.0     --------------------------
	.section	.nv.shared.reserved.0,"aw",@nobits
	.weak		__nv_reservedSMEM_offset_0_alias
	.size		__nv_reservedSMEM_offset_0_alias, 0, 0
	.other		__nv_reservedSMEM_offset_0_alias,@"STO_CUDA_RESERVED_SHARED STV_DEFAULT"
__nv_reservedSMEM_offset_0_alias:
	.zero		0


//--------------------- .nv.global                --------------------------
	.section	.nv.global,"aw",@nobits
.nv.global:
	.type		_ZN39_INTERNAL_8330598a_4_k_cu_cd4f7c6d_27174cute1_E,@object
	.size		_ZN39_INTERNAL_8330598a_4_k_cu_cd4f7c6d_27174cute1_E,(_ZN39_INTERNAL_8330598a_4_k_cu_cd4f7c6d_27174cuda3std3__45__cpo6cbeginE - _ZN39_INTERNAL_8330598a_4_k_cu_cd4f7c6d_27174cute1_E)
_ZN39_INTERNAL_8330598a_4_k_cu_cd4f7c6d_27174cute1_E:
	.zero		1
	.type		_ZN39_INTERNAL_8330598a_4_k_cu_cd4f7c6d_27174cuda3std3__45__cpo6cbeginE,@object
	.size		_ZN39_INTERNAL_8330598a_4_k_cu_cd4f7c6d_27174cuda3std3__45__cpo6cbeginE,(_ZN39_INTERNAL_8330598a_4_k_cu_cd4f7c6d_27174cuda3std3__48in_placeE - _ZN39_INTERNAL_8330598a_4_k_cu_cd4f7c6d_27174cuda3std3__45__cpo6cbeginE)
_ZN39_INTERNAL_8330598a_4_k_cu_cd4f7c6d_27174cuda3std3__45__cpo6cbeginE:
	.zero		1
	.type		_ZN39_INTERNAL_8330598a_4_k_cu_cd4f7c6d_27174cuda3std3__48in_placeE,@object
	.size		_ZN39_INTERNAL_8330598a_4_k_cu_cd4f7c6d_27174cuda3std3__48in_placeE,(_ZN39_INTERNAL_8330598a_4_k_cu_cd4f7c6d_27174cuda3std6ranges3__45__cpo9iter_moveE - _ZN39_INTERNAL_8330598a_4_k_cu_cd4f7c6d_27174cuda3std3__48in_placeE)
_ZN39_INTERNAL_8330598a_4_k_cu_cd4f7c6d_27174cuda3std3__48in_placeE:
	.zero		1
	.type		_ZN39_INTERNAL_8330598a_4_k_cu_cd4f7c6d_27174cuda3std6ranges3__45__cpo9iter_moveE,@object
	.size		_ZN39_INTERNAL_8330598a_4_k_cu_cd4f7c6d_27174cuda3std6ranges3__45__cpo9iter_moveE,(_ZN39_INTERNAL_8330598a_4_k_cu_cd4f7c6d_27174cuda3std3__45__cpo5beginE - _ZN39_INTERNAL_8330598a_4_k_cu_cd4f7c6d_27174cuda3std6ranges3__45__cpo9iter_moveE)
_ZN39_INTERNAL_8330598a_4_k_cu_cd4f7c6d_27174cuda3std6ranges3__45__cpo9iter_moveE:
	.zero		1
	.type		_ZN39_INTERNAL_8330598a_4_k_cu_cd4f7c6d_27174cuda3std3__45__cpo5beginE,@object
	.size		_ZN39_INTERNAL_8330598a_4_k_cu_cd4f7c6d_27174cuda3std3__45__cpo5beginE,(_ZN39_INTERNAL_8330598a_4_k_cu_cd4f7c6d_27174cuda3std3__441_GLOBAL__N__8330598a_4_k_cu_cd4f7c6d_27176ignoreE - _ZN39_INTERNAL_8330598a_4_k_cu_cd4f7c6d_27174cuda3std3__45__cpo5beginE)
_ZN39_INTERNAL_8330598a_4_k_cu_cd4f7c6d_27174cuda3std3__45__cpo5beginE:
	.zero		1
	.type		_ZN39_INTERNAL_8330598a_4_k_cu_cd4f7c6d_27174cuda3std3__441_GLOBAL__N__8330598a_4_k_cu_cd4f7c6d_27176ignoreE,@object
	.size		_ZN39_INTERNAL_8330598a_4_k_cu_cd4f7c6d_27174cuda3std3__441_GLOBAL__N__8330598a_4_k_cu_cd4f7c6d_27176ignoreE,(_ZN39_INTERNAL_8330598a_4_k_cu_cd4f7c6d_27174cute7productE - _ZN39_INTERNAL_8330598a_4_k_cu_cd4f7c6d_27174cuda3std3__441_GLOBAL__N__8330598a_4_k_cu_cd4f7c6d_27176ignoreE)
_ZN39_INTERNAL_8330598a_4_k_cu_cd4f7c6d_27174cuda3std3__441_GLOBAL__N__8330598a_4_k_cu_cd4f7c6d_27176ignoreE:
	.zero		1
	.type		_ZN39_INTERNAL_8330598a_4_k_cu_cd4f7c6d_27174cute7productE,@object
	.size		_ZN39_INTERNAL_8330598a_4_k_cu_cd4f7c6d_27174cute7productE,(_ZN39_INTERNAL_8330598a_4_k_cu_cd4f7c6d_27174cuda3std3__45__cpo3endE - _ZN39_INTERNAL_8330598a_4_k_cu_cd4f7c6d_27174cute7productE)
_ZN39_INTERNAL_8330598a_4_k_cu_cd4f7c6d_27174cute7productE:
	.zero		1
	.type		_ZN39_INTERNAL_8330598a_4_k_cu_cd4f7c6d_27174cuda3std3__45__cpo3endE,@object
	.size		_ZN39_INTERNAL_8330598a_4_k_cu_cd4f7c6d_27174cuda3std3__45__cpo3endE,(_ZN39_INTERNAL_8330598a_4_k_cu_cd4f7c6d_27174cuda3std3__419piecewise_constructE - _ZN39_INTERNAL_8330598a_4_k_cu_cd4f7c6d_27174cuda3std3__45__cpo3endE)
_ZN39_INTERNAL_8330598a_4_k_cu_cd4f7c6d_27174cuda3std3__45__cpo3endE:
	.zero		1
	.type		_ZN39_INTERNAL_8330598a_4_k_cu_cd4f7c6d_27174cuda3std3__419piecewise_constructE,@object
	.size		_ZN39_INTERNAL_8330598a_4_k_cu_cd4f7c6d_27174cuda3std3__419piecewise_constructE,(_ZN39_INTERNAL_8330598a_4_k_cu_cd4f7c6d_27174cuda3std3__45__cpo4cendE - _ZN39_INTERNAL_8330598a_4_k_cu_cd4f7c6d_27174cuda3std3__419piecewise_constructE)
_ZN39_INTERNAL_8330598a_4_k_cu_cd4f7c6d_27174cuda3std3__419piecewise_constructE:
	.zero		1
	.type		_ZN39_INTERNAL_8330598a_4_k_cu_cd4f7c6d_27174cuda3std3__45__cpo4cendE,@object
	.size		_ZN39_INTERNAL_8330598a_4_k_cu_cd4f7c6d_27174cuda3std3__45__cpo4cendE,(_ZN39_INTERNAL_8330598a_4_k_cu_cd4f7c6d_27174cuda3std6ranges3__45__cpo4swapE - _ZN39_INTERNAL_8330598a_4_k_cu_cd4f7c6d_27174cuda3std3__45__cpo4cendE)
_ZN39_INTERNAL_8330598a_4_k_cu_cd4f7c6d_27174cuda3std3__45__cpo4cendE:
	.zero		1
	.type		_ZN39_INTERNAL_8330598a_4_k_cu_cd4f7c6d_27174cuda3std6ranges3__45__cpo4swapE,@object
	.size		_ZN39_INTERNAL_8330598a_4_k_cu_cd4f7c6d_27174cuda3std6ranges3__45__cpo4swapE,(.L_9 - _ZN39_INTERNAL_8330598a_4_k_cu_cd4f7c6d_27174cuda3std6ranges3__45__cpo4swapE)
_ZN39_INTERNAL_8330598a_4_k_cu_cd4f7c6d_27174cuda3std6ranges3__45__cpo4swapE:
	.zero		1
.L_9:


//--------------------- .nv.constant0._ZN7cutlass13device_kernelINS_4gemm6kernel13GemmUniversalIN4cute5tupleIJiiiiEEENS1_10collective13CollectiveMmaINS1_37MainloopSm90TmaGmmaWarpSpecializedFP8ILi8ENS5_IJNS4_1CILi1EEESB_SB_EEENS1_35KernelTmaWarpSpecializedCooperativeEEENS5_IJNSA_ILi128EEENSA_ILi256EEENSA_ILi64EEEEEENS_12float_e4m3_tENS5_IJlSB_lEEESJ_SK_NS4_8TiledMMAINS4_8MMA_AtomIJNS4_4SM904GMMA31MMA_64x256x32_F32E4M3E4M3_SS_TNILNSO_7ScaleInE1ELSQ_1EEEEEENS4_6LayoutINS5_IJNSA_ILi2EEESB_SB_EEENS5_IJSB_NSA_ILi0EEESW_EEEEENS5_IJNS4_10UnderscoreESZ_SZ_EEEEENS4_13SM90_TMA_LOADENS4_14ComposedLayoutINS4_7SwizzleILi2ELi4ELi3EEENS4_18smem_ptr_flag_bitsILi8EEENST_INS5_IJNSA_ILi8EEESH_EEENS5_IJSH_SB_EEEEEEEvNS4_8identityES12_S1C_vS1D_EENS_8epilogue10collective18CollectiveEpilogueINS1F_22Sm90TmaWarpSpecializedILi4ELi2ELi16ELb0ELb0EEEJSI_NS5_IJSF_NSA_ILi32EEEEEESJ_SK_SJ_SK_NS1F_6fusion15FusionCallbacksIS1J_NS1M_17LinCombPerRowBiasISJ_fSJ_SJ_fLi16ELNS_15FloatRoundStyleE2EEESI_S1L_JEEES12_NS13_INS14_ILi1ELi4ELi3EEES17_NST_INS5_IJS18_S1K_EEENS5_IJS1K_SB_EEEEEEENS4_39AutoVectorizingCopyWithAssumedAlignmentILi128EEENS4_14SM90_TMA_STOREES1W_S1Y_NS4_9Copy_AtomIJNS4_17SM90_U32x4_STSM_NENS_6half_tEEEEvEEEvvEEEEvNT_6ParamsE --------------------------
	.section	.nv.constant0._ZN7cutlass13device_kernelINS_4gemm6kernel13GemmUniversalIN4cute5tupleIJiiiiEEENS1_10collective13CollectiveMmaINS1_37MainloopSm90TmaGmmaWarpSpecializedFP8ILi8ENS5_IJNS4_1CILi1EEESB_SB_EEENS1_35KernelTmaWarpSpecializedCooperativeEEENS5_IJNSA_ILi128EEENSA_ILi256EEENSA_ILi64EEEEEENS_12float_e4m3_tENS5_IJlSB_lEEESJ_SK_NS4_8TiledMMAINS4_8MMA_AtomIJNS4_4SM904GMMA31MMA_64x256x32_F32E4M3E4M3_SS_TNILNSO_7ScaleInE1ELSQ_1EEEEEENS4_6LayoutINS5_IJNSA_ILi2EEESB_SB_EEENS5_IJSB_NSA_ILi0EEESW_EEEEENS5_IJNS4_10UnderscoreESZ_SZ_EEEEENS4_13SM90_TMA_LOADENS4_14ComposedLayoutINS4_7SwizzleILi2ELi4ELi3EEENS4_18smem_ptr_flag_bitsILi8EEENST_INS5_IJNSA_ILi8EEESH_EEENS5_IJSH_SB_EEEEEEEvNS4_8identityES12_S1C_vS1D_EENS_8epilogue10collective18CollectiveEpilogueINS1F_22Sm90TmaWarpSpecializedILi4ELi2ELi16ELb0ELb0EEEJSI_NS5_IJSF_NSA_ILi32EEEEEESJ_SK_SJ_SK_NS1F_6fusion15FusionCallbacksIS1J_NS1M_17LinCombPerRowBiasISJ_fSJ_SJ_fLi16ELNS_15FloatRoundStyleE2EEESI_S1L_JEEES12_NS13_INS14_ILi1ELi4ELi3EEES17_NST_INS5_IJS18_S1K_EEENS5_IJS1K_SB_EEEEEEENS4_39AutoVectorizingCopyWithAssumedAlignmentILi128EEENS4_14SM90_TMA_STOREES1W_S1Y_NS4_9Copy_AtomIJNS4_17SM90_U32x4_STSM_NENS_6half_tEEEEvEEEvvEEEEvNT_6ParamsE,"a",@progbits
	.sectionflags	@""
	.align	4
.nv.constant0._ZN7cutlass13device_kernelINS_4gemm6kernel13GemmUniversalIN4cute5tupleIJiiiiEEENS1_10collective13CollectiveMmaINS1_37MainloopSm90TmaGmmaWarpSpecializedFP8ILi8ENS5_IJNS4_1CILi1EEESB_SB_EEENS1_35KernelTmaWarpSpecializedCooperativeEEENS5_IJNSA_ILi128EEENSA_ILi256EEENSA_ILi64EEEEEENS_12float_e4m3_tENS5_IJlSB_lEEESJ_SK_NS4_8TiledMMAINS4_8MMA_AtomIJNS4_4SM904GMMA31MMA_64x256x32_F32E4M3E4M3_SS_TNILNSO_7ScaleInE1ELSQ_1EEEEEENS4_6LayoutINS5_IJNSA_ILi2EEESB_SB_EEENS5_IJSB_NSA_ILi0EEESW_EEEEENS5_IJNS4_10UnderscoreESZ_SZ_EEEEENS4_13SM90_TMA_LOADENS4_14ComposedLayoutINS4_7SwizzleILi2ELi4ELi3EEENS4_18smem_ptr_flag_bitsILi8EEENST_INS5_IJNSA_ILi8EEESH_EEENS5_IJSH_SB_EEEEEEEvNS4_8identityES12_S1C_vS1D_EENS_8epilogue10collective18CollectiveEpilogueINS1F_22Sm90TmaWarpSpecializedILi4ELi2ELi16ELb0ELb0EEEJSI_NS5_IJSF_NSA_ILi32EEEEEESJ_SK_SJ_SK_NS1F_6fusion15FusionCallbacksIS1J_NS1M_17LinCombPerRowBiasISJ_fSJ_SJ_fLi16ELNS_15FloatRoundStyleE2EEESI_S1L_JEEES12_NS13_INS14_ILi1ELi4ELi3EEES17_NST_INS5_IJS18_S1K_EEENS5_IJS1K_SB_EEEEEEENS4_39AutoVectorizingCopyWithAssumedAlignmentILi128EEENS4_14SM90_TMA_STOREES1W_S1Y_NS4_9Copy_AtomIJNS4_17SM90_U32x4_STSM_NENS_6half_tEEEEvEEEvvEEEEvNT_6ParamsE:
	.zero		2432


//--------------------- SYMBOLS --------------------------

	.type		.nv.reservedSmem.offset0,@object
	.size		.nv.reservedSmem.offset0,0x4
	.type		__assertfail,@function
